//
// Generated by NVIDIA NVVM Compiler
//
// Compiler Build ID: CL-36424714
// Cuda compilation tools, release 13.0, V13.0.88
// Based on NVVM 20.0.0
//

.version 9.0
.target sm_100
.address_size 64

	// .globl	_Z13conv2d_kernelPKfS0_S0_Pfiiiiiiiii

.visible .entry _Z13conv2d_kernelPKfS0_S0_Pfiiiiiiiii(
	.param .u64 .ptr .align 1 _Z13conv2d_kernelPKfS0_S0_Pfiiiiiiiii_param_0,
	.param .u64 .ptr .align 1 _Z13conv2d_kernelPKfS0_S0_Pfiiiiiiiii_param_1,
	.param .u64 .ptr .align 1 _Z13conv2d_kernelPKfS0_S0_Pfiiiiiiiii_param_2,
	.param .u64 .ptr .align 1 _Z13conv2d_kernelPKfS0_S0_Pfiiiiiiiii_param_3,
	.param .u32 _Z13conv2d_kernelPKfS0_S0_Pfiiiiiiiii_param_4,
	.param .u32 _Z13conv2d_kernelPKfS0_S0_Pfiiiiiiiii_param_5,
	.param .u32 _Z13conv2d_kernelPKfS0_S0_Pfiiiiiiiii_param_6,
	.param .u32 _Z13conv2d_kernelPKfS0_S0_Pfiiiiiiiii_param_7,
	.param .u32 _Z13conv2d_kernelPKfS0_S0_Pfiiiiiiiii_param_8,
	.param .u32 _Z13conv2d_kernelPKfS0_S0_Pfiiiiiiiii_param_9,
	.param .u32 _Z13conv2d_kernelPKfS0_S0_Pfiiiiiiiii_param_10,
	.param .u32 _Z13conv2d_kernelPKfS0_S0_Pfiiiiiiiii_param_11,
	.param .u32 _Z13conv2d_kernelPKfS0_S0_Pfiiiiiiiii_param_12
)
{
	.reg .pred 	%p<96>;
	.reg .b32 	%r<98>;
	.reg .b32 	%f<100>;
	.reg .b64 	%rd<63>;

	ld.param.u64 	%rd9, [_Z13conv2d_kernelPKfS0_S0_Pfiiiiiiiii_param_0];
	ld.param.u64 	%rd10, [_Z13conv2d_kernelPKfS0_S0_Pfiiiiiiiii_param_1];
	ld.param.u64 	%rd7, [_Z13conv2d_kernelPKfS0_S0_Pfiiiiiiiii_param_2];
	ld.param.u32 	%r40, [_Z13conv2d_kernelPKfS0_S0_Pfiiiiiiiii_param_4];
	ld.param.u32 	%r32, [_Z13conv2d_kernelPKfS0_S0_Pfiiiiiiiii_param_5];
	ld.param.u32 	%r33, [_Z13conv2d_kernelPKfS0_S0_Pfiiiiiiiii_param_6];
	ld.param.u32 	%r34, [_Z13conv2d_kernelPKfS0_S0_Pfiiiiiiiii_param_7];
	ld.param.u32 	%r35, [_Z13conv2d_kernelPKfS0_S0_Pfiiiiiiiii_param_8];
	ld.param.u32 	%r36, [_Z13conv2d_kernelPKfS0_S0_Pfiiiiiiiii_param_9];
	ld.param.u32 	%r37, [_Z13conv2d_kernelPKfS0_S0_Pfiiiiiiiii_param_10];
	ld.param.u32 	%r38, [_Z13conv2d_kernelPKfS0_S0_Pfiiiiiiiii_param_11];
	ld.param.u32 	%r39, [_Z13conv2d_kernelPKfS0_S0_Pfiiiiiiiii_param_12];
	cvta.to.global.u64 	%rd1, %rd10;
	cvta.to.global.u64 	%rd2, %rd9;
	shl.b32 	%r41, %r39, 1;
	sub.s32 	%r42, %r34, %r36;
	add.s32 	%r43, %r42, %r41;
	div.s32 	%r44, %r43, %r38;
	add.s32 	%r1, %r44, 1;
	sub.s32 	%r45, %r35, %r37;
	add.s32 	%r46, %r45, %r41;
	div.s32 	%r47, %r46, %r38;
	add.s32 	%r2, %r47, 1;
	mov.u32 	%r48, %ctaid.x;
	mov.u32 	%r49, %ntid.x;
	mov.u32 	%r50, %tid.x;
	mad.lo.s32 	%r3, %r48, %r49, %r50;
	mul.lo.s32 	%r51, %r33, %r40;
	mad.lo.s32 	%r52, %r51, %r44, %r51;
	mad.lo.s32 	%r53, %r52, %r47, %r52;
	setp.ge.s32 	%p2, %r3, %r53;
	@%p2 bra 	$L__BB0_48;
	cvta.to.global.u64 	%rd11, %rd7;
	div.s32 	%r54, %r3, %r2;
	rem.s32 	%r4, %r54, %r1;
	mul.lo.s32 	%r55, %r2, %r1;
	div.s32 	%r56, %r3, %r55;
	rem.s32 	%r5, %r56, %r33;
	mul.lo.s32 	%r6, %r55, %r33;
	mul.wide.s32 	%rd12, %r5, 4;
	add.s64 	%rd13, %rd11, %rd12;
	ld.global.f32 	%f78, [%rd13];
	setp.lt.s32 	%p3, %r32, 1;
	@%p3 bra 	$L__BB0_47;
	mul.lo.s32 	%r57, %r4, %r38;
	sub.s32 	%r7, %r57, %r39;
	rem.s32 	%r58, %r3, %r2;
	mul.lo.s32 	%r59, %r58, %r38;
	sub.s32 	%r8, %r59, %r39;
	div.s32 	%r9, %r3, %r6;
	min.s32 	%r60, %r36, %r37;
	setp.lt.s32 	%p4, %r60, 1;
	@%p4 bra 	$L__BB0_47;
	and.b32  	%r10, %r37, 7;
	and.b32  	%r11, %r37, 2147483640;
	mul.lo.s32 	%r12, %r5, %r32;
	mul.lo.s32 	%r13, %r9, %r32;
	mov.b32 	%r92, 0;
	cvt.s64.s32 	%rd45, %r8;
$L__BB0_4:
	add.s32 	%r63, %r92, %r13;
	mul.lo.s32 	%r15, %r63, %r34;
	mov.b32 	%r93, 0;
	add.s32 	%r67, %r92, %r12;
$L__BB0_5:
	setp.lt.u32 	%p5, %r37, 8;
	add.s32 	%r65, %r93, %r7;
	setp.gt.s32 	%p6, %r65, -1;
	setp.lt.s32 	%p7, %r65, %r34;
	and.pred  	%p1, %p6, %p7;
	add.s32 	%r66, %r65, %r15;
	mul.lo.s32 	%r17, %r66, %r35;
	mad.lo.s32 	%r68, %r67, %r36, %r93;
	mul.lo.s32 	%r18, %r68, %r37;
	mov.b32 	%r96, 0;
	@%p5 bra 	$L__BB0_24;
	mov.b32 	%r94, 0;
	cvt.s64.s32 	%rd20, %r17;
	cvt.s64.s32 	%rd24, %r18;
$L__BB0_7:
	.pragma "nounroll";
	add.s32 	%r20, %r94, %r8;
	setp.gt.s32 	%p8, %r20, -1;
	setp.lt.s32 	%p9, %r20, %r35;
	and.pred  	%p10, %p8, %p9;
	and.pred  	%p12, %p1, %p10;
	not.pred 	%p13, %p12;
	@%p13 bra 	$L__BB0_9;
	add.s32 	%r70, %r20, %r17;
	add.s32 	%r71, %r94, %r18;
	mul.wide.s32 	%rd14, %r70, 4;
	add.s64 	%rd15, %rd2, %rd14;
	ld.global.f32 	%f43, [%rd15];
	mul.wide.s32 	%rd16, %r71, 4;
	add.s64 	%rd17, %rd1, %rd16;
	ld.global.f32 	%f44, [%rd17];
	fma.rn.f32 	%f78, %f43, %f44, %f78;
$L__BB0_9:
	add.s32 	%r72, %r20, 1;
	setp.gt.s32 	%p14, %r72, -1;
	setp.lt.s32 	%p15, %r72, %r35;
	and.pred  	%p16, %p14, %p15;
	and.pred  	%p17, %p1, %p16;
	cvt.s64.s32 	%rd19, %r94;
	add.s64 	%rd21, %rd19, %rd45;
	add.s64 	%rd22, %rd21, %rd20;
	shl.b64 	%rd23, %rd22, 2;
	add.s64 	%rd3, %rd2, %rd23;
	add.s64 	%rd25, %rd19, %rd24;
	shl.b64 	%rd26, %rd25, 2;
	add.s64 	%rd4, %rd1, %rd26;
	not.pred 	%p18, %p17;
	@%p18 bra 	$L__BB0_11;
	ld.global.f32 	%f45, [%rd3+4];
	ld.global.f32 	%f46, [%rd4+4];
	fma.rn.f32 	%f78, %f45, %f46, %f78;
$L__BB0_11:
	add.s32 	%r73, %r20, 2;
	setp.gt.s32 	%p19, %r73, -1;
	setp.lt.s32 	%p20, %r73, %r35;
	and.pred  	%p21, %p19, %p20;
	and.pred  	%p22, %p1, %p21;
	not.pred 	%p23, %p22;
	@%p23 bra 	$L__BB0_13;
	ld.global.f32 	%f47, [%rd3+8];
	ld.global.f32 	%f48, [%rd4+8];
	fma.rn.f32 	%f78, %f47, %f48, %f78;
$L__BB0_13:
	add.s32 	%r74, %r20, 3;
	setp.gt.s32 	%p24, %r74, -1;
	setp.lt.s32 	%p25, %r74, %r35;
	and.pred  	%p26, %p24, %p25;
	and.pred  	%p27, %p1, %p26;
	not.pred 	%p28, %p27;
	@%p28 bra 	$L__BB0_15;
	ld.global.f32 	%f49, [%rd3+12];
	ld.global.f32 	%f50, [%rd4+12];
	fma.rn.f32 	%f78, %f49, %f50, %f78;
$L__BB0_15:
	add.s32 	%r75, %r20, 4;
	setp.gt.s32 	%p29, %r75, -1;
	setp.lt.s32 	%p30, %r75, %r35;
	and.pred  	%p31, %p29, %p30;
	and.pred  	%p32, %p1, %p31;
	not.pred 	%p33, %p32;
	@%p33 bra 	$L__BB0_17;
	ld.global.f32 	%f51, [%rd3+16];
	ld.global.f32 	%f52, [%rd4+16];
	fma.rn.f32 	%f78, %f51, %f52, %f78;
$L__BB0_17:
	add.s32 	%r76, %r20, 5;
	setp.gt.s32 	%p34, %r76, -1;
	setp.lt.s32 	%p35, %r76, %r35;
	and.pred  	%p36, %p34, %p35;
	and.pred  	%p37, %p1, %p36;
	not.pred 	%p38, %p37;
	@%p38 bra 	$L__BB0_19;
	ld.global.f32 	%f53, [%rd3+20];
	ld.global.f32 	%f54, [%rd4+20];
	fma.rn.f32 	%f78, %f53, %f54, %f78;
$L__BB0_19:
	add.s32 	%r77, %r20, 6;
	setp.gt.s32 	%p39, %r77, -1;
	setp.lt.s32 	%p40, %r77, %r35;
	and.pred  	%p41, %p39, %p40;
	and.pred  	%p42, %p1, %p41;
	not.pred 	%p43, %p42;
	@%p43 bra 	$L__BB0_21;
	ld.global.f32 	%f55, [%rd3+24];
	ld.global.f32 	%f56, [%rd4+24];
	fma.rn.f32 	%f78, %f55, %f56, %f78;
$L__BB0_21:
	add.s32 	%r78, %r20, 7;
	setp.gt.s32 	%p44, %r78, -1;
	setp.lt.s32 	%p45, %r78, %r35;
	and.pred  	%p46, %p44, %p45;
	and.pred  	%p47, %p1, %p46;
	not.pred 	%p48, %p47;
	@%p48 bra 	$L__BB0_23;
	ld.global.f32 	%f57, [%rd3+28];
	ld.global.f32 	%f58, [%rd4+28];
	fma.rn.f32 	%f78, %f57, %f58, %f78;
$L__BB0_23:
	add.s32 	%r94, %r94, 8;
	setp.ne.s32 	%p49, %r94, %r11;
	mov.u32 	%r96, %r11;
	@%p49 bra 	$L__BB0_7;
$L__BB0_24:
	setp.eq.s32 	%p50, %r10, 0;
	@%p50 bra 	$L__BB0_45;
	add.s32 	%r79, %r10, -1;
	setp.lt.u32 	%p51, %r79, 3;
	@%p51 bra 	$L__BB0_35;
	add.s32 	%r23, %r96, %r8;
	setp.gt.s32 	%p52, %r23, -1;
	setp.lt.s32 	%p53, %r23, %r35;
	and.pred  	%p54, %p52, %p53;
	and.pred  	%p56, %p1, %p54;
	not.pred 	%p57, %p56;
	@%p57 bra 	$L__BB0_28;
	add.s32 	%r80, %r23, %r17;
	add.s32 	%r81, %r96, %r18;
	mul.wide.s32 	%rd27, %r80, 4;
	add.s64 	%rd28, %rd2, %rd27;
	ld.global.f32 	%f60, [%rd28];
	mul.wide.s32 	%rd29, %r81, 4;
	add.s64 	%rd30, %rd1, %rd29;
	ld.global.f32 	%f61, [%rd30];
	fma.rn.f32 	%f78, %f60, %f61, %f78;
$L__BB0_28:
	add.s32 	%r82, %r23, 1;
	setp.gt.s32 	%p58, %r82, -1;
	setp.lt.s32 	%p59, %r82, %r35;
	and.pred  	%p60, %p58, %p59;
	and.pred  	%p61, %p1, %p60;
	cvt.u64.u32 	%rd32, %r96;
	cvt.s64.s32 	%rd33, %r17;
	add.s64 	%rd34, %rd32, %rd45;
	add.s64 	%rd35, %rd34, %rd33;
	shl.b64 	%rd36, %rd35, 2;
	add.s64 	%rd5, %rd2, %rd36;
	cvt.s64.s32 	%rd37, %r18;
	add.s64 	%rd38, %rd32, %rd37;
	shl.b64 	%rd39, %rd38, 2;
	add.s64 	%rd6, %rd1, %rd39;
	not.pred 	%p62, %p61;
	@%p62 bra 	$L__BB0_30;
	ld.global.f32 	%f62, [%rd5+4];
	ld.global.f32 	%f63, [%rd6+4];
	fma.rn.f32 	%f78, %f62, %f63, %f78;
$L__BB0_30:
	add.s32 	%r83, %r23, 2;
	setp.gt.s32 	%p63, %r83, -1;
	setp.lt.s32 	%p64, %r83, %r35;
	and.pred  	%p65, %p63, %p64;
	and.pred  	%p66, %p1, %p65;
	not.pred 	%p67, %p66;
	@%p67 bra 	$L__BB0_32;
	ld.global.f32 	%f64, [%rd5+8];
	ld.global.f32 	%f65, [%rd6+8];
	fma.rn.f32 	%f78, %f64, %f65, %f78;
$L__BB0_32:
	add.s32 	%r84, %r23, 3;
	setp.gt.s32 	%p68, %r84, -1;
	setp.lt.s32 	%p69, %r84, %r35;
	and.pred  	%p70, %p68, %p69;
	and.pred  	%p71, %p1, %p70;
	not.pred 	%p72, %p71;
	@%p72 bra 	$L__BB0_34;
	ld.global.f32 	%f66, [%rd5+12];
	ld.global.f32 	%f67, [%rd6+12];
	fma.rn.f32 	%f78, %f66, %f67, %f78;
$L__BB0_34:
	add.s32 	%r96, %r96, 4;
$L__BB0_35:
	and.b32  	%r85, %r37, 3;
	setp.eq.s32 	%p73, %r85, 0;
	@%p73 bra 	$L__BB0_45;
	setp.eq.s32 	%p74, %r85, 1;
	@%p74 bra 	$L__BB0_42;
	add.s32 	%r26, %r96, %r8;
	setp.gt.s32 	%p75, %r26, -1;
	setp.lt.s32 	%p76, %r26, %r35;
	and.pred  	%p77, %p75, %p76;
	and.pred  	%p79, %p1, %p77;
	not.pred 	%p80, %p79;
	@%p80 bra 	$L__BB0_39;
	add.s32 	%r86, %r26, %r17;
	add.s32 	%r87, %r96, %r18;
	mul.wide.s32 	%rd40, %r86, 4;
	add.s64 	%rd41, %rd2, %rd40;
	ld.global.f32 	%f69, [%rd41];
	mul.wide.s32 	%rd42, %r87, 4;
	add.s64 	%rd43, %rd1, %rd42;
	ld.global.f32 	%f70, [%rd43];
	fma.rn.f32 	%f78, %f69, %f70, %f78;
$L__BB0_39:
	add.s32 	%r88, %r26, 1;
	setp.gt.s32 	%p81, %r88, -1;
	setp.lt.s32 	%p82, %r88, %r35;
	and.pred  	%p83, %p81, %p82;
	and.pred  	%p84, %p1, %p83;
	not.pred 	%p85, %p84;
	@%p85 bra 	$L__BB0_41;
	cvt.s64.s32 	%rd44, %r17;
	cvt.s64.s32 	%rd46, %r96;
	add.s64 	%rd47, %rd46, %rd45;
	add.s64 	%rd48, %rd47, %rd44;
	shl.b64 	%rd49, %rd48, 2;
	add.s64 	%rd50, %rd2, %rd49;
	ld.global.f32 	%f71, [%rd50+4];
	cvt.s64.s32 	%rd51, %r18;
	add.s64 	%rd52, %rd46, %rd51;
	shl.b64 	%rd53, %rd52, 2;
	add.s64 	%rd54, %rd1, %rd53;
	ld.global.f32 	%f72, [%rd54+4];
	fma.rn.f32 	%f78, %f71, %f72, %f78;
$L__BB0_41:
	add.s32 	%r96, %r96, 2;
$L__BB0_42:
	and.b32  	%r89, %r37, 1;
	setp.eq.b32 	%p86, %r89, 1;
	not.pred 	%p87, %p86;
	@%p87 bra 	$L__BB0_45;
	add.s32 	%r29, %r96, %r8;
	setp.gt.s32 	%p88, %r29, -1;
	setp.lt.s32 	%p89, %r29, %r35;
	and.pred  	%p90, %p88, %p89;
	and.pred  	%p92, %p1, %p90;
	not.pred 	%p93, %p92;
	@%p93 bra 	$L__BB0_45;
	add.s32 	%r90, %r29, %r17;
	add.s32 	%r91, %r96, %r18;
	mul.wide.s32 	%rd55, %r90, 4;
	add.s64 	%rd56, %rd2, %rd55;
	ld.global.f32 	%f73, [%rd56];
	mul.wide.s32 	%rd57, %r91, 4;
	add.s64 	%rd58, %rd1, %rd57;
	ld.global.f32 	%f74, [%rd58];
	fma.rn.f32 	%f78, %f73, %f74, %f78;
$L__BB0_45:
	add.s32 	%r93, %r93, 1;
	setp.ne.s32 	%p94, %r93, %r36;
	@%p94 bra 	$L__BB0_5;
	add.s32 	%r92, %r92, 1;
	setp.ne.s32 	%p95, %r92, %r32;
	@%p95 bra 	$L__BB0_4;
$L__BB0_47:
	ld.param.u64 	%rd62, [_Z13conv2d_kernelPKfS0_S0_Pfiiiiiiiii_param_3];
	cvta.to.global.u64 	%rd59, %rd62;
	mul.wide.s32 	%rd60, %r3, 4;
	add.s64 	%rd61, %rd59, %rd60;
	st.global.f32 	[%rd61], %f78;
$L__BB0_48:
	ret;

}
	// .globl	_Z11relu_kernelPfi
.visible .entry _Z11relu_kernelPfi(
	.param .u64 .ptr .align 1 _Z11relu_kernelPfi_param_0,
	.param .u32 _Z11relu_kernelPfi_param_1
)
{
	.reg .pred 	%p<2>;
	.reg .b32 	%r<6>;
	.reg .b32 	%f<3>;
	.reg .b64 	%rd<5>;

	ld.param.u64 	%rd1, [_Z11relu_kernelPfi_param_0];
	ld.param.u32 	%r2, [_Z11relu_kernelPfi_param_1];
	mov.u32 	%r3, %ctaid.x;
	mov.u32 	%r4, %ntid.x;
	mov.u32 	%r5, %tid.x;
	mad.lo.s32 	%r1, %r3, %r4, %r5;
	setp.ge.s32 	%p1, %r1, %r2;
	@%p1 bra 	$L__BB1_2;
	cvta.to.global.u64 	%rd2, %rd1;
	mul.wide.s32 	%rd3, %r1, 4;
	add.s64 	%rd4, %rd2, %rd3;
	ld.global.f32 	%f1, [%rd4];
	max.f32 	%f2, %f1, 0f00000000;
	st.global.f32 	[%rd4], %f2;
$L__BB1_2:
	ret;

}
	// .globl	_Z16maxpool2d_kernelPKfPfiiiiii
.visible .entry _Z16maxpool2d_kernelPKfPfiiiiii(
	.param .u64 .ptr .align 1 _Z16maxpool2d_kernelPKfPfiiiiii_param_0,
	.param .u64 .ptr .align 1 _Z16maxpool2d_kernelPKfPfiiiiii_param_1,
	.param .u32 _Z16maxpool2d_kernelPKfPfiiiiii_param_2,
	.param .u32 _Z16maxpool2d_kernelPKfPfiiiiii_param_3,
	.param .u32 _Z16maxpool2d_kernelPKfPfiiiiii_param_4,
	.param .u32 _Z16maxpool2d_kernelPKfPfiiiiii_param_5,
	.param .u32 _Z16maxpool2d_kernelPKfPfiiiiii_param_6,
	.param .u32 _Z16maxpool2d_kernelPKfPfiiiiii_param_7
)
{
	.reg .pred 	%p<13>;
	.reg .b32 	%r<63>;
	.reg .b32 	%f<88>;
	.reg .b64 	%rd<16>;

	ld.param.u64 	%rd5, [_Z16maxpool2d_kernelPKfPfiiiiii_param_0];
	ld.param.u64 	%rd4, [_Z16maxpool2d_kernelPKfPfiiiiii_param_1];
	ld.param.u32 	%r32, [_Z16maxpool2d_kernelPKfPfiiiiii_param_2];
	ld.param.u32 	%r27, [_Z16maxpool2d_kernelPKfPfiiiiii_param_3];
	ld.param.u32 	%r28, [_Z16maxpool2d_kernelPKfPfiiiiii_param_4];
	ld.param.u32 	%r29, [_Z16maxpool2d_kernelPKfPfiiiiii_param_5];
	ld.param.u32 	%r30, [_Z16maxpool2d_kernelPKfPfiiiiii_param_6];
	ld.param.u32 	%r31, [_Z16maxpool2d_kernelPKfPfiiiiii_param_7];
	cvta.to.global.u64 	%rd1, %rd5;
	sub.s32 	%r33, %r28, %r30;
	div.s32 	%r34, %r33, %r31;
	add.s32 	%r1, %r34, 1;
	sub.s32 	%r35, %r29, %r30;
	div.s32 	%r36, %r35, %r31;
	add.s32 	%r2, %r36, 1;
	mov.u32 	%r37, %ctaid.x;
	mov.u32 	%r38, %ntid.x;
	mov.u32 	%r39, %tid.x;
	mad.lo.s32 	%r3, %r37, %r38, %r39;
	mul.lo.s32 	%r40, %r27, %r32;
	mad.lo.s32 	%r41, %r40, %r34, %r40;
	mad.lo.s32 	%r42, %r41, %r36, %r41;
	setp.ge.s32 	%p1, %r3, %r42;
	@%p1 bra 	$L__BB2_18;
	div.s32 	%r43, %r3, %r2;
	rem.s32 	%r4, %r43, %r1;
	mul.lo.s32 	%r5, %r2, %r1;
	setp.lt.s32 	%p2, %r30, 1;
	mov.f32 	%f86, 0fFF800000;
	@%p2 bra 	$L__BB2_17;
	mul.lo.s32 	%r45, %r4, %r31;
	rem.s32 	%r46, %r3, %r2;
	mul.lo.s32 	%r6, %r46, %r31;
	mul.lo.s32 	%r47, %r5, %r27;
	div.s32 	%r48, %r3, %r47;
	div.s32 	%r49, %r3, %r5;
	rem.s32 	%r50, %r49, %r27;
	mad.lo.s32 	%r51, %r48, %r27, %r50;
	mad.lo.s32 	%r7, %r51, %r28, %r45;
	and.b32  	%r8, %r30, 15;
	add.s32 	%r9, %r8, -1;
	and.b32  	%r10, %r30, 7;
	add.s32 	%r11, %r10, -1;
	and.b32  	%r12, %r30, 2147483632;
	and.b32  	%r13, %r30, 3;
	neg.s32 	%r14, %r12;
	add.s64 	%rd2, %rd1, 32;
	mov.f32 	%f86, 0fFF800000;
	mov.b32 	%r57, 0;
$L__BB2_3:
	setp.lt.u32 	%p3, %r30, 16;
	add.s32 	%r53, %r7, %r57;
	mad.lo.s32 	%r16, %r53, %r29, %r6;
	mov.b32 	%r61, 0;
	@%p3 bra 	$L__BB2_6;
	mov.u32 	%r58, %r16;
	mov.u32 	%r59, %r14;
$L__BB2_5:
	.pragma "nounroll";
	mul.wide.s32 	%rd6, %r58, 4;
	add.s64 	%rd7, %rd2, %rd6;
	ld.global.f32 	%f20, [%rd7+-32];
	max.f32 	%f21, %f86, %f20;
	ld.global.f32 	%f22, [%rd7+-28];
	max.f32 	%f23, %f21, %f22;
	ld.global.f32 	%f24, [%rd7+-24];
	max.f32 	%f25, %f23, %f24;
	ld.global.f32 	%f26, [%rd7+-20];
	max.f32 	%f27, %f25, %f26;
	ld.global.f32 	%f28, [%rd7+-16];
	max.f32 	%f29, %f27, %f28;
	ld.global.f32 	%f30, [%rd7+-12];
	max.f32 	%f31, %f29, %f30;
	ld.global.f32 	%f32, [%rd7+-8];
	max.f32 	%f33, %f31, %f32;
	ld.global.f32 	%f34, [%rd7+-4];
	max.f32 	%f35, %f33, %f34;
	ld.global.f32 	%f36, [%rd7];
	max.f32 	%f37, %f35, %f36;
	ld.global.f32 	%f38, [%rd7+4];
	max.f32 	%f39, %f37, %f38;
	ld.global.f32 	%f40, [%rd7+8];
	max.f32 	%f41, %f39, %f40;
	ld.global.f32 	%f42, [%rd7+12];
	max.f32 	%f43, %f41, %f42;
	ld.global.f32 	%f44, [%rd7+16];
	max.f32 	%f45, %f43, %f44;
	ld.global.f32 	%f46, [%rd7+20];
	max.f32 	%f47, %f45, %f46;
	ld.global.f32 	%f48, [%rd7+24];
	max.f32 	%f49, %f47, %f48;
	ld.global.f32 	%f50, [%rd7+28];
	max.f32 	%f86, %f49, %f50;
	add.s32 	%r59, %r59, 16;
	add.s32 	%r58, %r58, 16;
	setp.ne.s32 	%p4, %r59, 0;
	mov.u32 	%r61, %r12;
	@%p4 bra 	$L__BB2_5;
$L__BB2_6:
	setp.eq.s32 	%p5, %r8, 0;
	@%p5 bra 	$L__BB2_16;
	setp.lt.u32 	%p6, %r9, 7;
	@%p6 bra 	$L__BB2_9;
	add.s32 	%r54, %r16, %r61;
	mul.wide.s32 	%rd8, %r54, 4;
	add.s64 	%rd9, %rd1, %rd8;
	ld.global.f32 	%f52, [%rd9];
	max.f32 	%f53, %f86, %f52;
	ld.global.f32 	%f54, [%rd9+4];
	max.f32 	%f55, %f53, %f54;
	ld.global.f32 	%f56, [%rd9+8];
	max.f32 	%f57, %f55, %f56;
	ld.global.f32 	%f58, [%rd9+12];
	max.f32 	%f59, %f57, %f58;
	ld.global.f32 	%f60, [%rd9+16];
	max.f32 	%f61, %f59, %f60;
	ld.global.f32 	%f62, [%rd9+20];
	max.f32 	%f63, %f61, %f62;
	ld.global.f32 	%f64, [%rd9+24];
	max.f32 	%f65, %f63, %f64;
	ld.global.f32 	%f66, [%rd9+28];
	max.f32 	%f86, %f65, %f66;
	add.s32 	%r61, %r61, 8;
$L__BB2_9:
	setp.eq.s32 	%p7, %r10, 0;
	@%p7 bra 	$L__BB2_16;
	setp.lt.u32 	%p8, %r11, 3;
	@%p8 bra 	$L__BB2_12;
	add.s32 	%r55, %r16, %r61;
	mul.wide.s32 	%rd10, %r55, 4;
	add.s64 	%rd11, %rd1, %rd10;
	ld.global.f32 	%f68, [%rd11];
	max.f32 	%f69, %f86, %f68;
	ld.global.f32 	%f70, [%rd11+4];
	max.f32 	%f71, %f69, %f70;
	ld.global.f32 	%f72, [%rd11+8];
	max.f32 	%f73, %f71, %f72;
	ld.global.f32 	%f74, [%rd11+12];
	max.f32 	%f86, %f73, %f74;
	add.s32 	%r61, %r61, 4;
$L__BB2_12:
	setp.eq.s32 	%p9, %r13, 0;
	@%p9 bra 	$L__BB2_16;
	setp.eq.s32 	%p10, %r13, 1;
	add.s32 	%r56, %r16, %r61;
	mul.wide.s32 	%rd12, %r56, 4;
	add.s64 	%rd3, %rd1, %rd12;
	ld.global.f32 	%f75, [%rd3];
	max.f32 	%f86, %f86, %f75;
	@%p10 bra 	$L__BB2_16;
	setp.eq.s32 	%p11, %r13, 2;
	ld.global.f32 	%f76, [%rd3+4];
	max.f32 	%f86, %f86, %f76;
	@%p11 bra 	$L__BB2_16;
	ld.global.f32 	%f77, [%rd3+8];
	max.f32 	%f86, %f86, %f77;
$L__BB2_16:
	add.s32 	%r57, %r57, 1;
	setp.ne.s32 	%p12, %r57, %r30;
	@%p12 bra 	$L__BB2_3;
$L__BB2_17:
	cvta.to.global.u64 	%rd13, %rd4;
	mul.wide.s32 	%rd14, %r3, 4;
	add.s64 	%rd15, %rd13, %rd14;
	st.global.f32 	[%rd15], %f86;
$L__BB2_18:
	ret;

}
	// .globl	_Z9fc_kernelPKfS0_S0_Pfiii
.visible .entry _Z9fc_kernelPKfS0_S0_Pfiii(
	.param .u64 .ptr .align 1 _Z9fc_kernelPKfS0_S0_Pfiii_param_0,
	.param .u64 .ptr .align 1 _Z9fc_kernelPKfS0_S0_Pfiii_param_1,
	.param .u64 .ptr .align 1 _Z9fc_kernelPKfS0_S0_Pfiii_param_2,
	.param .u64 .ptr .align 1 _Z9fc_kernelPKfS0_S0_Pfiii_param_3,
	.param .u32 _Z9fc_kernelPKfS0_S0_Pfiii_param_4,
	.param .u32 _Z9fc_kernelPKfS0_S0_Pfiii_param_5,
	.param .u32 _Z9fc_kernelPKfS0_S0_Pfiii_param_6
)
{
	.reg .pred 	%p<11>;
	.reg .b32 	%r<52>;
	.reg .b32 	%f<110>;
	.reg .b64 	%rd<31>;

	ld.param.u64 	%rd7, [_Z9fc_kernelPKfS0_S0_Pfiii_param_0];
	ld.param.u64 	%rd8, [_Z9fc_kernelPKfS0_S0_Pfiii_param_1];
	ld.param.u64 	%rd5, [_Z9fc_kernelPKfS0_S0_Pfiii_param_2];
	ld.param.u64 	%rd6, [_Z9fc_kernelPKfS0_S0_Pfiii_param_3];
	ld.param.u32 	%r32, [_Z9fc_kernelPKfS0_S0_Pfiii_param_4];
	ld.param.u32 	%r30, [_Z9fc_kernelPKfS0_S0_Pfiii_param_5];
	ld.param.u32 	%r31, [_Z9fc_kernelPKfS0_S0_Pfiii_param_6];
	cvta.to.global.u64 	%rd1, %rd8;
	cvta.to.global.u64 	%rd2, %rd7;
	mov.u32 	%r33, %ctaid.x;
	mov.u32 	%r34, %ntid.x;
	mov.u32 	%r35, %tid.x;
	mad.lo.s32 	%r1, %r33, %r34, %r35;
	mul.lo.s32 	%r36, %r31, %r32;
	setp.ge.s32 	%p1, %r1, %r36;
	@%p1 bra 	$L__BB3_15;
	cvta.to.global.u64 	%rd9, %rd5;
	rem.s32 	%r2, %r1, %r31;
	mul.wide.s32 	%rd10, %r2, 4;
	add.s64 	%rd11, %rd9, %rd10;
	ld.global.f32 	%f109, [%rd11];
	setp.lt.s32 	%p2, %r30, 1;
	@%p2 bra 	$L__BB3_14;
	div.s32 	%r38, %r1, %r31;
	mul.lo.s32 	%r3, %r38, %r30;
	mul.lo.s32 	%r4, %r2, %r30;
	and.b32  	%r5, %r30, 15;
	setp.lt.u32 	%p3, %r30, 16;
	mov.b32 	%r47, 0;
	@%p3 bra 	$L__BB3_5;
	and.b32  	%r47, %r30, 2147483632;
	neg.s32 	%r45, %r47;
	add.s64 	%rd3, %rd2, 32;
	add.s64 	%rd4, %rd1, 32;
	mov.u32 	%r43, %r4;
	mov.u32 	%r44, %r3;
$L__BB3_4:
	.pragma "nounroll";
	mul.wide.s32 	%rd12, %r44, 4;
	add.s64 	%rd13, %rd3, %rd12;
	mul.wide.s32 	%rd14, %r43, 4;
	add.s64 	%rd15, %rd4, %rd14;
	ld.global.f32 	%f16, [%rd13+-32];
	ld.global.f32 	%f17, [%rd15+-32];
	fma.rn.f32 	%f18, %f16, %f17, %f109;
	ld.global.f32 	%f19, [%rd13+-28];
	ld.global.f32 	%f20, [%rd15+-28];
	fma.rn.f32 	%f21, %f19, %f20, %f18;
	ld.global.f32 	%f22, [%rd13+-24];
	ld.global.f32 	%f23, [%rd15+-24];
	fma.rn.f32 	%f24, %f22, %f23, %f21;
	ld.global.f32 	%f25, [%rd13+-20];
	ld.global.f32 	%f26, [%rd15+-20];
	fma.rn.f32 	%f27, %f25, %f26, %f24;
	ld.global.f32 	%f28, [%rd13+-16];
	ld.global.f32 	%f29, [%rd15+-16];
	fma.rn.f32 	%f30, %f28, %f29, %f27;
	ld.global.f32 	%f31, [%rd13+-12];
	ld.global.f32 	%f32, [%rd15+-12];
	fma.rn.f32 	%f33, %f31, %f32, %f30;
	ld.global.f32 	%f34, [%rd13+-8];
	ld.global.f32 	%f35, [%rd15+-8];
	fma.rn.f32 	%f36, %f34, %f35, %f33;
	ld.global.f32 	%f37, [%rd13+-4];
	ld.global.f32 	%f38, [%rd15+-4];
	fma.rn.f32 	%f39, %f37, %f38, %f36;
	ld.global.f32 	%f40, [%rd13];
	ld.global.f32 	%f41, [%rd15];
	fma.rn.f32 	%f42, %f40, %f41, %f39;
	ld.global.f32 	%f43, [%rd13+4];
	ld.global.f32 	%f44, [%rd15+4];
	fma.rn.f32 	%f45, %f43, %f44, %f42;
	ld.global.f32 	%f46, [%rd13+8];
	ld.global.f32 	%f47, [%rd15+8];
	fma.rn.f32 	%f48, %f46, %f47, %f45;
	ld.global.f32 	%f49, [%rd13+12];
	ld.global.f32 	%f50, [%rd15+12];
	fma.rn.f32 	%f51, %f49, %f50, %f48;
	ld.global.f32 	%f52, [%rd13+16];
	ld.global.f32 	%f53, [%rd15+16];
	fma.rn.f32 	%f54, %f52, %f53, %f51;
	ld.global.f32 	%f55, [%rd13+20];
	ld.global.f32 	%f56, [%rd15+20];
	fma.rn.f32 	%f57, %f55, %f56, %f54;
	ld.global.f32 	%f58, [%rd13+24];
	ld.global.f32 	%f59, [%rd15+24];
	fma.rn.f32 	%f60, %f58, %f59, %f57;
	ld.global.f32 	%f61, [%rd13+28];
	ld.global.f32 	%f62, [%rd15+28];
	fma.rn.f32 	%f109, %f61, %f62, %f60;
	add.s32 	%r45, %r45, 16;
	add.s32 	%r44, %r44, 16;
	add.s32 	%r43, %r43, 16;
	setp.ne.s32 	%p4, %r45, 0;
	@%p4 bra 	$L__BB3_4;
$L__BB3_5:
	setp.eq.s32 	%p5, %r5, 0;
	@%p5 bra 	$L__BB3_14;
	and.b32  	%r15, %r30, 7;
	setp.lt.u32 	%p6, %r5, 8;
	@%p6 bra 	$L__BB3_8;
	add.s32 	%r39, %r47, %r3;
	mul.wide.s32 	%rd16, %r39, 4;
	add.s64 	%rd17, %rd2, %rd16;
	ld.global.f32 	%f64, [%rd17];
	add.s32 	%r40, %r47, %r4;
	mul.wide.s32 	%rd18, %r40, 4;
	add.s64 	%rd19, %rd1, %rd18;
	ld.global.f32 	%f65, [%rd19];
	fma.rn.f32 	%f66, %f64, %f65, %f109;
	ld.global.f32 	%f67, [%rd17+4];
	ld.global.f32 	%f68, [%rd19+4];
	fma.rn.f32 	%f69, %f67, %f68, %f66;
	ld.global.f32 	%f70, [%rd17+8];
	ld.global.f32 	%f71, [%rd19+8];
	fma.rn.f32 	%f72, %f70, %f71, %f69;
	ld.global.f32 	%f73, [%rd17+12];
	ld.global.f32 	%f74, [%rd19+12];
	fma.rn.f32 	%f75, %f73, %f74, %f72;
	ld.global.f32 	%f76, [%rd17+16];
	ld.global.f32 	%f77, [%rd19+16];
	fma.rn.f32 	%f78, %f76, %f77, %f75;
	ld.global.f32 	%f79, [%rd17+20];
	ld.global.f32 	%f80, [%rd19+20];
	fma.rn.f32 	%f81, %f79, %f80, %f78;
	ld.global.f32 	%f82, [%rd17+24];
	ld.global.f32 	%f83, [%rd19+24];
	fma.rn.f32 	%f84, %f82, %f83, %f81;
	ld.global.f32 	%f85, [%rd17+28];
	ld.global.f32 	%f86, [%rd19+28];
	fma.rn.f32 	%f109, %f85, %f86, %f84;
	add.s32 	%r47, %r47, 8;
$L__BB3_8:
	setp.eq.s32 	%p7, %r15, 0;
	@%p7 bra 	$L__BB3_14;
	and.b32  	%r18, %r30, 3;
	setp.lt.u32 	%p8, %r15, 4;
	@%p8 bra 	$L__BB3_11;
	add.s32 	%r41, %r47, %r3;
	mul.wide.s32 	%rd20, %r41, 4;
	add.s64 	%rd21, %rd2, %rd20;
	ld.global.f32 	%f88, [%rd21];
	add.s32 	%r42, %r47, %r4;
	mul.wide.s32 	%rd22, %r42, 4;
	add.s64 	%rd23, %rd1, %rd22;
	ld.global.f32 	%f89, [%rd23];
	fma.rn.f32 	%f90, %f88, %f89, %f109;
	ld.global.f32 	%f91, [%rd21+4];
	ld.global.f32 	%f92, [%rd23+4];
	fma.rn.f32 	%f93, %f91, %f92, %f90;
	ld.global.f32 	%f94, [%rd21+8];
	ld.global.f32 	%f95, [%rd23+8];
	fma.rn.f32 	%f96, %f94, %f95, %f93;
	ld.global.f32 	%f97, [%rd21+12];
	ld.global.f32 	%f98, [%rd23+12];
	fma.rn.f32 	%f109, %f97, %f98, %f96;
	add.s32 	%r47, %r47, 4;
$L__BB3_11:
	setp.eq.s32 	%p9, %r18, 0;
	@%p9 bra 	$L__BB3_14;
	add.s32 	%r51, %r47, %r4;
	add.s32 	%r50, %r47, %r3;
	neg.s32 	%r49, %r18;
$L__BB3_13:
	.pragma "nounroll";
	mul.wide.s32 	%rd24, %r51, 4;
	add.s64 	%rd25, %rd1, %rd24;
	mul.wide.s32 	%rd26, %r50, 4;
	add.s64 	%rd27, %rd2, %rd26;
	ld.global.f32 	%f99, [%rd27];
	ld.global.f32 	%f100, [%rd25];
	fma.rn.f32 	%f109, %f99, %f100, %f109;
	add.s32 	%r51, %r51, 1;
	add.s32 	%r50, %r50, 1;
	add.s32 	%r49, %r49, 1;
	setp.ne.s32 	%p10, %r49, 0;
	@%p10 bra 	$L__BB3_13;
$L__BB3_14:
	cvta.to.global.u64 	%rd28, %rd6;
	mul.wide.s32 	%rd29, %r1, 4;
	add.s64 	%rd30, %rd28, %rd29;
	st.global.f32 	[%rd30], %f109;
$L__BB3_15:
	ret;

}
	// .globl	_Z14softmax_kernelPfii
.visible .entry _Z14softmax_kernelPfii(
	.param .u64 .ptr .align 1 _Z14softmax_kernelPfii_param_0,
	.param .u32 _Z14softmax_kernelPfii_param_1,
	.param .u32 _Z14softmax_kernelPfii_param_2
)
{
	.reg .pred 	%p<29>;
	.reg .b32 	%r<105>;
	.reg .b32 	%f<366>;
	.reg .b64 	%rd<75>;

	ld.param.u64 	%rd17, [_Z14softmax_kernelPfii_param_0];
	ld.param.u32 	%r47, [_Z14softmax_kernelPfii_param_1];
	ld.param.u32 	%r46, [_Z14softmax_kernelPfii_param_2];
	cvta.to.global.u64 	%rd1, %rd17;
	mov.u32 	%r1, %ctaid.x;
	setp.ge.s32 	%p1, %r1, %r47;
	@%p1 bra 	$L__BB4_39;
	setp.lt.s32 	%p2, %r46, 1;
	mov.f32 	%f356, 0fFF800000;
	@%p2 bra 	$L__BB4_14;
	mul.lo.s32 	%r2, %r46, %r1;
	and.b32  	%r3, %r46, 15;
	setp.lt.u32 	%p3, %r46, 16;
	mov.f32 	%f356, 0fFF800000;
	mov.b32 	%r91, 0;
	@%p3 bra 	$L__BB4_5;
	and.b32  	%r91, %r46, 2147483632;
	neg.s32 	%r95, %r91;
	mul.wide.u32 	%rd18, %r2, 4;
	add.s64 	%rd19, %rd18, %rd1;
	add.s64 	%rd71, %rd19, 32;
	mov.f32 	%f356, 0fFF800000;
$L__BB4_4:
	.pragma "nounroll";
	ld.global.f32 	%f30, [%rd71+-32];
	max.f32 	%f31, %f356, %f30;
	ld.global.f32 	%f32, [%rd71+-28];
	max.f32 	%f33, %f31, %f32;
	ld.global.f32 	%f34, [%rd71+-24];
	max.f32 	%f35, %f33, %f34;
	ld.global.f32 	%f36, [%rd71+-20];
	max.f32 	%f37, %f35, %f36;
	ld.global.f32 	%f38, [%rd71+-16];
	max.f32 	%f39, %f37, %f38;
	ld.global.f32 	%f40, [%rd71+-12];
	max.f32 	%f41, %f39, %f40;
	ld.global.f32 	%f42, [%rd71+-8];
	max.f32 	%f43, %f41, %f42;
	ld.global.f32 	%f44, [%rd71+-4];
	max.f32 	%f45, %f43, %f44;
	ld.global.f32 	%f46, [%rd71];
	max.f32 	%f47, %f45, %f46;
	ld.global.f32 	%f48, [%rd71+4];
	max.f32 	%f49, %f47, %f48;
	ld.global.f32 	%f50, [%rd71+8];
	max.f32 	%f51, %f49, %f50;
	ld.global.f32 	%f52, [%rd71+12];
	max.f32 	%f53, %f51, %f52;
	ld.global.f32 	%f54, [%rd71+16];
	max.f32 	%f55, %f53, %f54;
	ld.global.f32 	%f56, [%rd71+20];
	max.f32 	%f57, %f55, %f56;
	ld.global.f32 	%f58, [%rd71+24];
	max.f32 	%f59, %f57, %f58;
	ld.global.f32 	%f60, [%rd71+28];
	max.f32 	%f356, %f59, %f60;
	add.s32 	%r95, %r95, 16;
	add.s64 	%rd71, %rd71, 64;
	setp.eq.s32 	%p4, %r95, 0;
	@%p4 bra 	$L__BB4_5;
	bra.uni 	$L__BB4_4;
$L__BB4_5:
	setp.eq.s32 	%p5, %r3, 0;
	@%p5 bra 	$L__BB4_14;
	and.b32  	%r7, %r46, 7;
	setp.lt.u32 	%p6, %r3, 8;
	@%p6 bra 	$L__BB4_8;
	add.s32 	%r49, %r91, %r2;
	mul.wide.u32 	%rd20, %r49, 4;
	add.s64 	%rd21, %rd1, %rd20;
	ld.global.f32 	%f62, [%rd21];
	max.f32 	%f63, %f356, %f62;
	cvt.u64.u32 	%rd22, %r2;
	cvt.u64.u32 	%rd23, %r91;
	add.s64 	%rd24, %rd23, %rd22;
	shl.b64 	%rd25, %rd24, 2;
	add.s64 	%rd26, %rd1, %rd25;
	ld.global.f32 	%f64, [%rd26+4];
	max.f32 	%f65, %f63, %f64;
	ld.global.f32 	%f66, [%rd26+8];
	max.f32 	%f67, %f65, %f66;
	ld.global.f32 	%f68, [%rd26+12];
	max.f32 	%f69, %f67, %f68;
	ld.global.f32 	%f70, [%rd26+16];
	max.f32 	%f71, %f69, %f70;
	ld.global.f32 	%f72, [%rd26+20];
	max.f32 	%f73, %f71, %f72;
	ld.global.f32 	%f74, [%rd26+24];
	max.f32 	%f75, %f73, %f74;
	ld.global.f32 	%f76, [%rd26+28];
	max.f32 	%f356, %f75, %f76;
	add.s32 	%r91, %r91, 8;
$L__BB4_8:
	setp.eq.s32 	%p7, %r7, 0;
	@%p7 bra 	$L__BB4_14;
	and.b32  	%r10, %r46, 3;
	setp.lt.u32 	%p8, %r7, 4;
	@%p8 bra 	$L__BB4_11;
	add.s32 	%r50, %r91, %r2;
	mul.wide.u32 	%rd27, %r50, 4;
	add.s64 	%rd28, %rd1, %rd27;
	ld.global.f32 	%f78, [%rd28];
	max.f32 	%f79, %f356, %f78;
	cvt.u64.u32 	%rd29, %r2;
	cvt.u64.u32 	%rd30, %r91;
	add.s64 	%rd31, %rd30, %rd29;
	shl.b64 	%rd32, %rd31, 2;
	add.s64 	%rd33, %rd1, %rd32;
	ld.global.f32 	%f80, [%rd33+4];
	max.f32 	%f81, %f79, %f80;
	ld.global.f32 	%f82, [%rd33+8];
	max.f32 	%f83, %f81, %f82;
	ld.global.f32 	%f84, [%rd33+12];
	max.f32 	%f356, %f83, %f84;
	add.s32 	%r91, %r91, 4;
$L__BB4_11:
	setp.eq.s32 	%p9, %r10, 0;
	@%p9 bra 	$L__BB4_14;
	add.s32 	%r51, %r91, %r2;
	mul.wide.u32 	%rd34, %r51, 4;
	add.s64 	%rd70, %rd1, %rd34;
	neg.s32 	%r94, %r10;
$L__BB4_13:
	.pragma "nounroll";
	ld.global.f32 	%f85, [%rd70];
	max.f32 	%f356, %f356, %f85;
	add.s64 	%rd70, %rd70, 4;
	add.s32 	%r94, %r94, 1;
	setp.ne.s32 	%p10, %r94, 0;
	@%p10 bra 	$L__BB4_13;
$L__BB4_14:
	setp.lt.s32 	%p11, %r46, 1;
	mov.f32 	%f364, 0f00000000;
	@%p11 bra 	$L__BB4_26;
	mul.lo.s32 	%r16, %r46, %r1;
	and.b32  	%r17, %r46, 7;
	setp.lt.u32 	%p12, %r46, 8;
	mov.f32 	%f364, 0f00000000;
	mov.b32 	%r96, 0;
	@%p12 bra 	$L__BB4_18;
	and.b32  	%r96, %r46, 2147483640;
	neg.s32 	%r99, %r96;
	mul.wide.u32 	%rd35, %r16, 4;
	add.s64 	%rd36, %rd35, %rd1;
	add.s64 	%rd72, %rd36, 16;
	mov.f32 	%f364, 0f00000000;
$L__BB4_17:
	.pragma "nounroll";
	ld.global.f32 	%f90, [%rd72+-16];
	sub.f32 	%f91, %f90, %f356;
	fma.rn.f32 	%f92, %f91, 0f3BBB989D, 0f3F000000;
	cvt.sat.f32.f32 	%f93, %f92;
	mov.f32 	%f94, 0f4B400001;
	mov.f32 	%f95, 0f437C0000;
	fma.rm.f32 	%f96, %f93, %f95, %f94;
	add.f32 	%f97, %f96, 0fCB40007F;
	neg.f32 	%f98, %f97;
	fma.rn.f32 	%f99, %f91, 0f3FB8AA3B, %f98;
	fma.rn.f32 	%f100, %f91, 0f32A57060, %f99;
	mov.b32 	%r53, %f96;
	shl.b32 	%r54, %r53, 23;
	mov.b32 	%f101, %r54;
	ex2.approx.ftz.f32 	%f102, %f100;
	mul.f32 	%f103, %f102, %f101;
	st.global.f32 	[%rd72+-16], %f103;
	add.f32 	%f104, %f364, %f103;
	ld.global.f32 	%f105, [%rd72+-12];
	sub.f32 	%f106, %f105, %f356;
	fma.rn.f32 	%f107, %f106, 0f3BBB989D, 0f3F000000;
	cvt.sat.f32.f32 	%f108, %f107;
	fma.rm.f32 	%f109, %f108, %f95, %f94;
	add.f32 	%f110, %f109, 0fCB40007F;
	neg.f32 	%f111, %f110;
	fma.rn.f32 	%f112, %f106, 0f3FB8AA3B, %f111;
	fma.rn.f32 	%f113, %f106, 0f32A57060, %f112;
	mov.b32 	%r55, %f109;
	shl.b32 	%r56, %r55, 23;
	mov.b32 	%f114, %r56;
	ex2.approx.ftz.f32 	%f115, %f113;
	mul.f32 	%f116, %f115, %f114;
	st.global.f32 	[%rd72+-12], %f116;
	add.f32 	%f117, %f104, %f116;
	ld.global.f32 	%f118, [%rd72+-8];
	sub.f32 	%f119, %f118, %f356;
	fma.rn.f32 	%f120, %f119, 0f3BBB989D, 0f3F000000;
	cvt.sat.f32.f32 	%f121, %f120;
	fma.rm.f32 	%f122, %f121, %f95, %f94;
	add.f32 	%f123, %f122, 0fCB40007F;
	neg.f32 	%f124, %f123;
	fma.rn.f32 	%f125, %f119, 0f3FB8AA3B, %f124;
	fma.rn.f32 	%f126, %f119, 0f32A57060, %f125;
	mov.b32 	%r57, %f122;
	shl.b32 	%r58, %r57, 23;
	mov.b32 	%f127, %r58;
	ex2.approx.ftz.f32 	%f128, %f126;
	mul.f32 	%f129, %f128, %f127;
	st.global.f32 	[%rd72+-8], %f129;
	add.f32 	%f130, %f117, %f129;
	ld.global.f32 	%f131, [%rd72+-4];
	sub.f32 	%f132, %f131, %f356;
	fma.rn.f32 	%f133, %f132, 0f3BBB989D, 0f3F000000;
	cvt.sat.f32.f32 	%f134, %f133;
	fma.rm.f32 	%f135, %f134, %f95, %f94;
	add.f32 	%f136, %f135, 0fCB40007F;
	neg.f32 	%f137, %f136;
	fma.rn.f32 	%f138, %f132, 0f3FB8AA3B, %f137;
	fma.rn.f32 	%f139, %f132, 0f32A57060, %f138;
	mov.b32 	%r59, %f135;
	shl.b32 	%r60, %r59, 23;
	mov.b32 	%f140, %r60;
	ex2.approx.ftz.f32 	%f141, %f139;
	mul.f32 	%f142, %f141, %f140;
	st.global.f32 	[%rd72+-4], %f142;
	add.f32 	%f143, %f130, %f142;
	ld.global.f32 	%f144, [%rd72];
	sub.f32 	%f145, %f144, %f356;
	fma.rn.f32 	%f146, %f145, 0f3BBB989D, 0f3F000000;
	cvt.sat.f32.f32 	%f147, %f146;
	fma.rm.f32 	%f148, %f147, %f95, %f94;
	add.f32 	%f149, %f148, 0fCB40007F;
	neg.f32 	%f150, %f149;
	fma.rn.f32 	%f151, %f145, 0f3FB8AA3B, %f150;
	fma.rn.f32 	%f152, %f145, 0f32A57060, %f151;
	mov.b32 	%r61, %f148;
	shl.b32 	%r62, %r61, 23;
	mov.b32 	%f153, %r62;
	ex2.approx.ftz.f32 	%f154, %f152;
	mul.f32 	%f155, %f154, %f153;
	st.global.f32 	[%rd72], %f155;
	add.f32 	%f156, %f143, %f155;
	ld.global.f32 	%f157, [%rd72+4];
	sub.f32 	%f158, %f157, %f356;
	fma.rn.f32 	%f159, %f158, 0f3BBB989D, 0f3F000000;
	cvt.sat.f32.f32 	%f160, %f159;
	fma.rm.f32 	%f161, %f160, %f95, %f94;
	add.f32 	%f162, %f161, 0fCB40007F;
	neg.f32 	%f163, %f162;
	fma.rn.f32 	%f164, %f158, 0f3FB8AA3B, %f163;
	fma.rn.f32 	%f165, %f158, 0f32A57060, %f164;
	mov.b32 	%r63, %f161;
	shl.b32 	%r64, %r63, 23;
	mov.b32 	%f166, %r64;
	ex2.approx.ftz.f32 	%f167, %f165;
	mul.f32 	%f168, %f167, %f166;
	st.global.f32 	[%rd72+4], %f168;
	add.f32 	%f169, %f156, %f168;
	ld.global.f32 	%f170, [%rd72+8];
	sub.f32 	%f171, %f170, %f356;
	fma.rn.f32 	%f172, %f171, 0f3BBB989D, 0f3F000000;
	cvt.sat.f32.f32 	%f173, %f172;
	fma.rm.f32 	%f174, %f173, %f95, %f94;
	add.f32 	%f175, %f174, 0fCB40007F;
	neg.f32 	%f176, %f175;
	fma.rn.f32 	%f177, %f171, 0f3FB8AA3B, %f176;
	fma.rn.f32 	%f178, %f171, 0f32A57060, %f177;
	mov.b32 	%r65, %f174;
	shl.b32 	%r66, %r65, 23;
	mov.b32 	%f179, %r66;
	ex2.approx.ftz.f32 	%f180, %f178;
	mul.f32 	%f181, %f180, %f179;
	st.global.f32 	[%rd72+8], %f181;
	add.f32 	%f182, %f169, %f181;
	ld.global.f32 	%f183, [%rd72+12];
	sub.f32 	%f184, %f183, %f356;
	fma.rn.f32 	%f185, %f184, 0f3BBB989D, 0f3F000000;
	cvt.sat.f32.f32 	%f186, %f185;
	fma.rm.f32 	%f187, %f186, %f95, %f94;
	add.f32 	%f188, %f187, 0fCB40007F;
	neg.f32 	%f189, %f188;
	fma.rn.f32 	%f190, %f184, 0f3FB8AA3B, %f189;
	fma.rn.f32 	%f191, %f184, 0f32A57060, %f190;
	mov.b32 	%r67, %f187;
	shl.b32 	%r68, %r67, 23;
	mov.b32 	%f192, %r68;
	ex2.approx.ftz.f32 	%f193, %f191;
	mul.f32 	%f194, %f193, %f192;
	st.global.f32 	[%rd72+12], %f194;
	add.f32 	%f364, %f182, %f194;
	add.s32 	%r99, %r99, 8;
	add.s64 	%rd72, %rd72, 32;
	setp.eq.s32 	%p13, %r99, 0;
	@%p13 bra 	$L__BB4_18;
	bra.uni 	$L__BB4_17;
$L__BB4_18:
	setp.eq.s32 	%p14, %r17, 0;
	@%p14 bra 	$L__BB4_26;
	and.b32  	%r23, %r46, 3;
	setp.lt.u32 	%p15, %r17, 4;
	@%p15 bra 	$L__BB4_21;
	add.s32 	%r69, %r96, %r16;
	mul.wide.u32 	%rd37, %r69, 4;
	add.s64 	%rd38, %rd1, %rd37;
	ld.global.f32 	%f196, [%rd38];
	sub.f32 	%f197, %f196, %f356;
	fma.rn.f32 	%f198, %f197, 0f3BBB989D, 0f3F000000;
	cvt.sat.f32.f32 	%f199, %f198;
	mov.f32 	%f200, 0f4B400001;
	mov.f32 	%f201, 0f437C0000;
	fma.rm.f32 	%f202, %f199, %f201, %f200;
	add.f32 	%f203, %f202, 0fCB40007F;
	neg.f32 	%f204, %f203;
	fma.rn.f32 	%f205, %f197, 0f3FB8AA3B, %f204;
	fma.rn.f32 	%f206, %f197, 0f32A57060, %f205;
	mov.b32 	%r70, %f202;
	shl.b32 	%r71, %r70, 23;
	mov.b32 	%f207, %r71;
	ex2.approx.ftz.f32 	%f208, %f206;
	mul.f32 	%f209, %f208, %f207;
	st.global.f32 	[%rd38], %f209;
	add.f32 	%f210, %f364, %f209;
	cvt.u64.u32 	%rd39, %r16;
	cvt.u64.u32 	%rd40, %r96;
	add.s64 	%rd41, %rd40, %rd39;
	shl.b64 	%rd42, %rd41, 2;
	add.s64 	%rd43, %rd1, %rd42;
	ld.global.f32 	%f211, [%rd43+4];
	sub.f32 	%f212, %f211, %f356;
	fma.rn.f32 	%f213, %f212, 0f3BBB989D, 0f3F000000;
	cvt.sat.f32.f32 	%f214, %f213;
	fma.rm.f32 	%f215, %f214, %f201, %f200;
	add.f32 	%f216, %f215, 0fCB40007F;
	neg.f32 	%f217, %f216;
	fma.rn.f32 	%f218, %f212, 0f3FB8AA3B, %f217;
	fma.rn.f32 	%f219, %f212, 0f32A57060, %f218;
	mov.b32 	%r72, %f215;
	shl.b32 	%r73, %r72, 23;
	mov.b32 	%f220, %r73;
	ex2.approx.ftz.f32 	%f221, %f219;
	mul.f32 	%f222, %f221, %f220;
	st.global.f32 	[%rd43+4], %f222;
	add.f32 	%f223, %f210, %f222;
	ld.global.f32 	%f224, [%rd43+8];
	sub.f32 	%f225, %f224, %f356;
	fma.rn.f32 	%f226, %f225, 0f3BBB989D, 0f3F000000;
	cvt.sat.f32.f32 	%f227, %f226;
	fma.rm.f32 	%f228, %f227, %f201, %f200;
	add.f32 	%f229, %f228, 0fCB40007F;
	neg.f32 	%f230, %f229;
	fma.rn.f32 	%f231, %f225, 0f3FB8AA3B, %f230;
	fma.rn.f32 	%f232, %f225, 0f32A57060, %f231;
	mov.b32 	%r74, %f228;
	shl.b32 	%r75, %r74, 23;
	mov.b32 	%f233, %r75;
	ex2.approx.ftz.f32 	%f234, %f232;
	mul.f32 	%f235, %f234, %f233;
	st.global.f32 	[%rd43+8], %f235;
	add.f32 	%f236, %f223, %f235;
	ld.global.f32 	%f237, [%rd43+12];
	sub.f32 	%f238, %f237, %f356;
	fma.rn.f32 	%f239, %f238, 0f3BBB989D, 0f3F000000;
	cvt.sat.f32.f32 	%f240, %f239;
	fma.rm.f32 	%f241, %f240, %f201, %f200;
	add.f32 	%f242, %f241, 0fCB40007F;
	neg.f32 	%f243, %f242;
	fma.rn.f32 	%f244, %f238, 0f3FB8AA3B, %f243;
	fma.rn.f32 	%f245, %f238, 0f32A57060, %f244;
	mov.b32 	%r76, %f241;
	shl.b32 	%r77, %r76, 23;
	mov.b32 	%f246, %r77;
	ex2.approx.ftz.f32 	%f247, %f245;
	mul.f32 	%f248, %f247, %f246;
	st.global.f32 	[%rd43+12], %f248;
	add.f32 	%f364, %f236, %f248;
	add.s32 	%r96, %r96, 4;
$L__BB4_21:
	setp.eq.s32 	%p16, %r23, 0;
	@%p16 bra 	$L__BB4_26;
	setp.eq.s32 	%p17, %r23, 1;
	@%p17 bra 	$L__BB4_24;
	add.s32 	%r78, %r96, %r16;
	mul.wide.u32 	%rd44, %r78, 4;
	add.s64 	%rd45, %rd1, %rd44;
	ld.global.f32 	%f250, [%rd45];
	sub.f32 	%f251, %f250, %f356;
	fma.rn.f32 	%f252, %f251, 0f3BBB989D, 0f3F000000;
	cvt.sat.f32.f32 	%f253, %f252;
	mov.f32 	%f254, 0f4B400001;
	mov.f32 	%f255, 0f437C0000;
	fma.rm.f32 	%f256, %f253, %f255, %f254;
	add.f32 	%f257, %f256, 0fCB40007F;
	neg.f32 	%f258, %f257;
	fma.rn.f32 	%f259, %f251, 0f3FB8AA3B, %f258;
	fma.rn.f32 	%f260, %f251, 0f32A57060, %f259;
	mov.b32 	%r79, %f256;
	shl.b32 	%r80, %r79, 23;
	mov.b32 	%f261, %r80;
	ex2.approx.ftz.f32 	%f262, %f260;
	mul.f32 	%f263, %f262, %f261;
	st.global.f32 	[%rd45], %f263;
	add.f32 	%f264, %f364, %f263;
	cvt.u64.u32 	%rd46, %r16;
	cvt.u64.u32 	%rd47, %r96;
	add.s64 	%rd48, %rd47, %rd46;
	shl.b64 	%rd49, %rd48, 2;
	add.s64 	%rd50, %rd1, %rd49;
	ld.global.f32 	%f265, [%rd50+4];
	sub.f32 	%f266, %f265, %f356;
	fma.rn.f32 	%f267, %f266, 0f3BBB989D, 0f3F000000;
	cvt.sat.f32.f32 	%f268, %f267;
	fma.rm.f32 	%f269, %f268, %f255, %f254;
	add.f32 	%f270, %f269, 0fCB40007F;
	neg.f32 	%f271, %f270;
	fma.rn.f32 	%f272, %f266, 0f3FB8AA3B, %f271;
	fma.rn.f32 	%f273, %f266, 0f32A57060, %f272;
	mov.b32 	%r81, %f269;
	shl.b32 	%r82, %r81, 23;
	mov.b32 	%f274, %r82;
	ex2.approx.ftz.f32 	%f275, %f273;
	mul.f32 	%f276, %f275, %f274;
	st.global.f32 	[%rd50+4], %f276;
	add.f32 	%f364, %f264, %f276;
	add.s32 	%r96, %r96, 2;
$L__BB4_24:
	and.b32  	%r83, %r46, 1;
	setp.eq.b32 	%p18, %r83, 1;
	not.pred 	%p19, %p18;
	@%p19 bra 	$L__BB4_26;
	add.s32 	%r84, %r96, %r16;
	mul.wide.u32 	%rd51, %r84, 4;
	add.s64 	%rd52, %rd1, %rd51;
	ld.global.f32 	%f277, [%rd52];
	sub.f32 	%f278, %f277, %f356;
	fma.rn.f32 	%f279, %f278, 0f3BBB989D, 0f3F000000;
	cvt.sat.f32.f32 	%f280, %f279;
	mov.f32 	%f281, 0f4B400001;
	mov.f32 	%f282, 0f437C0000;
	fma.rm.f32 	%f283, %f280, %f282, %f281;
	add.f32 	%f284, %f283, 0fCB40007F;
	neg.f32 	%f285, %f284;
	fma.rn.f32 	%f286, %f278, 0f3FB8AA3B, %f285;
	fma.rn.f32 	%f287, %f278, 0f32A57060, %f286;
	mov.b32 	%r85, %f283;
	shl.b32 	%r86, %r85, 23;
	mov.b32 	%f288, %r86;
	ex2.approx.ftz.f32 	%f289, %f287;
	mul.f32 	%f290, %f289, %f288;
	st.global.f32 	[%rd52], %f290;
	add.f32 	%f364, %f364, %f290;
$L__BB4_26:
	setp.lt.s32 	%p20, %r46, 1;
	@%p20 bra 	$L__BB4_39;
	mul.lo.s32 	%r28, %r46, %r1;
	and.b32  	%r29, %r46, 15;
	setp.lt.u32 	%p21, %r46, 16;
	mov.b32 	%r101, 0;
	@%p21 bra 	$L__BB4_30;
	and.b32  	%r101, %r46, 2147483632;
	neg.s32 	%r100, %r101;
	mul.wide.u32 	%rd53, %r28, 4;
	add.s64 	%rd54, %rd53, %rd1;
	add.s64 	%rd73, %rd54, 32;
$L__BB4_29:
	.pragma "nounroll";
	ld.global.f32 	%f291, [%rd73+-32];
	div.rn.f32 	%f292, %f291, %f364;
	st.global.f32 	[%rd73+-32], %f292;
	ld.global.f32 	%f293, [%rd73+-28];
	div.rn.f32 	%f294, %f293, %f364;
	st.global.f32 	[%rd73+-28], %f294;
	ld.global.f32 	%f295, [%rd73+-24];
	div.rn.f32 	%f296, %f295, %f364;
	st.global.f32 	[%rd73+-24], %f296;
	ld.global.f32 	%f297, [%rd73+-20];
	div.rn.f32 	%f298, %f297, %f364;
	st.global.f32 	[%rd73+-20], %f298;
	ld.global.f32 	%f299, [%rd73+-16];
	div.rn.f32 	%f300, %f299, %f364;
	st.global.f32 	[%rd73+-16], %f300;
	ld.global.f32 	%f301, [%rd73+-12];
	div.rn.f32 	%f302, %f301, %f364;
	st.global.f32 	[%rd73+-12], %f302;
	ld.global.f32 	%f303, [%rd73+-8];
	div.rn.f32 	%f304, %f303, %f364;
	st.global.f32 	[%rd73+-8], %f304;
	ld.global.f32 	%f305, [%rd73+-4];
	div.rn.f32 	%f306, %f305, %f364;
	st.global.f32 	[%rd73+-4], %f306;
	ld.global.f32 	%f307, [%rd73];
	div.rn.f32 	%f308, %f307, %f364;
	st.global.f32 	[%rd73], %f308;
	ld.global.f32 	%f309, [%rd73+4];
	div.rn.f32 	%f310, %f309, %f364;
	st.global.f32 	[%rd73+4], %f310;
	ld.global.f32 	%f311, [%rd73+8];
	div.rn.f32 	%f312, %f311, %f364;
	st.global.f32 	[%rd73+8], %f312;
	ld.global.f32 	%f313, [%rd73+12];
	div.rn.f32 	%f314, %f313, %f364;
	st.global.f32 	[%rd73+12], %f314;
	ld.global.f32 	%f315, [%rd73+16];
	div.rn.f32 	%f316, %f315, %f364;
	st.global.f32 	[%rd73+16], %f316;
	ld.global.f32 	%f317, [%rd73+20];
	div.rn.f32 	%f318, %f317, %f364;
	st.global.f32 	[%rd73+20], %f318;
	ld.global.f32 	%f319, [%rd73+24];
	div.rn.f32 	%f320, %f319, %f364;
	st.global.f32 	[%rd73+24], %f320;
	ld.global.f32 	%f321, [%rd73+28];
	div.rn.f32 	%f322, %f321, %f364;
	st.global.f32 	[%rd73+28], %f322;
	add.s32 	%r100, %r100, 16;
	add.s64 	%rd73, %rd73, 64;
	setp.ne.s32 	%p22, %r100, 0;
	@%p22 bra 	$L__BB4_29;
$L__BB4_30:
	setp.eq.s32 	%p23, %r29, 0;
	@%p23 bra 	$L__BB4_39;
	and.b32  	%r37, %r46, 7;
	setp.lt.u32 	%p24, %r29, 8;
	@%p24 bra 	$L__BB4_33;
	add.s32 	%r88, %r101, %r28;
	mul.wide.u32 	%rd55, %r88, 4;
	add.s64 	%rd56, %rd1, %rd55;
	ld.global.f32 	%f323, [%rd56];
	div.rn.f32 	%f324, %f323, %f364;
	st.global.f32 	[%rd56], %f324;
	cvt.u64.u32 	%rd57, %r28;
	cvt.u64.u32 	%rd58, %r101;
	add.s64 	%rd59, %rd58, %rd57;
	shl.b64 	%rd60, %rd59, 2;
	add.s64 	%rd61, %rd1, %rd60;
	ld.global.f32 	%f325, [%rd61+4];
	div.rn.f32 	%f326, %f325, %f364;
	st.global.f32 	[%rd61+4], %f326;
	ld.global.f32 	%f327, [%rd61+8];
	div.rn.f32 	%f328, %f327, %f364;
	st.global.f32 	[%rd61+8], %f328;
	ld.global.f32 	%f329, [%rd61+12];
	div.rn.f32 	%f330, %f329, %f364;
	st.global.f32 	[%rd61+12], %f330;
	ld.global.f32 	%f331, [%rd61+16];
	div.rn.f32 	%f332, %f331, %f364;
	st.global.f32 	[%rd61+16], %f332;
	ld.global.f32 	%f333, [%rd61+20];
	div.rn.f32 	%f334, %f333, %f364;
	st.global.f32 	[%rd61+20], %f334;
	ld.global.f32 	%f335, [%rd61+24];
	div.rn.f32 	%f336, %f335, %f364;
	st.global.f32 	[%rd61+24], %f336;
	ld.global.f32 	%f337, [%rd61+28];
	div.rn.f32 	%f338, %f337, %f364;
	st.global.f32 	[%rd61+28], %f338;
	add.s32 	%r101, %r101, 8;
$L__BB4_33:
	setp.eq.s32 	%p25, %r37, 0;
	@%p25 bra 	$L__BB4_39;
	and.b32  	%r40, %r46, 3;
	setp.lt.u32 	%p26, %r37, 4;
	@%p26 bra 	$L__BB4_36;
	add.s32 	%r89, %r101, %r28;
	mul.wide.u32 	%rd62, %r89, 4;
	add.s64 	%rd63, %rd1, %rd62;
	ld.global.f32 	%f339, [%rd63];
	div.rn.f32 	%f340, %f339, %f364;
	st.global.f32 	[%rd63], %f340;
	cvt.u64.u32 	%rd64, %r28;
	cvt.u64.u32 	%rd65, %r101;
	add.s64 	%rd66, %rd65, %rd64;
	shl.b64 	%rd67, %rd66, 2;
	add.s64 	%rd68, %rd1, %rd67;
	ld.global.f32 	%f341, [%rd68+4];
	div.rn.f32 	%f342, %f341, %f364;
	st.global.f32 	[%rd68+4], %f342;
	ld.global.f32 	%f343, [%rd68+8];
	div.rn.f32 	%f344, %f343, %f364;
	st.global.f32 	[%rd68+8], %f344;
	ld.global.f32 	%f345, [%rd68+12];
	div.rn.f32 	%f346, %f345, %f364;
	st.global.f32 	[%rd68+12], %f346;
	add.s32 	%r101, %r101, 4;
$L__BB4_36:
	setp.eq.s32 	%p27, %r40, 0;
	@%p27 bra 	$L__BB4_39;
	add.s32 	%r90, %r101, %r28;
	mul.wide.u32 	%rd69, %r90, 4;
	add.s64 	%rd74, %rd1, %rd69;
	neg.s32 	%r104, %r40;
$L__BB4_38:
	.pragma "nounroll";
	ld.global.f32 	%f347, [%rd74];
	div.rn.f32 	%f348, %f347, %f364;
	st.global.f32 	[%rd74], %f348;
	add.s64 	%rd74, %rd74, 4;
	add.s32 	%r104, %r104, 1;
	setp.ne.s32 	%p28, %r104, 0;
	@%p28 bra 	$L__BB4_38;
$L__BB4_39:
	ret;

}
	// .globl	softmax_cross_entropy_backward_kernel
.visible .entry softmax_cross_entropy_backward_kernel(
	.param .u64 .ptr .align 1 softmax_cross_entropy_backward_kernel_param_0,
	.param .u64 .ptr .align 1 softmax_cross_entropy_backward_kernel_param_1,
	.param .u64 .ptr .align 1 softmax_cross_entropy_backward_kernel_param_2,
	.param .u32 softmax_cross_entropy_backward_kernel_param_3,
	.param .u32 softmax_cross_entropy_backward_kernel_param_4
)
{
	.reg .pred 	%p<3>;
	.reg .b32 	%r<12>;
	.reg .b32 	%f<6>;
	.reg .b64 	%rd<12>;

	ld.param.u64 	%rd1, [softmax_cross_entropy_backward_kernel_param_0];
	ld.param.u64 	%rd2, [softmax_cross_entropy_backward_kernel_param_1];
	ld.param.u64 	%rd3, [softmax_cross_entropy_backward_kernel_param_2];
	ld.param.u32 	%r2, [softmax_cross_entropy_backward_kernel_param_3];
	ld.param.u32 	%r3, [softmax_cross_entropy_backward_kernel_param_4];
	mov.u32 	%r4, %ctaid.x;
	mov.u32 	%r5, %ntid.x;
	mov.u32 	%r6, %tid.x;
	mad.lo.s32 	%r1, %r4, %r5, %r6;
	mul.lo.s32 	%r7, %r3, %r2;
	setp.ge.s32 	%p1, %r1, %r7;
	@%p1 bra 	$L__BB5_2;
	cvta.to.global.u64 	%rd4, %rd2;
	cvta.to.global.u64 	%rd5, %rd1;
	cvta.to.global.u64 	%rd6, %rd3;
	div.s32 	%r8, %r1, %r3;
	mul.lo.s32 	%r9, %r8, %r3;
	sub.s32 	%r10, %r1, %r9;
	mul.wide.s32 	%rd7, %r8, 4;
	add.s64 	%rd8, %rd4, %rd7;
	ld.global.u32 	%r11, [%rd8];
	mul.wide.s32 	%rd9, %r1, 4;
	add.s64 	%rd10, %rd5, %rd9;
	ld.global.f32 	%f1, [%rd10];
	setp.eq.s32 	%p2, %r10, %r11;
	add.f32 	%f2, %f1, 0fBF800000;
	selp.f32 	%f3, %f2, %f1, %p2;
	cvt.rn.f32.s32 	%f4, %r2;
	div.rn.f32 	%f5, %f3, %f4;
	add.s64 	%rd11, %rd6, %rd9;
	st.global.f32 	[%rd11], %f5;
$L__BB5_2:
	ret;

}
	// .globl	fc_backward_kernel
.visible .entry fc_backward_kernel(
	.param .u64 .ptr .align 1 fc_backward_kernel_param_0,
	.param .u64 .ptr .align 1 fc_backward_kernel_param_1,
	.param .u64 .ptr .align 1 fc_backward_kernel_param_2,
	.param .u64 .ptr .align 1 fc_backward_kernel_param_3,
	.param .u64 .ptr .align 1 fc_backward_kernel_param_4,
	.param .u64 .ptr .align 1 fc_backward_kernel_param_5,
	.param .u32 fc_backward_kernel_param_6,
	.param .u32 fc_backward_kernel_param_7,
	.param .u32 fc_backward_kernel_param_8
)
{
	.reg .pred 	%p<31>;
	.reg .b32 	%r<109>;
	.reg .b32 	%f<217>;
	.reg .b64 	%rd<130>;

	ld.param.u64 	%rd7, [fc_backward_kernel_param_0];
	ld.param.u64 	%rd8, [fc_backward_kernel_param_1];
	ld.param.u64 	%rd9, [fc_backward_kernel_param_2];
	ld.param.u64 	%rd4, [fc_backward_kernel_param_3];
	ld.param.u64 	%rd6, [fc_backward_kernel_param_5];
	ld.param.u32 	%r60, [fc_backward_kernel_param_6];
	ld.param.u32 	%r61, [fc_backward_kernel_param_7];
	ld.param.u32 	%r62, [fc_backward_kernel_param_8];
	cvta.to.global.u64 	%rd1, %rd9;
	cvta.to.global.u64 	%rd2, %rd8;
	cvta.to.global.u64 	%rd3, %rd7;
	mov.u32 	%r63, %ctaid.x;
	mov.u32 	%r64, %ntid.x;
	mov.u32 	%r65, %tid.x;
	mad.lo.s32 	%r1, %r63, %r64, %r65;
	mul.lo.s32 	%r66, %r61, %r60;
	setp.ge.s32 	%p1, %r1, %r66;
	@%p1 bra 	$L__BB6_14;
	rem.s32 	%r2, %r1, %r61;
	setp.lt.s32 	%p2, %r62, 1;
	mov.f32 	%f199, 0f00000000;
	@%p2 bra 	$L__BB6_13;
	div.s32 	%r68, %r1, %r61;
	mul.lo.s32 	%r3, %r68, %r62;
	add.s32 	%r69, %r62, -1;
	and.b32  	%r4, %r62, 7;
	setp.lt.u32 	%p3, %r69, 7;
	mov.f32 	%f199, 0f00000000;
	mov.b32 	%r94, 0;
	@%p3 bra 	$L__BB6_5;
	and.b32  	%r94, %r62, 2147483640;
	neg.s32 	%r92, %r94;
	shl.b32 	%r7, %r61, 3;
	mov.f32 	%f199, 0f00000000;
	mul.wide.s32 	%rd14, %r61, 4;
	mov.u32 	%r90, %r3;
	mov.u32 	%r91, %r2;
$L__BB6_4:
	.pragma "nounroll";
	mul.wide.s32 	%rd10, %r90, 4;
	add.s64 	%rd11, %rd3, %rd10;
	ld.global.f32 	%f42, [%rd11];
	mul.wide.s32 	%rd12, %r91, 4;
	add.s64 	%rd13, %rd1, %rd12;
	ld.global.f32 	%f43, [%rd13];
	fma.rn.f32 	%f44, %f42, %f43, %f199;
	ld.global.f32 	%f45, [%rd11+4];
	add.s64 	%rd15, %rd13, %rd14;
	ld.global.f32 	%f46, [%rd15];
	fma.rn.f32 	%f47, %f45, %f46, %f44;
	ld.global.f32 	%f48, [%rd11+8];
	add.s64 	%rd16, %rd15, %rd14;
	ld.global.f32 	%f49, [%rd16];
	fma.rn.f32 	%f50, %f48, %f49, %f47;
	ld.global.f32 	%f51, [%rd11+12];
	add.s64 	%rd17, %rd16, %rd14;
	ld.global.f32 	%f52, [%rd17];
	fma.rn.f32 	%f53, %f51, %f52, %f50;
	ld.global.f32 	%f54, [%rd11+16];
	add.s64 	%rd18, %rd17, %rd14;
	ld.global.f32 	%f55, [%rd18];
	fma.rn.f32 	%f56, %f54, %f55, %f53;
	ld.global.f32 	%f57, [%rd11+20];
	add.s64 	%rd19, %rd18, %rd14;
	ld.global.f32 	%f58, [%rd19];
	fma.rn.f32 	%f59, %f57, %f58, %f56;
	ld.global.f32 	%f60, [%rd11+24];
	add.s64 	%rd20, %rd19, %rd14;
	ld.global.f32 	%f61, [%rd20];
	fma.rn.f32 	%f62, %f60, %f61, %f59;
	ld.global.f32 	%f63, [%rd11+28];
	add.s64 	%rd21, %rd20, %rd14;
	ld.global.f32 	%f64, [%rd21];
	fma.rn.f32 	%f199, %f63, %f64, %f62;
	add.s32 	%r92, %r92, 8;
	add.s32 	%r91, %r91, %r7;
	add.s32 	%r90, %r90, 8;
	setp.ne.s32 	%p4, %r92, 0;
	@%p4 bra 	$L__BB6_4;
$L__BB6_5:
	setp.eq.s32 	%p5, %r4, 0;
	@%p5 bra 	$L__BB6_13;
	and.b32  	%r15, %r62, 3;
	setp.lt.u32 	%p6, %r4, 4;
	@%p6 bra 	$L__BB6_8;
	add.s32 	%r70, %r94, %r3;
	mul.wide.s32 	%rd22, %r70, 4;
	add.s64 	%rd23, %rd3, %rd22;
	ld.global.f32 	%f66, [%rd23];
	mad.lo.s32 	%r71, %r94, %r61, %r2;
	mul.wide.s32 	%rd24, %r71, 4;
	add.s64 	%rd25, %rd1, %rd24;
	ld.global.f32 	%f67, [%rd25];
	fma.rn.f32 	%f68, %f66, %f67, %f199;
	ld.global.f32 	%f69, [%rd23+4];
	mul.wide.s32 	%rd26, %r61, 4;
	add.s64 	%rd27, %rd25, %rd26;
	ld.global.f32 	%f70, [%rd27];
	fma.rn.f32 	%f71, %f69, %f70, %f68;
	ld.global.f32 	%f72, [%rd23+8];
	add.s64 	%rd28, %rd27, %rd26;
	ld.global.f32 	%f73, [%rd28];
	fma.rn.f32 	%f74, %f72, %f73, %f71;
	ld.global.f32 	%f75, [%rd23+12];
	add.s64 	%rd29, %rd28, %rd26;
	ld.global.f32 	%f76, [%rd29];
	fma.rn.f32 	%f199, %f75, %f76, %f74;
	add.s32 	%r94, %r94, 4;
$L__BB6_8:
	setp.eq.s32 	%p7, %r15, 0;
	@%p7 bra 	$L__BB6_13;
	setp.eq.s32 	%p8, %r15, 1;
	@%p8 bra 	$L__BB6_11;
	add.s32 	%r72, %r94, %r3;
	mul.wide.s32 	%rd30, %r72, 4;
	add.s64 	%rd31, %rd3, %rd30;
	ld.global.f32 	%f78, [%rd31];
	mad.lo.s32 	%r73, %r94, %r61, %r2;
	mul.wide.s32 	%rd32, %r73, 4;
	add.s64 	%rd33, %rd1, %rd32;
	ld.global.f32 	%f79, [%rd33];
	fma.rn.f32 	%f80, %f78, %f79, %f199;
	ld.global.f32 	%f81, [%rd31+4];
	mul.wide.s32 	%rd34, %r61, 4;
	add.s64 	%rd35, %rd33, %rd34;
	ld.global.f32 	%f82, [%rd35];
	fma.rn.f32 	%f199, %f81, %f82, %f80;
	add.s32 	%r94, %r94, 2;
$L__BB6_11:
	and.b32  	%r74, %r62, 1;
	setp.eq.b32 	%p9, %r74, 1;
	not.pred 	%p10, %p9;
	@%p10 bra 	$L__BB6_13;
	add.s32 	%r75, %r94, %r3;
	mul.wide.s32 	%rd36, %r75, 4;
	add.s64 	%rd37, %rd3, %rd36;
	ld.global.f32 	%f83, [%rd37];
	mad.lo.s32 	%r76, %r94, %r61, %r2;
	mul.wide.s32 	%rd38, %r76, 4;
	add.s64 	%rd39, %rd1, %rd38;
	ld.global.f32 	%f84, [%rd39];
	fma.rn.f32 	%f199, %f83, %f84, %f199;
$L__BB6_13:
	cvta.to.global.u64 	%rd40, %rd4;
	mul.wide.s32 	%rd41, %r1, 4;
	add.s64 	%rd42, %rd40, %rd41;
	st.global.f32 	[%rd42], %f199;
$L__BB6_14:
	mul.lo.s32 	%r77, %r62, %r61;
	setp.ge.s32 	%p11, %r1, %r77;
	@%p11 bra 	$L__BB6_28;
	div.s32 	%r21, %r1, %r61;
	mul.lo.s32 	%r78, %r21, %r61;
	sub.s32 	%r20, %r1, %r78;
	setp.lt.s32 	%p12, %r60, 1;
	mov.f32 	%f207, 0f00000000;
	@%p12 bra 	$L__BB6_27;
	and.b32  	%r22, %r60, 7;
	setp.lt.u32 	%p13, %r60, 8;
	mov.f32 	%f207, 0f00000000;
	mov.b32 	%r100, 0;
	@%p13 bra 	$L__BB6_19;
	and.b32  	%r100, %r60, 2147483640;
	neg.s32 	%r98, %r100;
	shl.b32 	%r25, %r61, 3;
	shl.b32 	%r26, %r62, 3;
	mov.f32 	%f207, 0f00000000;
	mul.wide.s32 	%rd47, %r62, 4;
	mul.wide.s32 	%rd49, %r61, 4;
	mov.u32 	%r96, %r21;
	mov.u32 	%r97, %r20;
$L__BB6_18:
	.pragma "nounroll";
	mul.wide.s32 	%rd43, %r96, 4;
	add.s64 	%rd44, %rd3, %rd43;
	ld.global.f32 	%f89, [%rd44];
	mul.wide.s32 	%rd45, %r97, 4;
	add.s64 	%rd46, %rd2, %rd45;
	ld.global.f32 	%f90, [%rd46];
	fma.rn.f32 	%f91, %f89, %f90, %f207;
	add.s64 	%rd48, %rd44, %rd47;
	ld.global.f32 	%f92, [%rd48];
	add.s64 	%rd50, %rd46, %rd49;
	ld.global.f32 	%f93, [%rd50];
	fma.rn.f32 	%f94, %f92, %f93, %f91;
	add.s64 	%rd51, %rd48, %rd47;
	ld.global.f32 	%f95, [%rd51];
	add.s64 	%rd52, %rd50, %rd49;
	ld.global.f32 	%f96, [%rd52];
	fma.rn.f32 	%f97, %f95, %f96, %f94;
	add.s64 	%rd53, %rd51, %rd47;
	ld.global.f32 	%f98, [%rd53];
	add.s64 	%rd54, %rd52, %rd49;
	ld.global.f32 	%f99, [%rd54];
	fma.rn.f32 	%f100, %f98, %f99, %f97;
	add.s64 	%rd55, %rd53, %rd47;
	ld.global.f32 	%f101, [%rd55];
	add.s64 	%rd56, %rd54, %rd49;
	ld.global.f32 	%f102, [%rd56];
	fma.rn.f32 	%f103, %f101, %f102, %f100;
	add.s64 	%rd57, %rd55, %rd47;
	ld.global.f32 	%f104, [%rd57];
	add.s64 	%rd58, %rd56, %rd49;
	ld.global.f32 	%f105, [%rd58];
	fma.rn.f32 	%f106, %f104, %f105, %f103;
	add.s64 	%rd59, %rd57, %rd47;
	ld.global.f32 	%f107, [%rd59];
	add.s64 	%rd60, %rd58, %rd49;
	ld.global.f32 	%f108, [%rd60];
	fma.rn.f32 	%f109, %f107, %f108, %f106;
	add.s64 	%rd61, %rd59, %rd47;
	ld.global.f32 	%f110, [%rd61];
	add.s64 	%rd62, %rd60, %rd49;
	ld.global.f32 	%f111, [%rd62];
	fma.rn.f32 	%f207, %f110, %f111, %f109;
	add.s32 	%r98, %r98, 8;
	add.s32 	%r97, %r97, %r25;
	add.s32 	%r96, %r96, %r26;
	setp.ne.s32 	%p14, %r98, 0;
	@%p14 bra 	$L__BB6_18;
$L__BB6_19:
	setp.eq.s32 	%p15, %r22, 0;
	@%p15 bra 	$L__BB6_27;
	and.b32  	%r34, %r60, 3;
	setp.lt.u32 	%p16, %r22, 4;
	@%p16 bra 	$L__BB6_22;
	mad.lo.s32 	%r80, %r100, %r62, %r21;
	mul.wide.s32 	%rd63, %r80, 4;
	add.s64 	%rd64, %rd3, %rd63;
	ld.global.f32 	%f113, [%rd64];
	mad.lo.s32 	%r81, %r100, %r61, %r20;
	mul.wide.s32 	%rd65, %r81, 4;
	add.s64 	%rd66, %rd2, %rd65;
	ld.global.f32 	%f114, [%rd66];
	fma.rn.f32 	%f115, %f113, %f114, %f207;
	mul.wide.s32 	%rd67, %r62, 4;
	add.s64 	%rd68, %rd64, %rd67;
	ld.global.f32 	%f116, [%rd68];
	mul.wide.s32 	%rd69, %r61, 4;
	add.s64 	%rd70, %rd66, %rd69;
	ld.global.f32 	%f117, [%rd70];
	fma.rn.f32 	%f118, %f116, %f117, %f115;
	add.s64 	%rd71, %rd68, %rd67;
	ld.global.f32 	%f119, [%rd71];
	add.s64 	%rd72, %rd70, %rd69;
	ld.global.f32 	%f120, [%rd72];
	fma.rn.f32 	%f121, %f119, %f120, %f118;
	add.s64 	%rd73, %rd71, %rd67;
	ld.global.f32 	%f122, [%rd73];
	add.s64 	%rd74, %rd72, %rd69;
	ld.global.f32 	%f123, [%rd74];
	fma.rn.f32 	%f207, %f122, %f123, %f121;
	add.s32 	%r100, %r100, 4;
$L__BB6_22:
	setp.eq.s32 	%p17, %r34, 0;
	@%p17 bra 	$L__BB6_27;
	setp.eq.s32 	%p18, %r34, 1;
	@%p18 bra 	$L__BB6_25;
	mad.lo.s32 	%r82, %r100, %r62, %r21;
	mul.wide.s32 	%rd75, %r82, 4;
	add.s64 	%rd76, %rd3, %rd75;
	ld.global.f32 	%f125, [%rd76];
	mad.lo.s32 	%r83, %r100, %r61, %r20;
	mul.wide.s32 	%rd77, %r83, 4;
	add.s64 	%rd78, %rd2, %rd77;
	ld.global.f32 	%f126, [%rd78];
	fma.rn.f32 	%f127, %f125, %f126, %f207;
	mul.wide.s32 	%rd79, %r62, 4;
	add.s64 	%rd80, %rd76, %rd79;
	ld.global.f32 	%f128, [%rd80];
	mul.wide.s32 	%rd81, %r61, 4;
	add.s64 	%rd82, %rd78, %rd81;
	ld.global.f32 	%f129, [%rd82];
	fma.rn.f32 	%f207, %f128, %f129, %f127;
	add.s32 	%r100, %r100, 2;
$L__BB6_25:
	and.b32  	%r84, %r60, 1;
	setp.eq.b32 	%p19, %r84, 1;
	not.pred 	%p20, %p19;
	@%p20 bra 	$L__BB6_27;
	mad.lo.s32 	%r85, %r100, %r62, %r21;
	mul.wide.s32 	%rd83, %r85, 4;
	add.s64 	%rd84, %rd3, %rd83;
	ld.global.f32 	%f130, [%rd84];
	mad.lo.s32 	%r86, %r100, %r61, %r20;
	mul.wide.s32 	%rd85, %r86, 4;
	add.s64 	%rd86, %rd2, %rd85;
	ld.global.f32 	%f131, [%rd86];
	fma.rn.f32 	%f207, %f130, %f131, %f207;
$L__BB6_27:
	ld.param.u64 	%rd129, [fc_backward_kernel_param_4];
	cvta.to.global.u64 	%rd87, %rd129;
	mul.wide.s32 	%rd88, %r1, 4;
	add.s64 	%rd89, %rd87, %rd88;
	st.global.f32 	[%rd89], %f207;
$L__BB6_28:
	setp.ge.s32 	%p21, %r1, %r62;
	@%p21 bra 	$L__BB6_43;
	setp.lt.s32 	%p22, %r60, 1;
	mov.f32 	%f216, 0f00000000;
	@%p22 bra 	$L__BB6_42;
	and.b32  	%r39, %r60, 15;
	setp.lt.u32 	%p23, %r60, 16;
	mov.f32 	%f216, 0f00000000;
	mov.b32 	%r105, 0;
	@%p23 bra 	$L__BB6_33;
	and.b32  	%r105, %r60, 2147483632;
	neg.s32 	%r103, %r105;
	shl.b32 	%r42, %r62, 4;
	mov.f32 	%f216, 0f00000000;
	mul.wide.s32 	%rd92, %r62, 4;
	mov.u32 	%r102, %r1;
$L__BB6_32:
	.pragma "nounroll";
	mul.wide.s32 	%rd90, %r102, 4;
	add.s64 	%rd91, %rd3, %rd90;
	ld.global.f32 	%f136, [%rd91];
	add.f32 	%f137, %f216, %f136;
	add.s64 	%rd93, %rd91, %rd92;
	ld.global.f32 	%f138, [%rd93];
	add.f32 	%f139, %f137, %f138;
	add.s64 	%rd94, %rd93, %rd92;
	ld.global.f32 	%f140, [%rd94];
	add.f32 	%f141, %f139, %f140;
	add.s64 	%rd95, %rd94, %rd92;
	ld.global.f32 	%f142, [%rd95];
	add.f32 	%f143, %f141, %f142;
	add.s64 	%rd96, %rd95, %rd92;
	ld.global.f32 	%f144, [%rd96];
	add.f32 	%f145, %f143, %f144;
	add.s64 	%rd97, %rd96, %rd92;
	ld.global.f32 	%f146, [%rd97];
	add.f32 	%f147, %f145, %f146;
	add.s64 	%rd98, %rd97, %rd92;
	ld.global.f32 	%f148, [%rd98];
	add.f32 	%f149, %f147, %f148;
	add.s64 	%rd99, %rd98, %rd92;
	ld.global.f32 	%f150, [%rd99];
	add.f32 	%f151, %f149, %f150;
	add.s64 	%rd100, %rd99, %rd92;
	ld.global.f32 	%f152, [%rd100];
	add.f32 	%f153, %f151, %f152;
	add.s64 	%rd101, %rd100, %rd92;
	ld.global.f32 	%f154, [%rd101];
	add.f32 	%f155, %f153, %f154;
	add.s64 	%rd102, %rd101, %rd92;
	ld.global.f32 	%f156, [%rd102];
	add.f32 	%f157, %f155, %f156;
	add.s64 	%rd103, %rd102, %rd92;
	ld.global.f32 	%f158, [%rd103];
	add.f32 	%f159, %f157, %f158;
	add.s64 	%rd104, %rd103, %rd92;
	ld.global.f32 	%f160, [%rd104];
	add.f32 	%f161, %f159, %f160;
	add.s64 	%rd105, %rd104, %rd92;
	ld.global.f32 	%f162, [%rd105];
	add.f32 	%f163, %f161, %f162;
	add.s64 	%rd106, %rd105, %rd92;
	ld.global.f32 	%f164, [%rd106];
	add.f32 	%f165, %f163, %f164;
	add.s64 	%rd107, %rd106, %rd92;
	ld.global.f32 	%f166, [%rd107];
	add.f32 	%f216, %f165, %f166;
	add.s32 	%r103, %r103, 16;
	add.s32 	%r102, %r102, %r42;
	setp.ne.s32 	%p24, %r103, 0;
	@%p24 bra 	$L__BB6_32;
$L__BB6_33:
	setp.eq.s32 	%p25, %r39, 0;
	@%p25 bra 	$L__BB6_42;
	and.b32  	%r48, %r60, 7;
	setp.lt.u32 	%p26, %r39, 8;
	@%p26 bra 	$L__BB6_36;
	mad.lo.s32 	%r88, %r105, %r62, %r1;
	mul.wide.s32 	%rd108, %r88, 4;
	add.s64 	%rd109, %rd3, %rd108;
	ld.global.f32 	%f168, [%rd109];
	add.f32 	%f169, %f216, %f168;
	mul.wide.s32 	%rd110, %r62, 4;
	add.s64 	%rd111, %rd109, %rd110;
	ld.global.f32 	%f170, [%rd111];
	add.f32 	%f171, %f169, %f170;
	add.s64 	%rd112, %rd111, %rd110;
	ld.global.f32 	%f172, [%rd112];
	add.f32 	%f173, %f171, %f172;
	add.s64 	%rd113, %rd112, %rd110;
	ld.global.f32 	%f174, [%rd113];
	add.f32 	%f175, %f173, %f174;
	add.s64 	%rd114, %rd113, %rd110;
	ld.global.f32 	%f176, [%rd114];
	add.f32 	%f177, %f175, %f176;
	add.s64 	%rd115, %rd114, %rd110;
	ld.global.f32 	%f178, [%rd115];
	add.f32 	%f179, %f177, %f178;
	add.s64 	%rd116, %rd115, %rd110;
	ld.global.f32 	%f180, [%rd116];
	add.f32 	%f181, %f179, %f180;
	add.s64 	%rd117, %rd116, %rd110;
	ld.global.f32 	%f182, [%rd117];
	add.f32 	%f216, %f181, %f182;
	add.s32 	%r105, %r105, 8;
$L__BB6_36:
	setp.eq.s32 	%p27, %r48, 0;
	@%p27 bra 	$L__BB6_42;
	and.b32  	%r51, %r60, 3;
	setp.lt.u32 	%p28, %r48, 4;
	@%p28 bra 	$L__BB6_39;
	mad.lo.s32 	%r89, %r105, %r62, %r1;
	mul.wide.s32 	%rd118, %r89, 4;
	add.s64 	%rd119, %rd3, %rd118;
	ld.global.f32 	%f184, [%rd119];
	add.f32 	%f185, %f216, %f184;
	mul.wide.s32 	%rd120, %r62, 4;
	add.s64 	%rd121, %rd119, %rd120;
	ld.global.f32 	%f186, [%rd121];
	add.f32 	%f187, %f185, %f186;
	add.s64 	%rd122, %rd121, %rd120;
	ld.global.f32 	%f188, [%rd122];
	add.f32 	%f189, %f187, %f188;
	add.s64 	%rd123, %rd122, %rd120;
	ld.global.f32 	%f190, [%rd123];
	add.f32 	%f216, %f189, %f190;
	add.s32 	%r105, %r105, 4;
$L__BB6_39:
	setp.eq.s32 	%p29, %r51, 0;
	@%p29 bra 	$L__BB6_42;
	mad.lo.s32 	%r108, %r105, %r62, %r1;
	neg.s32 	%r107, %r51;
$L__BB6_41:
	.pragma "nounroll";
	mul.wide.s32 	%rd124, %r108, 4;
	add.s64 	%rd125, %rd3, %rd124;
	ld.global.f32 	%f191, [%rd125];
	add.f32 	%f216, %f216, %f191;
	add.s32 	%r108, %r108, %r62;
	add.s32 	%r107, %r107, 1;
	setp.ne.s32 	%p30, %r107, 0;
	@%p30 bra 	$L__BB6_41;
$L__BB6_42:
	cvta.to.global.u64 	%rd126, %rd6;
	mul.wide.s32 	%rd127, %r1, 4;
	add.s64 	%rd128, %rd126, %rd127;
	st.global.f32 	[%rd128], %f216;
$L__BB6_43:
	ret;

}
	// .globl	relu_backward_kernel
.visible .entry relu_backward_kernel(
	.param .u64 .ptr .align 1 relu_backward_kernel_param_0,
	.param .u64 .ptr .align 1 relu_backward_kernel_param_1,
	.param .u64 .ptr .align 1 relu_backward_kernel_param_2,
	.param .u32 relu_backward_kernel_param_3
)
{
	.reg .pred 	%p<3>;
	.reg .b32 	%r<6>;
	.reg .b32 	%f<6>;
	.reg .b64 	%rd<13>;

	ld.param.u64 	%rd1, [relu_backward_kernel_param_0];
	ld.param.u64 	%rd2, [relu_backward_kernel_param_1];
	ld.param.u64 	%rd3, [relu_backward_kernel_param_2];
	ld.param.u32 	%r2, [relu_backward_kernel_param_3];
	mov.u32 	%r3, %ctaid.x;
	mov.u32 	%r4, %ntid.x;
	mov.u32 	%r5, %tid.x;
	mad.lo.s32 	%r1, %r3, %r4, %r5;
	setp.ge.s32 	%p1, %r1, %r2;
	@%p1 bra 	$L__BB7_4;
	cvta.to.global.u64 	%rd4, %rd2;
	mul.wide.s32 	%rd5, %r1, 4;
	add.s64 	%rd6, %rd4, %rd5;
	ld.global.f32 	%f4, [%rd6];
	setp.leu.f32 	%p2, %f4, 0f00000000;
	mov.f32 	%f5, 0f00000000;
	@%p2 bra 	$L__BB7_3;
	cvta.to.global.u64 	%rd7, %rd1;
	add.s64 	%rd9, %rd7, %rd5;
	ld.global.f32 	%f5, [%rd9];
$L__BB7_3:
	cvta.to.global.u64 	%rd10, %rd3;
	add.s64 	%rd12, %rd10, %rd5;
	st.global.f32 	[%rd12], %f5;
$L__BB7_4:
	ret;

}
	// .globl	maxpool2d_backward_kernel
.visible .entry maxpool2d_backward_kernel(
	.param .u64 .ptr .align 1 maxpool2d_backward_kernel_param_0,
	.param .u64 .ptr .align 1 maxpool2d_backward_kernel_param_1,
	.param .u64 .ptr .align 1 maxpool2d_backward_kernel_param_2,
	.param .u64 .ptr .align 1 maxpool2d_backward_kernel_param_3,
	.param .u32 maxpool2d_backward_kernel_param_4,
	.param .u32 maxpool2d_backward_kernel_param_5,
	.param .u32 maxpool2d_backward_kernel_param_6,
	.param .u32 maxpool2d_backward_kernel_param_7,
	.param .u32 maxpool2d_backward_kernel_param_8,
	.param .u32 maxpool2d_backward_kernel_param_9
)
{
	.reg .pred 	%p<10>;
	.reg .b32 	%r<44>;
	.reg .b32 	%f<5>;
	.reg .b64 	%rd<16>;

	ld.param.u64 	%rd3, [maxpool2d_backward_kernel_param_0];
	ld.param.u64 	%rd4, [maxpool2d_backward_kernel_param_1];
	ld.param.u64 	%rd5, [maxpool2d_backward_kernel_param_2];
	ld.param.u64 	%rd6, [maxpool2d_backward_kernel_param_3];
	ld.param.u32 	%r21, [maxpool2d_backward_kernel_param_4];
	ld.param.u32 	%r16, [maxpool2d_backward_kernel_param_5];
	ld.param.u32 	%r17, [maxpool2d_backward_kernel_param_6];
	ld.param.u32 	%r18, [maxpool2d_backward_kernel_param_7];
	ld.param.u32 	%r19, [maxpool2d_backward_kernel_param_8];
	ld.param.u32 	%r20, [maxpool2d_backward_kernel_param_9];
	sub.s32 	%r22, %r17, %r19;
	div.s32 	%r23, %r22, %r20;
	add.s32 	%r1, %r23, 1;
	sub.s32 	%r24, %r18, %r19;
	div.s32 	%r25, %r24, %r20;
	add.s32 	%r2, %r25, 1;
	mov.u32 	%r26, %ctaid.x;
	mov.u32 	%r27, %ntid.x;
	mov.u32 	%r28, %tid.x;
	mad.lo.s32 	%r3, %r26, %r27, %r28;
	mul.lo.s32 	%r29, %r16, %r21;
	mad.lo.s32 	%r30, %r29, %r23, %r29;
	mad.lo.s32 	%r31, %r30, %r25, %r30;
	setp.ge.s32 	%p1, %r3, %r31;
	@%p1 bra 	$L__BB8_8;
	cvta.to.global.u64 	%rd7, %rd5;
	cvta.to.global.u64 	%rd8, %rd3;
	div.s32 	%r32, %r3, %r2;
	mul.lo.s32 	%r33, %r32, %r2;
	sub.s32 	%r4, %r3, %r33;
	rem.s32 	%r5, %r32, %r1;
	mul.lo.s32 	%r34, %r2, %r1;
	div.s32 	%r35, %r3, %r34;
	rem.s32 	%r6, %r35, %r16;
	mul.lo.s32 	%r36, %r34, %r16;
	div.s32 	%r7, %r3, %r36;
	mul.wide.s32 	%rd9, %r3, 4;
	add.s64 	%rd10, %rd7, %rd9;
	ld.global.f32 	%f1, [%rd10];
	add.s64 	%rd11, %rd8, %rd9;
	ld.global.f32 	%f2, [%rd11];
	setp.lt.s32 	%p2, %r19, 1;
	@%p2 bra 	$L__BB8_8;
	mul.lo.s32 	%r38, %r5, %r20;
	mul.lo.s32 	%r8, %r4, %r20;
	mad.lo.s32 	%r39, %r7, %r16, %r6;
	mad.lo.s32 	%r9, %r39, %r17, %r38;
	cvta.to.global.u64 	%rd1, %rd4;
	cvta.to.global.u64 	%rd2, %rd6;
	mov.b32 	%r42, 0;
$L__BB8_3:
	add.s32 	%r41, %r9, %r42;
	mad.lo.s32 	%r11, %r41, %r18, %r8;
	mov.b32 	%r43, 0;
$L__BB8_4:
	add.s32 	%r13, %r11, %r43;
	mul.wide.s32 	%rd12, %r13, 4;
	add.s64 	%rd13, %rd1, %rd12;
	ld.global.f32 	%f3, [%rd13];
	setp.neu.f32 	%p3, %f3, %f1;
	@%p3 bra 	$L__BB8_6;
	add.s64 	%rd15, %rd2, %rd12;
	atom.global.add.f32 	%f4, [%rd15], %f2;
$L__BB8_6:
	setp.neu.f32 	%p4, %f3, %f1;
	add.s32 	%r43, %r43, 1;
	setp.lt.s32 	%p5, %r43, %r19;
	and.pred  	%p6, %p4, %p5;
	@%p6 bra 	$L__BB8_4;
	setp.neu.f32 	%p7, %f3, %f1;
	add.s32 	%r42, %r42, 1;
	setp.lt.s32 	%p8, %r42, %r19;
	and.pred  	%p9, %p7, %p8;
	@%p9 bra 	$L__BB8_3;
$L__BB8_8:
	ret;

}
	// .globl	conv2d_backward_input_kernel
.visible .entry conv2d_backward_input_kernel(
	.param .u64 .ptr .align 1 conv2d_backward_input_kernel_param_0,
	.param .u64 .ptr .align 1 conv2d_backward_input_kernel_param_1,
	.param .u64 .ptr .align 1 conv2d_backward_input_kernel_param_2,
	.param .u32 conv2d_backward_input_kernel_param_3,
	.param .u32 conv2d_backward_input_kernel_param_4,
	.param .u32 conv2d_backward_input_kernel_param_5,
	.param .u32 conv2d_backward_input_kernel_param_6,
	.param .u32 conv2d_backward_input_kernel_param_7,
	.param .u32 conv2d_backward_input_kernel_param_8,
	.param .u32 conv2d_backward_input_kernel_param_9,
	.param .u32 conv2d_backward_input_kernel_param_10,
	.param .u32 conv2d_backward_input_kernel_param_11
)
{
	.reg .pred 	%p<60>;
	.reg .b32 	%r<134>;
	.reg .b32 	%f<53>;
	.reg .b64 	%rd<39>;

	ld.param.u64 	%rd8, [conv2d_backward_input_kernel_param_0];
	ld.param.u64 	%rd9, [conv2d_backward_input_kernel_param_1];
	ld.param.u32 	%r60, [conv2d_backward_input_kernel_param_3];
	ld.param.u32 	%r52, [conv2d_backward_input_kernel_param_4];
	ld.param.u32 	%r53, [conv2d_backward_input_kernel_param_5];
	ld.param.u32 	%r54, [conv2d_backward_input_kernel_param_6];
	ld.param.u32 	%r55, [conv2d_backward_input_kernel_param_7];
	ld.param.u32 	%r56, [conv2d_backward_input_kernel_param_8];
	ld.param.u32 	%r57, [conv2d_backward_input_kernel_param_9];
	ld.param.u32 	%r58, [conv2d_backward_input_kernel_param_10];
	ld.param.u32 	%r59, [conv2d_backward_input_kernel_param_11];
	cvta.to.global.u64 	%rd1, %rd9;
	cvta.to.global.u64 	%rd2, %rd8;
	shl.b32 	%r61, %r59, 1;
	sub.s32 	%r62, %r54, %r56;
	add.s32 	%r63, %r62, %r61;
	div.s32 	%r1, %r63, %r58;
	sub.s32 	%r64, %r55, %r57;
	add.s32 	%r65, %r64, %r61;
	div.s32 	%r2, %r65, %r58;
	add.s32 	%r3, %r2, 1;
	mov.u32 	%r66, %ctaid.x;
	mov.u32 	%r67, %ntid.x;
	mov.u32 	%r68, %tid.x;
	mad.lo.s32 	%r4, %r66, %r67, %r68;
	mul.lo.s32 	%r69, %r52, %r60;
	mul.lo.s32 	%r70, %r69, %r54;
	mul.lo.s32 	%r71, %r70, %r55;
	setp.ge.s32 	%p1, %r4, %r71;
	mov.f32 	%f44, 0f00000000;
	@%p1 bra 	$L__BB9_42;
	div.s32 	%r72, %r4, %r55;
	rem.s32 	%r5, %r72, %r54;
	mul.lo.s32 	%r6, %r55, %r54;
	setp.lt.s32 	%p2, %r53, 1;
	@%p2 bra 	$L__BB9_41;
	add.s32 	%r7, %r5, %r59;
	rem.s32 	%r73, %r4, %r55;
	add.s32 	%r8, %r73, %r59;
	mul.lo.s32 	%r74, %r6, %r52;
	div.s32 	%r9, %r4, %r74;
	min.s32 	%r75, %r56, %r57;
	setp.lt.s32 	%p3, %r75, 1;
	@%p3 bra 	$L__BB9_41;
	and.b32  	%r10, %r57, 3;
	and.b32  	%r11, %r57, 2147483644;
	neg.s32 	%r12, %r11;
	div.s32 	%r77, %r4, %r6;
	rem.s32 	%r13, %r77, %r52;
	mul.lo.s32 	%r14, %r9, %r53;
	mov.f32 	%f44, 0f00000000;
	mov.b32 	%r128, 0;
$L__BB9_4:
	add.s32 	%r79, %r128, %r14;
	mad.lo.s32 	%r16, %r79, %r1, %r79;
	mad.lo.s32 	%r80, %r128, %r52, %r13;
	mul.lo.s32 	%r17, %r80, %r56;
	mov.b32 	%r129, 0;
$L__BB9_5:
	setp.lt.u32 	%p4, %r57, 4;
	sub.s32 	%r19, %r7, %r129;
	rem.s32 	%r20, %r19, %r58;
	add.s32 	%r82, %r129, %r17;
	mul.lo.s32 	%r21, %r82, %r57;
	mov.b32 	%r133, 0;
	@%p4 bra 	$L__BB9_24;
	add.s32 	%r132, %r8, -3;
	mul.wide.s32 	%rd10, %r21, 4;
	add.s64 	%rd11, %rd1, %rd10;
	add.s64 	%rd38, %rd11, 12;
	mov.u32 	%r130, %r21;
	mov.u32 	%r131, %r12;
$L__BB9_7:
	setp.ne.s32 	%p5, %r20, 0;
	add.s32 	%r26, %r132, 2;
	add.s32 	%r27, %r132, 3;
	@%p5 bra 	$L__BB9_11;
	rem.s32 	%r83, %r27, %r58;
	setp.ne.s32 	%p6, %r83, 0;
	@%p6 bra 	$L__BB9_11;
	div.s32 	%r84, %r19, %r58;
	div.s32 	%r85, %r27, %r58;
	or.b32  	%r86, %r84, %r85;
	setp.gt.s32 	%p7, %r84, %r1;
	setp.lt.s32 	%p8, %r86, 0;
	setp.gt.s32 	%p9, %r85, %r2;
	or.pred  	%p10, %p7, %p9;
	or.pred  	%p11, %p10, %p8;
	@%p11 bra 	$L__BB9_11;
	add.s32 	%r87, %r84, %r16;
	mad.lo.s32 	%r88, %r87, %r3, %r85;
	mul.wide.s32 	%rd12, %r88, 4;
	add.s64 	%rd13, %rd2, %rd12;
	ld.global.f32 	%f25, [%rd13];
	mul.wide.s32 	%rd14, %r130, 4;
	add.s64 	%rd15, %rd1, %rd14;
	ld.global.f32 	%f26, [%rd15];
	fma.rn.f32 	%f44, %f25, %f26, %f44;
$L__BB9_11:
	@%p5 bra 	$L__BB9_15;
	rem.s32 	%r89, %r26, %r58;
	setp.ne.s32 	%p13, %r89, 0;
	@%p13 bra 	$L__BB9_15;
	div.s32 	%r90, %r19, %r58;
	div.s32 	%r91, %r26, %r58;
	or.b32  	%r92, %r90, %r91;
	setp.gt.s32 	%p14, %r90, %r1;
	setp.lt.s32 	%p15, %r92, 0;
	setp.gt.s32 	%p16, %r91, %r2;
	or.pred  	%p17, %p14, %p16;
	or.pred  	%p18, %p17, %p15;
	@%p18 bra 	$L__BB9_15;
	add.s32 	%r93, %r90, %r16;
	mad.lo.s32 	%r94, %r93, %r3, %r91;
	mul.wide.s32 	%rd16, %r94, 4;
	add.s64 	%rd17, %rd2, %rd16;
	ld.global.f32 	%f27, [%rd17];
	ld.global.f32 	%f28, [%rd38+-8];
	fma.rn.f32 	%f44, %f27, %f28, %f44;
$L__BB9_15:
	add.s32 	%r32, %r26, -1;
	@%p5 bra 	$L__BB9_19;
	rem.s32 	%r95, %r32, %r58;
	setp.ne.s32 	%p20, %r95, 0;
	@%p20 bra 	$L__BB9_19;
	div.s32 	%r96, %r19, %r58;
	div.s32 	%r97, %r32, %r58;
	or.b32  	%r98, %r96, %r97;
	setp.gt.s32 	%p21, %r96, %r1;
	setp.lt.s32 	%p22, %r98, 0;
	setp.gt.s32 	%p23, %r97, %r2;
	or.pred  	%p24, %p21, %p23;
	or.pred  	%p25, %p24, %p22;
	@%p25 bra 	$L__BB9_19;
	add.s32 	%r99, %r96, %r16;
	mad.lo.s32 	%r100, %r99, %r3, %r97;
	mul.wide.s32 	%rd18, %r100, 4;
	add.s64 	%rd19, %rd2, %rd18;
	ld.global.f32 	%f29, [%rd19];
	ld.global.f32 	%f30, [%rd38+-4];
	fma.rn.f32 	%f44, %f29, %f30, %f44;
$L__BB9_19:
	@%p5 bra 	$L__BB9_23;
	rem.s32 	%r101, %r132, %r58;
	setp.ne.s32 	%p27, %r101, 0;
	@%p27 bra 	$L__BB9_23;
	div.s32 	%r102, %r19, %r58;
	div.s32 	%r103, %r132, %r58;
	or.b32  	%r104, %r102, %r103;
	setp.gt.s32 	%p28, %r102, %r1;
	setp.lt.s32 	%p29, %r104, 0;
	setp.gt.s32 	%p30, %r103, %r2;
	or.pred  	%p31, %p28, %p30;
	or.pred  	%p32, %p31, %p29;
	@%p32 bra 	$L__BB9_23;
	add.s32 	%r105, %r102, %r16;
	mad.lo.s32 	%r106, %r105, %r3, %r103;
	mul.wide.s32 	%rd20, %r106, 4;
	add.s64 	%rd21, %rd2, %rd20;
	ld.global.f32 	%f31, [%rd21];
	ld.global.f32 	%f32, [%rd38];
	fma.rn.f32 	%f44, %f31, %f32, %f44;
$L__BB9_23:
	add.s32 	%r132, %r132, -4;
	add.s32 	%r131, %r131, 4;
	add.s64 	%rd38, %rd38, 16;
	add.s32 	%r130, %r130, 4;
	setp.ne.s32 	%p33, %r131, 0;
	mov.u32 	%r133, %r11;
	@%p33 bra 	$L__BB9_7;
$L__BB9_24:
	setp.eq.s32 	%p34, %r10, 0;
	@%p34 bra 	$L__BB9_39;
	setp.ne.s32 	%p35, %r20, 0;
	sub.s32 	%r41, %r8, %r133;
	@%p35 bra 	$L__BB9_29;
	rem.s32 	%r107, %r41, %r58;
	setp.ne.s32 	%p36, %r107, 0;
	@%p36 bra 	$L__BB9_29;
	div.s32 	%r108, %r19, %r58;
	div.s32 	%r109, %r41, %r58;
	or.b32  	%r110, %r108, %r109;
	setp.gt.s32 	%p37, %r108, %r1;
	setp.lt.s32 	%p38, %r110, 0;
	setp.gt.s32 	%p39, %r109, %r2;
	or.pred  	%p40, %p37, %p39;
	or.pred  	%p41, %p40, %p38;
	@%p41 bra 	$L__BB9_29;
	add.s32 	%r111, %r108, %r16;
	mad.lo.s32 	%r112, %r111, %r3, %r109;
	add.s32 	%r113, %r133, %r21;
	mul.wide.s32 	%rd22, %r112, 4;
	add.s64 	%rd23, %rd2, %rd22;
	ld.global.f32 	%f33, [%rd23];
	mul.wide.s32 	%rd24, %r113, 4;
	add.s64 	%rd25, %rd1, %rd24;
	ld.global.f32 	%f34, [%rd25];
	fma.rn.f32 	%f44, %f33, %f34, %f44;
$L__BB9_29:
	setp.eq.s32 	%p42, %r10, 1;
	@%p42 bra 	$L__BB9_39;
	not.b32 	%r114, %r133;
	add.s32 	%r44, %r8, %r114;
	cvt.s64.s32 	%rd26, %r21;
	cvt.u64.u32 	%rd27, %r133;
	add.s64 	%rd28, %rd27, %rd26;
	shl.b64 	%rd29, %rd28, 2;
	add.s64 	%rd6, %rd1, %rd29;
	@%p35 bra 	$L__BB9_34;
	rem.s32 	%r115, %r44, %r58;
	setp.ne.s32 	%p44, %r115, 0;
	@%p44 bra 	$L__BB9_34;
	div.s32 	%r116, %r19, %r58;
	div.s32 	%r117, %r44, %r58;
	or.b32  	%r118, %r116, %r117;
	setp.gt.s32 	%p45, %r116, %r1;
	setp.lt.s32 	%p46, %r118, 0;
	setp.gt.s32 	%p47, %r117, %r2;
	or.pred  	%p48, %p45, %p47;
	or.pred  	%p49, %p48, %p46;
	@%p49 bra 	$L__BB9_34;
	add.s32 	%r119, %r116, %r16;
	mad.lo.s32 	%r120, %r119, %r3, %r117;
	mul.wide.s32 	%rd30, %r120, 4;
	add.s64 	%rd31, %rd2, %rd30;
	ld.global.f32 	%f35, [%rd31];
	ld.global.f32 	%f36, [%rd6+4];
	fma.rn.f32 	%f44, %f35, %f36, %f44;
$L__BB9_34:
	setp.eq.s32 	%p50, %r10, 2;
	@%p50 bra 	$L__BB9_39;
	sub.s32 	%r121, %r8, %r133;
	add.s32 	%r47, %r121, -2;
	@%p35 bra 	$L__BB9_39;
	rem.s32 	%r122, %r47, %r58;
	setp.ne.s32 	%p52, %r122, 0;
	@%p52 bra 	$L__BB9_39;
	div.s32 	%r123, %r19, %r58;
	div.s32 	%r124, %r47, %r58;
	or.b32  	%r125, %r123, %r124;
	setp.gt.s32 	%p53, %r123, %r1;
	setp.lt.s32 	%p54, %r125, 0;
	setp.gt.s32 	%p55, %r124, %r2;
	or.pred  	%p56, %p53, %p55;
	or.pred  	%p57, %p56, %p54;
	@%p57 bra 	$L__BB9_39;
	add.s32 	%r126, %r123, %r16;
	mad.lo.s32 	%r127, %r126, %r3, %r124;
	mul.wide.s32 	%rd32, %r127, 4;
	add.s64 	%rd33, %rd2, %rd32;
	ld.global.f32 	%f37, [%rd33];
	ld.global.f32 	%f38, [%rd6+8];
	fma.rn.f32 	%f44, %f37, %f38, %f44;
$L__BB9_39:
	add.s32 	%r129, %r129, 1;
	setp.ne.s32 	%p58, %r129, %r56;
	@%p58 bra 	$L__BB9_5;
	add.s32 	%r128, %r128, 1;
	setp.ne.s32 	%p59, %r128, %r53;
	@%p59 bra 	$L__BB9_4;
$L__BB9_41:
	ld.param.u64 	%rd37, [conv2d_backward_input_kernel_param_2];
	cvta.to.global.u64 	%rd34, %rd37;
	mul.wide.s32 	%rd35, %r4, 4;
	add.s64 	%rd36, %rd34, %rd35;
	st.global.f32 	[%rd36], %f44;
$L__BB9_42:
	ret;

}
	// .globl	conv2d_backward_weights_kernel
.visible .entry conv2d_backward_weights_kernel(
	.param .u64 .ptr .align 1 conv2d_backward_weights_kernel_param_0,
	.param .u64 .ptr .align 1 conv2d_backward_weights_kernel_param_1,
	.param .u64 .ptr .align 1 conv2d_backward_weights_kernel_param_2,
	.param .u32 conv2d_backward_weights_kernel_param_3,
	.param .u32 conv2d_backward_weights_kernel_param_4,
	.param .u32 conv2d_backward_weights_kernel_param_5,
	.param .u32 conv2d_backward_weights_kernel_param_6,
	.param .u32 conv2d_backward_weights_kernel_param_7,
	.param .u32 conv2d_backward_weights_kernel_param_8,
	.param .u32 conv2d_backward_weights_kernel_param_9,
	.param .u32 conv2d_backward_weights_kernel_param_10,
	.param .u32 conv2d_backward_weights_kernel_param_11
)
{
	.reg .pred 	%p<97>;
	.reg .b32 	%r<158>;
	.reg .b32 	%f<101>;
	.reg .b64 	%rd<53>;

	ld.param.u64 	%rd9, [conv2d_backward_weights_kernel_param_0];
	ld.param.u64 	%rd10, [conv2d_backward_weights_kernel_param_1];
	ld.param.u64 	%rd8, [conv2d_backward_weights_kernel_param_2];
	ld.param.u32 	%r82, [conv2d_backward_weights_kernel_param_3];
	ld.param.u32 	%r83, [conv2d_backward_weights_kernel_param_4];
	ld.param.u32 	%r84, [conv2d_backward_weights_kernel_param_5];
	ld.param.u32 	%r85, [conv2d_backward_weights_kernel_param_6];
	ld.param.u32 	%r86, [conv2d_backward_weights_kernel_param_7];
	ld.param.u32 	%r87, [conv2d_backward_weights_kernel_param_8];
	ld.param.u32 	%r88, [conv2d_backward_weights_kernel_param_9];
	ld.param.u32 	%r89, [conv2d_backward_weights_kernel_param_10];
	ld.param.u32 	%r90, [conv2d_backward_weights_kernel_param_11];
	cvta.to.global.u64 	%rd1, %rd10;
	cvta.to.global.u64 	%rd2, %rd9;
	shl.b32 	%r91, %r90, 1;
	sub.s32 	%r92, %r85, %r87;
	add.s32 	%r93, %r92, %r91;
	div.s32 	%r1, %r93, %r89;
	sub.s32 	%r94, %r86, %r88;
	add.s32 	%r95, %r94, %r91;
	div.s32 	%r2, %r95, %r89;
	add.s32 	%r3, %r2, 1;
	mov.u32 	%r96, %ctaid.x;
	mov.u32 	%r97, %ntid.x;
	mov.u32 	%r98, %tid.x;
	mad.lo.s32 	%r4, %r96, %r97, %r98;
	mul.lo.s32 	%r99, %r84, %r83;
	mul.lo.s32 	%r100, %r99, %r87;
	mul.lo.s32 	%r101, %r100, %r88;
	setp.ge.s32 	%p2, %r4, %r101;
	@%p2 bra 	$L__BB10_47;
	div.s32 	%r102, %r4, %r88;
	mul.lo.s32 	%r103, %r102, %r88;
	sub.s32 	%r5, %r4, %r103;
	rem.s32 	%r6, %r102, %r87;
	mul.lo.s32 	%r7, %r88, %r87;
	setp.lt.s32 	%p3, %r82, 1;
	setp.lt.s32 	%p4, %r1, 0;
	or.pred  	%p5, %p3, %p4;
	setp.lt.s32 	%p6, %r2, 0;
	or.pred  	%p7, %p5, %p6;
	mov.f32 	%f79, 0f00000000;
	@%p7 bra 	$L__BB10_46;
	and.b32  	%r8, %r3, 7;
	add.s32 	%r9, %r8, -1;
	and.b32  	%r10, %r3, -8;
	and.b32  	%r11, %r3, 3;
	and.b32  	%r12, %r2, 3;
	and.b32  	%r13, %r2, 1;
	neg.s32 	%r14, %r10;
	sub.s32 	%r15, %r5, %r90;
	shl.b32 	%r16, %r89, 3;
	mad.lo.s32 	%r105, %r89, 7, %r5;
	sub.s32 	%r17, %r105, %r90;
	mad.lo.s32 	%r106, %r89, 6, %r5;
	sub.s32 	%r18, %r106, %r90;
	mad.lo.s32 	%r107, %r89, 5, %r5;
	sub.s32 	%r19, %r107, %r90;
	shl.b32 	%r108, %r89, 2;
	add.s32 	%r109, %r5, %r108;
	sub.s32 	%r20, %r109, %r90;
	add.s32 	%r110, %r5, %r89;
	sub.s32 	%r21, %r110, %r90;
	shl.b32 	%r111, %r89, 1;
	add.s32 	%r112, %r5, %r111;
	sub.s32 	%r22, %r112, %r90;
	mad.lo.s32 	%r113, %r89, 3, %r5;
	sub.s32 	%r23, %r113, %r90;
	mul.lo.s32 	%r114, %r7, %r83;
	div.s32 	%r24, %r4, %r114;
	div.s32 	%r115, %r4, %r7;
	rem.s32 	%r25, %r115, %r83;
	mov.f32 	%f79, 0f00000000;
	mov.b32 	%r142, 0;
$L__BB10_3:
	mad.lo.s32 	%r117, %r142, %r84, %r24;
	mad.lo.s32 	%r27, %r117, %r1, %r117;
	mad.lo.s32 	%r118, %r142, %r83, %r25;
	mul.lo.s32 	%r28, %r118, %r85;
	mov.b32 	%r143, 0;
$L__BB10_4:
	mov.u32 	%r29, %r143;
	setp.lt.u32 	%p8, %r2, 7;
	mul.lo.s32 	%r120, %r29, %r89;
	sub.s32 	%r121, %r120, %r90;
	add.s32 	%r122, %r121, %r6;
	setp.gt.s32 	%p9, %r122, -1;
	setp.lt.s32 	%p10, %r122, %r85;
	and.pred  	%p1, %p9, %p10;
	add.s32 	%r123, %r29, %r27;
	mul.lo.s32 	%r30, %r123, %r3;
	add.s32 	%r124, %r122, %r28;
	mul.lo.s32 	%r31, %r124, %r86;
	mov.b32 	%r156, 0;
	@%p8 bra 	$L__BB10_23;
	add.s32 	%r152, %r15, %r31;
	add.s32 	%r151, %r17, %r31;
	mul.wide.s32 	%rd11, %r30, 4;
	add.s64 	%rd12, %rd2, %rd11;
	add.s64 	%rd52, %rd12, 16;
	add.s32 	%r150, %r18, %r31;
	add.s32 	%r149, %r19, %r31;
	add.s32 	%r148, %r20, %r31;
	add.s32 	%r146, %r21, %r31;
	add.s32 	%r145, %r22, %r31;
	add.s32 	%r144, %r23, %r31;
	mov.u32 	%r147, %r30;
	mov.u32 	%r153, %r15;
	mov.u32 	%r154, %r14;
$L__BB10_6:
	.pragma "nounroll";
	setp.gt.s32 	%p11, %r153, -1;
	setp.lt.s32 	%p12, %r153, %r86;
	and.pred  	%p13, %p11, %p12;
	and.pred  	%p14, %p1, %p13;
	not.pred 	%p15, %p14;
	@%p15 bra 	$L__BB10_8;
	mul.wide.s32 	%rd13, %r147, 4;
	add.s64 	%rd14, %rd2, %rd13;
	ld.global.f32 	%f44, [%rd14];
	mul.wide.s32 	%rd15, %r152, 4;
	add.s64 	%rd16, %rd1, %rd15;
	ld.global.f32 	%f45, [%rd16];
	fma.rn.f32 	%f79, %f44, %f45, %f79;
$L__BB10_8:
	add.s32 	%r51, %r89, %r153;
	setp.gt.s32 	%p16, %r51, -1;
	setp.lt.s32 	%p17, %r51, %r86;
	and.pred  	%p18, %p16, %p17;
	and.pred  	%p19, %p1, %p18;
	not.pred 	%p20, %p19;
	@%p20 bra 	$L__BB10_10;
	ld.global.f32 	%f46, [%rd52+-12];
	mul.wide.s32 	%rd17, %r146, 4;
	add.s64 	%rd18, %rd1, %rd17;
	ld.global.f32 	%f47, [%rd18];
	fma.rn.f32 	%f79, %f46, %f47, %f79;
$L__BB10_10:
	add.s32 	%r52, %r89, %r51;
	setp.gt.s32 	%p21, %r52, -1;
	setp.lt.s32 	%p22, %r52, %r86;
	and.pred  	%p23, %p21, %p22;
	and.pred  	%p24, %p1, %p23;
	not.pred 	%p25, %p24;
	@%p25 bra 	$L__BB10_12;
	ld.global.f32 	%f48, [%rd52+-8];
	mul.wide.s32 	%rd19, %r145, 4;
	add.s64 	%rd20, %rd1, %rd19;
	ld.global.f32 	%f49, [%rd20];
	fma.rn.f32 	%f79, %f48, %f49, %f79;
$L__BB10_12:
	add.s32 	%r53, %r89, %r52;
	setp.gt.s32 	%p26, %r53, -1;
	setp.lt.s32 	%p27, %r53, %r86;
	and.pred  	%p28, %p26, %p27;
	and.pred  	%p29, %p1, %p28;
	not.pred 	%p30, %p29;
	@%p30 bra 	$L__BB10_14;
	ld.global.f32 	%f50, [%rd52+-4];
	mul.wide.s32 	%rd21, %r144, 4;
	add.s64 	%rd22, %rd1, %rd21;
	ld.global.f32 	%f51, [%rd22];
	fma.rn.f32 	%f79, %f50, %f51, %f79;
$L__BB10_14:
	add.s32 	%r54, %r89, %r53;
	setp.gt.s32 	%p31, %r54, -1;
	setp.lt.s32 	%p32, %r54, %r86;
	and.pred  	%p33, %p31, %p32;
	and.pred  	%p34, %p1, %p33;
	not.pred 	%p35, %p34;
	@%p35 bra 	$L__BB10_16;
	ld.global.f32 	%f52, [%rd52];
	mul.wide.s32 	%rd23, %r148, 4;
	add.s64 	%rd24, %rd1, %rd23;
	ld.global.f32 	%f53, [%rd24];
	fma.rn.f32 	%f79, %f52, %f53, %f79;
$L__BB10_16:
	add.s32 	%r55, %r89, %r54;
	setp.gt.s32 	%p36, %r55, -1;
	setp.lt.s32 	%p37, %r55, %r86;
	and.pred  	%p38, %p36, %p37;
	and.pred  	%p39, %p1, %p38;
	not.pred 	%p40, %p39;
	@%p40 bra 	$L__BB10_18;
	ld.global.f32 	%f54, [%rd52+4];
	mul.wide.s32 	%rd25, %r149, 4;
	add.s64 	%rd26, %rd1, %rd25;
	ld.global.f32 	%f55, [%rd26];
	fma.rn.f32 	%f79, %f54, %f55, %f79;
$L__BB10_18:
	add.s32 	%r56, %r89, %r55;
	setp.gt.s32 	%p41, %r56, -1;
	setp.lt.s32 	%p42, %r56, %r86;
	and.pred  	%p43, %p41, %p42;
	and.pred  	%p44, %p1, %p43;
	not.pred 	%p45, %p44;
	@%p45 bra 	$L__BB10_20;
	ld.global.f32 	%f56, [%rd52+8];
	mul.wide.s32 	%rd27, %r150, 4;
	add.s64 	%rd28, %rd1, %rd27;
	ld.global.f32 	%f57, [%rd28];
	fma.rn.f32 	%f79, %f56, %f57, %f79;
$L__BB10_20:
	add.s32 	%r125, %r89, %r56;
	setp.gt.s32 	%p46, %r125, -1;
	setp.lt.s32 	%p47, %r125, %r86;
	and.pred  	%p48, %p46, %p47;
	and.pred  	%p49, %p1, %p48;
	not.pred 	%p50, %p49;
	@%p50 bra 	$L__BB10_22;
	ld.global.f32 	%f58, [%rd52+12];
	mul.wide.s32 	%rd29, %r151, 4;
	add.s64 	%rd30, %rd1, %rd29;
	ld.global.f32 	%f59, [%rd30];
	fma.rn.f32 	%f79, %f58, %f59, %f79;
$L__BB10_22:
	add.s32 	%r154, %r154, 8;
	add.s32 	%r153, %r153, %r16;
	add.s32 	%r152, %r152, %r16;
	add.s32 	%r151, %r151, %r16;
	add.s64 	%rd52, %rd52, 32;
	add.s32 	%r150, %r150, %r16;
	add.s32 	%r149, %r149, %r16;
	add.s32 	%r148, %r148, %r16;
	add.s32 	%r147, %r147, 8;
	add.s32 	%r146, %r146, %r16;
	add.s32 	%r145, %r145, %r16;
	add.s32 	%r144, %r144, %r16;
	setp.ne.s32 	%p51, %r154, 0;
	mov.u32 	%r156, %r10;
	@%p51 bra 	$L__BB10_6;
$L__BB10_23:
	setp.eq.s32 	%p52, %r8, 0;
	@%p52 bra 	$L__BB10_44;
	setp.lt.u32 	%p53, %r9, 3;
	@%p53 bra 	$L__BB10_34;
	mul.lo.s32 	%r126, %r156, %r89;
	sub.s32 	%r127, %r126, %r90;
	add.s32 	%r69, %r127, %r5;
	setp.gt.s32 	%p54, %r69, -1;
	setp.lt.s32 	%p55, %r69, %r86;
	and.pred  	%p56, %p54, %p55;
	and.pred  	%p58, %p1, %p56;
	add.s32 	%r128, %r156, %r30;
	mul.wide.s32 	%rd31, %r128, 4;
	add.s64 	%rd6, %rd2, %rd31;
	not.pred 	%p59, %p58;
	@%p59 bra 	$L__BB10_27;
	add.s32 	%r129, %r69, %r31;
	ld.global.f32 	%f61, [%rd6];
	mul.wide.s32 	%rd32, %r129, 4;
	add.s64 	%rd33, %rd1, %rd32;
	ld.global.f32 	%f62, [%rd33];
	fma.rn.f32 	%f79, %f61, %f62, %f79;
$L__BB10_27:
	add.s32 	%r70, %r69, %r89;
	setp.gt.s32 	%p60, %r70, -1;
	setp.lt.s32 	%p61, %r70, %r86;
	and.pred  	%p62, %p60, %p61;
	and.pred  	%p63, %p1, %p62;
	not.pred 	%p64, %p63;
	@%p64 bra 	$L__BB10_29;
	add.s32 	%r130, %r70, %r31;
	ld.global.f32 	%f63, [%rd6+4];
	mul.wide.s32 	%rd34, %r130, 4;
	add.s64 	%rd35, %rd1, %rd34;
	ld.global.f32 	%f64, [%rd35];
	fma.rn.f32 	%f79, %f63, %f64, %f79;
$L__BB10_29:
	add.s32 	%r71, %r70, %r89;
	setp.gt.s32 	%p65, %r71, -1;
	setp.lt.s32 	%p66, %r71, %r86;
	and.pred  	%p67, %p65, %p66;
	and.pred  	%p68, %p1, %p67;
	not.pred 	%p69, %p68;
	@%p69 bra 	$L__BB10_31;
	add.s32 	%r131, %r71, %r31;
	ld.global.f32 	%f65, [%rd6+8];
	mul.wide.s32 	%rd36, %r131, 4;
	add.s64 	%rd37, %rd1, %rd36;
	ld.global.f32 	%f66, [%rd37];
	fma.rn.f32 	%f79, %f65, %f66, %f79;
$L__BB10_31:
	add.s32 	%r72, %r71, %r89;
	setp.gt.s32 	%p70, %r72, -1;
	setp.lt.s32 	%p71, %r72, %r86;
	and.pred  	%p72, %p70, %p71;
	and.pred  	%p73, %p1, %p72;
	not.pred 	%p74, %p73;
	@%p74 bra 	$L__BB10_33;
	add.s32 	%r132, %r72, %r31;
	ld.global.f32 	%f67, [%rd6+12];
	mul.wide.s32 	%rd38, %r132, 4;
	add.s64 	%rd39, %rd1, %rd38;
	ld.global.f32 	%f68, [%rd39];
	fma.rn.f32 	%f79, %f67, %f68, %f79;
$L__BB10_33:
	add.s32 	%r156, %r156, 4;
$L__BB10_34:
	setp.eq.s32 	%p75, %r11, 0;
	@%p75 bra 	$L__BB10_44;
	setp.eq.s32 	%p76, %r12, 0;
	@%p76 bra 	$L__BB10_41;
	mul.lo.s32 	%r133, %r156, %r89;
	sub.s32 	%r134, %r133, %r90;
	add.s32 	%r75, %r134, %r5;
	setp.gt.s32 	%p77, %r75, -1;
	setp.lt.s32 	%p78, %r75, %r86;
	and.pred  	%p79, %p77, %p78;
	and.pred  	%p81, %p1, %p79;
	add.s32 	%r135, %r156, %r30;
	mul.wide.s32 	%rd40, %r135, 4;
	add.s64 	%rd7, %rd2, %rd40;
	not.pred 	%p82, %p81;
	@%p82 bra 	$L__BB10_38;
	add.s32 	%r136, %r75, %r31;
	ld.global.f32 	%f70, [%rd7];
	mul.wide.s32 	%rd41, %r136, 4;
	add.s64 	%rd42, %rd1, %rd41;
	ld.global.f32 	%f71, [%rd42];
	fma.rn.f32 	%f79, %f70, %f71, %f79;
$L__BB10_38:
	add.s32 	%r76, %r75, %r89;
	setp.gt.s32 	%p83, %r76, -1;
	setp.lt.s32 	%p84, %r76, %r86;
	and.pred  	%p85, %p83, %p84;
	and.pred  	%p86, %p1, %p85;
	not.pred 	%p87, %p86;
	@%p87 bra 	$L__BB10_40;
	add.s32 	%r137, %r76, %r31;
	ld.global.f32 	%f72, [%rd7+4];
	mul.wide.s32 	%rd43, %r137, 4;
	add.s64 	%rd44, %rd1, %rd43;
	ld.global.f32 	%f73, [%rd44];
	fma.rn.f32 	%f79, %f72, %f73, %f79;
$L__BB10_40:
	add.s32 	%r156, %r156, 2;
$L__BB10_41:
	setp.ne.s32 	%p88, %r13, 0;
	@%p88 bra 	$L__BB10_44;
	mul.lo.s32 	%r138, %r156, %r89;
	sub.s32 	%r139, %r138, %r90;
	add.s32 	%r79, %r139, %r5;
	setp.gt.s32 	%p89, %r79, -1;
	setp.lt.s32 	%p90, %r79, %r86;
	and.pred  	%p91, %p89, %p90;
	and.pred  	%p93, %p1, %p91;
	not.pred 	%p94, %p93;
	@%p94 bra 	$L__BB10_44;
	add.s32 	%r140, %r156, %r30;
	add.s32 	%r141, %r79, %r31;
	mul.wide.s32 	%rd45, %r140, 4;
	add.s64 	%rd46, %rd2, %rd45;
	ld.global.f32 	%f74, [%rd46];
	mul.wide.s32 	%rd47, %r141, 4;
	add.s64 	%rd48, %rd1, %rd47;
	ld.global.f32 	%f75, [%rd48];
	fma.rn.f32 	%f79, %f74, %f75, %f79;
$L__BB10_44:
	add.s32 	%r143, %r29, 1;
	setp.ne.s32 	%p95, %r29, %r1;
	@%p95 bra 	$L__BB10_4;
	add.s32 	%r142, %r142, 1;
	setp.ne.s32 	%p96, %r142, %r82;
	@%p96 bra 	$L__BB10_3;
$L__BB10_46:
	cvta.to.global.u64 	%rd49, %rd8;
	mul.wide.s32 	%rd50, %r4, 4;
	add.s64 	%rd51, %rd49, %rd50;
	st.global.f32 	[%rd51], %f79;
$L__BB10_47:
	ret;

}
	// .globl	conv2d_backward_bias_kernel
.visible .entry conv2d_backward_bias_kernel(
	.param .u64 .ptr .align 1 conv2d_backward_bias_kernel_param_0,
	.param .u64 .ptr .align 1 conv2d_backward_bias_kernel_param_1,
	.param .u32 conv2d_backward_bias_kernel_param_2,
	.param .u32 conv2d_backward_bias_kernel_param_3,
	.param .u32 conv2d_backward_bias_kernel_param_4,
	.param .u32 conv2d_backward_bias_kernel_param_5
)
{
	.reg .pred 	%p<14>;
	.reg .b32 	%r<48>;
	.reg .b32 	%f<89>;
	.reg .b64 	%rd<16>;

	ld.param.u64 	%rd5, [conv2d_backward_bias_kernel_param_0];
	ld.param.u64 	%rd4, [conv2d_backward_bias_kernel_param_1];
	ld.param.u32 	%r24, [conv2d_backward_bias_kernel_param_2];
	ld.param.u32 	%r25, [conv2d_backward_bias_kernel_param_3];
	ld.param.u32 	%r26, [conv2d_backward_bias_kernel_param_4];
	ld.param.u32 	%r27, [conv2d_backward_bias_kernel_param_5];
	cvta.to.global.u64 	%rd1, %rd5;
	mov.u32 	%r28, %ctaid.x;
	mov.u32 	%r29, %ntid.x;
	mov.u32 	%r30, %tid.x;
	mad.lo.s32 	%r1, %r28, %r29, %r30;
	setp.ge.s32 	%p1, %r1, %r25;
	@%p1 bra 	$L__BB11_19;
	min.s32 	%r31, %r24, %r26;
	mov.f32 	%f87, 0f00000000;
	min.s32 	%r32, %r31, %r27;
	setp.lt.s32 	%p2, %r32, 1;
	@%p2 bra 	$L__BB11_18;
	and.b32  	%r2, %r27, 15;
	add.s32 	%r3, %r2, -1;
	and.b32  	%r4, %r27, 7;
	add.s32 	%r5, %r4, -1;
	and.b32  	%r6, %r27, 2147483632;
	and.b32  	%r7, %r27, 3;
	neg.s32 	%r8, %r6;
	add.s64 	%rd2, %rd1, 32;
	mov.f32 	%f87, 0f00000000;
	mov.b32 	%r41, 0;
$L__BB11_3:
	mad.lo.s32 	%r35, %r41, %r25, %r1;
	mul.lo.s32 	%r10, %r35, %r26;
	mov.b32 	%r42, 0;
$L__BB11_4:
	setp.lt.u32 	%p3, %r27, 16;
	add.s32 	%r37, %r42, %r10;
	mul.lo.s32 	%r12, %r37, %r27;
	mov.b32 	%r46, 0;
	mov.u32 	%r43, %r12;
	mov.u32 	%r44, %r8;
	@%p3 bra 	$L__BB11_6;
$L__BB11_5:
	.pragma "nounroll";
	mul.wide.s32 	%rd6, %r43, 4;
	add.s64 	%rd7, %rd2, %rd6;
	ld.global.f32 	%f21, [%rd7+-32];
	add.f32 	%f22, %f87, %f21;
	ld.global.f32 	%f23, [%rd7+-28];
	add.f32 	%f24, %f22, %f23;
	ld.global.f32 	%f25, [%rd7+-24];
	add.f32 	%f26, %f24, %f25;
	ld.global.f32 	%f27, [%rd7+-20];
	add.f32 	%f28, %f26, %f27;
	ld.global.f32 	%f29, [%rd7+-16];
	add.f32 	%f30, %f28, %f29;
	ld.global.f32 	%f31, [%rd7+-12];
	add.f32 	%f32, %f30, %f31;
	ld.global.f32 	%f33, [%rd7+-8];
	add.f32 	%f34, %f32, %f33;
	ld.global.f32 	%f35, [%rd7+-4];
	add.f32 	%f36, %f34, %f35;
	ld.global.f32 	%f37, [%rd7];
	add.f32 	%f38, %f36, %f37;
	ld.global.f32 	%f39, [%rd7+4];
	add.f32 	%f40, %f38, %f39;
	ld.global.f32 	%f41, [%rd7+8];
	add.f32 	%f42, %f40, %f41;
	ld.global.f32 	%f43, [%rd7+12];
	add.f32 	%f44, %f42, %f43;
	ld.global.f32 	%f45, [%rd7+16];
	add.f32 	%f46, %f44, %f45;
	ld.global.f32 	%f47, [%rd7+20];
	add.f32 	%f48, %f46, %f47;
	ld.global.f32 	%f49, [%rd7+24];
	add.f32 	%f50, %f48, %f49;
	ld.global.f32 	%f51, [%rd7+28];
	add.f32 	%f87, %f50, %f51;
	add.s32 	%r44, %r44, 16;
	add.s32 	%r43, %r43, 16;
	setp.eq.s32 	%p4, %r44, 0;
	mov.u32 	%r46, %r6;
	@%p4 bra 	$L__BB11_6;
	bra.uni 	$L__BB11_5;
$L__BB11_6:
	setp.eq.s32 	%p5, %r2, 0;
	@%p5 bra 	$L__BB11_16;
	setp.lt.u32 	%p6, %r3, 7;
	@%p6 bra 	$L__BB11_9;
	add.s32 	%r38, %r46, %r12;
	mul.wide.s32 	%rd8, %r38, 4;
	add.s64 	%rd9, %rd1, %rd8;
	ld.global.f32 	%f53, [%rd9];
	add.f32 	%f54, %f87, %f53;
	ld.global.f32 	%f55, [%rd9+4];
	add.f32 	%f56, %f54, %f55;
	ld.global.f32 	%f57, [%rd9+8];
	add.f32 	%f58, %f56, %f57;
	ld.global.f32 	%f59, [%rd9+12];
	add.f32 	%f60, %f58, %f59;
	ld.global.f32 	%f61, [%rd9+16];
	add.f32 	%f62, %f60, %f61;
	ld.global.f32 	%f63, [%rd9+20];
	add.f32 	%f64, %f62, %f63;
	ld.global.f32 	%f65, [%rd9+24];
	add.f32 	%f66, %f64, %f65;
	ld.global.f32 	%f67, [%rd9+28];
	add.f32 	%f87, %f66, %f67;
	add.s32 	%r46, %r46, 8;
$L__BB11_9:
	setp.eq.s32 	%p7, %r4, 0;
	@%p7 bra 	$L__BB11_16;
	setp.lt.u32 	%p8, %r5, 3;
	@%p8 bra 	$L__BB11_12;
	add.s32 	%r39, %r46, %r12;
	mul.wide.s32 	%rd10, %r39, 4;
	add.s64 	%rd11, %rd1, %rd10;
	ld.global.f32 	%f69, [%rd11];
	add.f32 	%f70, %f87, %f69;
	ld.global.f32 	%f71, [%rd11+4];
	add.f32 	%f72, %f70, %f71;
	ld.global.f32 	%f73, [%rd11+8];
	add.f32 	%f74, %f72, %f73;
	ld.global.f32 	%f75, [%rd11+12];
	add.f32 	%f87, %f74, %f75;
	add.s32 	%r46, %r46, 4;
$L__BB11_12:
	setp.eq.s32 	%p9, %r7, 0;
	@%p9 bra 	$L__BB11_16;
	setp.eq.s32 	%p10, %r7, 1;
	add.s32 	%r40, %r46, %r12;
	mul.wide.s32 	%rd12, %r40, 4;
	add.s64 	%rd3, %rd1, %rd12;
	ld.global.f32 	%f76, [%rd3];
	add.f32 	%f87, %f87, %f76;
	@%p10 bra 	$L__BB11_16;
	setp.eq.s32 	%p11, %r7, 2;
	ld.global.f32 	%f77, [%rd3+4];
	add.f32 	%f87, %f87, %f77;
	@%p11 bra 	$L__BB11_16;
	ld.global.f32 	%f78, [%rd3+8];
	add.f32 	%f87, %f87, %f78;
$L__BB11_16:
	add.s32 	%r42, %r42, 1;
	setp.ne.s32 	%p12, %r42, %r26;
	@%p12 bra 	$L__BB11_4;
	add.s32 	%r41, %r41, 1;
	setp.ne.s32 	%p13, %r41, %r24;
	@%p13 bra 	$L__BB11_3;
$L__BB11_18:
	cvta.to.global.u64 	%rd13, %rd4;
	mul.wide.s32 	%rd14, %r1, 4;
	add.s64 	%rd15, %rd13, %rd14;
	st.global.f32 	[%rd15], %f87;
$L__BB11_19:
	ret;

}
	// .globl	sgd_update_kernel
.visible .entry sgd_update_kernel(
	.param .u64 .ptr .align 1 sgd_update_kernel_param_0,
	.param .u64 .ptr .align 1 sgd_update_kernel_param_1,
	.param .f32 sgd_update_kernel_param_2,
	.param .u32 sgd_update_kernel_param_3
)
{
	.reg .pred 	%p<2>;
	.reg .b32 	%r<6>;
	.reg .b32 	%f<6>;
	.reg .b64 	%rd<8>;

	ld.param.u64 	%rd1, [sgd_update_kernel_param_0];
	ld.param.u64 	%rd2, [sgd_update_kernel_param_1];
	ld.param.f32 	%f1, [sgd_update_kernel_param_2];
	ld.param.u32 	%r2, [sgd_update_kernel_param_3];
	mov.u32 	%r3, %ctaid.x;
	mov.u32 	%r4, %ntid.x;
	mov.u32 	%r5, %tid.x;
	mad.lo.s32 	%r1, %r3, %r4, %r5;
	setp.ge.s32 	%p1, %r1, %r2;
	@%p1 bra 	$L__BB12_2;
	cvta.to.global.u64 	%rd3, %rd2;
	cvta.to.global.u64 	%rd4, %rd1;
	mul.wide.s32 	%rd5, %r1, 4;
	add.s64 	%rd6, %rd3, %rd5;
	ld.global.f32 	%f2, [%rd6];
	mul.f32 	%f3, %f1, %f2;
	add.s64 	%rd7, %rd4, %rd5;
	ld.global.f32 	%f4, [%rd7];
	sub.f32 	%f5, %f4, %f3;
	st.global.f32 	[%rd7], %f5;
$L__BB12_2:
	ret;

}


// ===== COMPILED SASS (sm_100) =====

	.target	sm_100

	.elftype	@"ET_EXEC"


//--------------------- .note.nv.tkinfo           --------------------------
	.section	.note.nv.tkinfo,"",@"SHT_NOTE"
	.sectionflags	@"SHF_NOTE_NV_TKINFO"
	.tkinfo
        /*0018*/ 	.word	0x00000002
        /*0030*/ 	.string	""
        /*0030*/ 	.string	"ptxas"
        /*0030*/ 	.string	"Cuda compilation tools, release 13.0, V13.0.88"
        /*0030*/ 	.string	"Build cuda_13.0.r13.0/compiler.36424714_0"
        /*0030*/ 	.string	"-arch sm_100 -m 64 "



//--------------------- .note.nv.cuinfo           --------------------------
	.section	.note.nv.cuinfo,"",@"SHT_NOTE"
	.sectionflags	@"SHF_NOTE_NV_CUINFO"
        /*0018*/ 	.short	0x0002
        /*001a*/ 	.short	0x0064
        /*001c*/ 	.short	0x0082
	.zero		2


//--------------------- .nv.info                  --------------------------
	.section	.nv.info,"",@"SHT_CUDA_INFO"
	.align	4


	//----- nvinfo : EIATTR_REGCOUNT
	.align		4
        /*0000*/ 	.byte	0x04, 0x2f
        /*0002*/ 	.short	(.L_1 - .L_0)
	.align		4
.L_0:
        /*0004*/ 	.word	index@(_Z13conv2d_kernelPKfS0_S0_Pfiiiiiiiii)
        /*0008*/ 	.word	0x00000020


	//----- nvinfo : EIATTR_FRAME_SIZE
	.align		4
.L_1:
        /*000c*/ 	.byte	0x04, 0x11
        /*000e*/ 	.short	(.L_3 - .L_2)
	.align		4
.L_2:
        /*0010*/ 	.word	index@(_Z13conv2d_kernelPKfS0_S0_Pfiiiiiiiii)
        /*0014*/ 	.word	0x00000000


	//----- nvinfo : EIATTR_REGCOUNT
	.align		4
.L_3:
        /*0018*/ 	.byte	0x04, 0x2f
        /*001a*/ 	.short	(.L_5 - .L_4)
	.align		4
.L_4:
        /*001c*/ 	.word	index@(_Z11relu_kernelPfi)
        /*0020*/ 	.word	0x00000008


	//----- nvinfo : EIATTR_FRAME_SIZE
	.align		4
.L_5:
        /*0024*/ 	.byte	0x04, 0x11
        /*0026*/ 	.short	(.L_7 - .L_6)
	.align		4
.L_6:
        /*0028*/ 	.word	index@(_Z11relu_kernelPfi)
        /*002c*/ 	.word	0x00000000


	//----- nvinfo : EIATTR_REGCOUNT
	.align		4
.L_7:
        /*0030*/ 	.byte	0x04, 0x2f
        /*0032*/ 	.short	(.L_9 - .L_8)
	.align		4
.L_8:
        /*0034*/ 	.word	index@(_Z16maxpool2d_kernelPKfPfiiiiii)
        /*0038*/ 	.word	0x0000001d


	//----- nvinfo : EIATTR_FRAME_SIZE
	.align		4
.L_9:
        /*003c*/ 	.byte	0x04, 0x11
        /*003e*/ 	.short	(.L_11 - .L_10)
	.align		4
.L_10:
        /*0040*/ 	.word	index@(_Z16maxpool2d_kernelPKfPfiiiiii)
        /*0044*/ 	.word	0x00000000


	//----- nvinfo : EIATTR_REGCOUNT
	.align		4
.L_11:
        /*0048*/ 	.byte	0x04, 0x2f
        /*004a*/ 	.short	(.L_13 - .L_12)
	.align		4
.L_12:
        /*004c*/ 	.word	index@(_Z9fc_kernelPKfS0_S0_Pfiii)
        /*0050*/ 	.word	0x00000020


	//----- nvinfo : EIATTR_FRAME_SIZE
	.align		4
.L_13:
        /*0054*/ 	.byte	0x04, 0x11
        /*0056*/ 	.short	(.L_15 - .L_14)
	.align		4
.L_14:
        /*0058*/ 	.word	index@(_Z9fc_kernelPKfS0_S0_Pfiii)
        /*005c*/ 	.word	0x00000000


	//----- nvinfo : EIATTR_REGCOUNT
	.align		4
.L_15:
        /*0060*/ 	.byte	0x04, 0x2f
        /*0062*/ 	.short	(.L_17 - .L_16)
	.align		4
.L_16:
        /*0064*/ 	.word	index@(_Z14softmax_kernelPfii)
        /*0068*/ 	.word	0x0000001f


	//----- nvinfo : EIATTR_FRAME_SIZE
	.align		4
.L_17:
        /*006c*/ 	.byte	0x04, 0x11
        /*006e*/ 	.short	(.L_19 - .L_18)
	.align		4
.L_18:
        /*0070*/ 	.word	index@($__internal_1_$__cuda_sm3x_div_rn_noftz_f32_slowpath)
        /*0074*/ 	.word	0x00000000


	//----- nvinfo : EIATTR_FRAME_SIZE
	.align		4
.L_19:
        /*0078*/ 	.byte	0x04, 0x11
        /*007a*/ 	.short	(.L_21 - .L_20)
	.align		4
.L_20:
        /*007c*/ 	.word	index@(_Z14softmax_kernelPfii)
        /*0080*/ 	.word	0x00000000


	//----- nvinfo : EIATTR_REGCOUNT
	.align		4
.L_21:
        /*0084*/ 	.byte	0x04, 0x2f
        /*0086*/ 	.short	(.L_23 - .L_22)
	.align		4
.L_22:
        /*0088*/ 	.word	index@(softmax_cross_entropy_backward_kernel)
        /*008c*/ 	.word	0x0000000f


	//----- nvinfo : EIATTR_FRAME_SIZE
	.align		4
.L_23:
        /*0090*/ 	.byte	0x04, 0x11
        /*0092*/ 	.short	(.L_25 - .L_24)
	.align		4
.L_24:
        /*0094*/ 	.word	index@($__internal_0_$__cuda_sm3x_div_rn_noftz_f32_slowpath)
        /*0098*/ 	.word	0x00000000


	//----- nvinfo : EIATTR_FRAME_SIZE
	.align		4
.L_25:
        /*009c*/ 	.byte	0x04, 0x11
        /*009e*/ 	.short	(.L_27 - .L_26)
	.align		4
.L_26:
        /*00a0*/ 	.word	index@(softmax_cross_entropy_backward_kernel)
        /*00a4*/ 	.word	0x00000000


	//----- nvinfo : EIATTR_REGCOUNT
	.align		4
.L_27:
        /*00a8*/ 	.byte	0x04, 0x2f
        /*00aa*/ 	.short	(.L_29 - .L_28)
	.align		4
.L_28:
        /*00ac*/ 	.word	index@(fc_backward_kernel)
        /*00b0*/ 	.word	0x00000020


	//----- nvinfo : EIATTR_FRAME_SIZE
	.align		4
.L_29:
        /*00b4*/ 	.byte	0x04, 0x11
        /*00b6*/ 	.short	(.L_31 - .L_30)
	.align		4
.L_30:
        /*00b8*/ 	.word	index@(fc_backward_kernel)
        /*00bc*/ 	.word	0x00000000


	//----- nvinfo : EIATTR_REGCOUNT
	.align		4
.L_31:
        /*00c0*/ 	.byte	0x04, 0x2f
        /*00c2*/ 	.short	(.L_33 - .L_32)
	.align		4
.L_32:
        /*00c4*/ 	.word	index@(relu_backward_kernel)
        /*00c8*/ 	.word	0x0000000c


	//----- nvinfo : EIATTR_FRAME_SIZE
	.align		4
.L_33:
        /*00cc*/ 	.byte	0x04, 0x11
        /*00ce*/ 	.short	(.L_35 - .L_34)
	.align		4
.L_34:
        /*00d0*/ 	.word	index@(relu_backward_kernel)
        /*00d4*/ 	.word	0x00000000


	//----- nvinfo : EIATTR_REGCOUNT
	.align		4
.L_35:
        /*00d8*/ 	.byte	0x04, 0x2f
        /*00da*/ 	.short	(.L_37 - .L_36)
	.align		4
.L_36:
        /*00dc*/ 	.word	index@(maxpool2d_backward_kernel)
        /*00e0*/ 	.word	0x0000001c


	//----- nvinfo : EIATTR_FRAME_SIZE
	.align		4
.L_37:
        /*00e4*/ 	.byte	0x04, 0x11
        /*00e6*/ 	.short	(.L_39 - .L_38)
	.align		4
.L_38:
        /*00e8*/ 	.word	index@(maxpool2d_backward_kernel)
        /*00ec*/ 	.word	0x00000000


	//----- nvinfo : EIATTR_REGCOUNT
	.align		4
.L_39:
        /*00f0*/ 	.byte	0x04, 0x2f
        /*00f2*/ 	.short	(.L_41 - .L_40)
	.align		4
.L_40:
        /*00f4*/ 	.word	index@(conv2d_backward_input_kernel)
        /*00f8*/ 	.word	0x0000001e


	//----- nvinfo : EIATTR_FRAME_SIZE
	.align		4
.L_41:
        /*00fc*/ 	.byte	0x04, 0x11
        /*00fe*/ 	.short	(.L_43 - .L_42)
	.align		4
.L_42:
        /*0100*/ 	.word	index@(conv2d_backward_input_kernel)
        /*0104*/ 	.word	0x00000000


	//----- nvinfo : EIATTR_REGCOUNT
	.align		4
.L_43:
        /*0108*/ 	.byte	0x04, 0x2f
        /*010a*/ 	.short	(.L_45 - .L_44)
	.align		4
.L_44:
        /*010c*/ 	.word	index@(conv2d_backward_weights_kernel)
        /*0110*/ 	.word	0x00000028


	//----- nvinfo : EIATTR_FRAME_SIZE
	.align		4
.L_45:
        /*0114*/ 	.byte	0x04, 0x11
        /*0116*/ 	.short	(.L_47 - .L_46)
	.align		4
.L_46:
        /*0118*/ 	.word	index@(conv2d_backward_weights_kernel)
        /*011c*/ 	.word	0x00000000


	//----- nvinfo : EIATTR_REGCOUNT
	.align		4
.L_47:
        /*0120*/ 	.byte	0x04, 0x2f
        /*0122*/ 	.short	(.L_49 - .L_48)
	.align		4
.L_48:
        /*0124*/ 	.word	index@(conv2d_backward_bias_kernel)
        /*0128*/ 	.word	0x0000001e


	//----- nvinfo : EIATTR_FRAME_SIZE
	.align		4
.L_49:
        /*012c*/ 	.byte	0x04, 0x11
        /*012e*/ 	.short	(.L_51 - .L_50)
	.align		4
.L_50:
        /*0130*/ 	.word	index@(conv2d_backward_bias_kernel)
        /*0134*/ 	.word	0x00000000


	//----- nvinfo : EIATTR_REGCOUNT
	.align		4
.L_51:
        /*0138*/ 	.byte	0x04, 0x2f
        /*013a*/ 	.short	(.L_53 - .L_52)
	.align		4
.L_52:
        /*013c*/ 	.word	index@(sgd_update_kernel)
        /*0140*/ 	.word	0x0000000a


	//----- nvinfo : EIATTR_FRAME_SIZE
	.align		4
.L_53:
        /*0144*/ 	.byte	0x04, 0x11
        /*0146*/ 	.short	(.L_55 - .L_54)
	.align		4
.L_54:
        /*0148*/ 	.word	index@(sgd_update_kernel)
        /*014c*/ 	.word	0x00000000


	//----- nvinfo : EIATTR_MIN_STACK_SIZE
	.align		4
.L_55:
        /*0150*/ 	.byte	0x04, 0x12
        /*0152*/ 	.short	(.L_57 - .L_56)
	.align		4
.L_56:
        /*0154*/ 	.word	index@(sgd_update_kernel)
        /*0158*/ 	.word	0x00000000


	//----- nvinfo : EIATTR_MIN_STACK_SIZE
	.align		4
.L_57:
        /*015c*/ 	.byte	0x04, 0x12
        /*015e*/ 	.short	(.L_59 - .L_58)
	.align		4
.L_58:
        /*0160*/ 	.word	index@(conv2d_backward_bias_kernel)
        /*0164*/ 	.word	0x00000000


	//----- nvinfo : EIATTR_MIN_STACK_SIZE
	.align		4
.L_59:
        /*0168*/ 	.byte	0x04, 0x12
        /*016a*/ 	.short	(.L_61 - .L_60)
	.align		4
.L_60:
        /*016c*/ 	.word	index@(conv2d_backward_weights_kernel)
        /*0170*/ 	.word	0x00000000


	//----- nvinfo : EIATTR_MIN_STACK_SIZE
	.align		4
.L_61:
        /*0174*/ 	.byte	0x04, 0x12
        /*0176*/ 	.short	(.L_63 - .L_62)
	.align		4
.L_62:
        /*0178*/ 	.word	index@(conv2d_backward_input_kernel)
        /*017c*/ 	.word	0x00000000


	//----- nvinfo : EIATTR_MIN_STACK_SIZE
	.align		4
.L_63:
        /*0180*/ 	.byte	0x04, 0x12
        /*0182*/ 	.short	(.L_65 - .L_64)
	.align		4
.L_64:
        /*0184*/ 	.word	index@(maxpool2d_backward_kernel)
        /*0188*/ 	.word	0x00000000


	//----- nvinfo : EIATTR_MIN_STACK_SIZE
	.align		4
.L_65:
        /*018c*/ 	.byte	0x04, 0x12
        /*018e*/ 	.short	(.L_67 - .L_66)
	.align		4
.L_66:
        /*0190*/ 	.word	index@(relu_backward_kernel)
        /*0194*/ 	.word	0x00000000


	//----- nvinfo : EIATTR_MIN_STACK_SIZE
	.align		4
.L_67:
        /*0198*/ 	.byte	0x04, 0x12
        /*019a*/ 	.short	(.L_69 - .L_68)
	.align		4
.L_68:
        /*019c*/ 	.word	index@(fc_backward_kernel)
        /*01a0*/ 	.word	0x00000000


	//----- nvinfo : EIATTR_MIN_STACK_SIZE
	.align		4
.L_69:
        /*01a4*/ 	.byte	0x04, 0x12
        /*01a6*/ 	.short	(.L_71 - .L_70)
	.align		4
.L_70:
        /*01a8*/ 	.word	index@(softmax_cross_entropy_backward_kernel)
        /*01ac*/ 	.word	0x00000000


	//----- nvinfo : EIATTR_MIN_STACK_SIZE
	.align		4
.L_71:
        /*01b0*/ 	.byte	0x04, 0x12
        /*01b2*/ 	.short	(.L_73 - .L_72)
	.align		4
.L_72:
        /*01b4*/ 	.word	index@(_Z14softmax_kernelPfii)
        /*01b8*/ 	.word	0x00000000


	//----- nvinfo : EIATTR_MIN_STACK_SIZE
	.align		4
.L_73:
        /*01bc*/ 	.byte	0x04, 0x12
        /*01be*/ 	.short	(.L_75 - .L_74)
	.align		4
.L_74:
        /*01c0*/ 	.word	index@(_Z9fc_kernelPKfS0_S0_Pfiii)
        /*01c4*/ 	.word	0x00000000


	//----- nvinfo : EIATTR_MIN_STACK_SIZE
	.align		4
.L_75:
        /*01c8*/ 	.byte	0x04, 0x12
        /*01ca*/ 	.short	(.L_77 - .L_76)
	.align		4
.L_76:
        /*01cc*/ 	.word	index@(_Z16maxpool2d_kernelPKfPfiiiiii)
        /*01d0*/ 	.word	0x00000000


	//----- nvinfo : EIATTR_MIN_STACK_SIZE
	.align		4
.L_77:
        /*01d4*/ 	.byte	0x04, 0x12
        /*01d6*/ 	.short	(.L_79 - .L_78)
	.align		4
.L_78:
        /*01d8*/ 	.word	index@(_Z11relu_kernelPfi)
        /*01dc*/ 	.word	0x00000000


	//----- nvinfo : EIATTR_MIN_STACK_SIZE
	.align		4
.L_79:
        /*01e0*/ 	.byte	0x04, 0x12
        /*01e2*/ 	.short	(.L_81 - .L_80)
	.align		4
.L_80:
        /*01e4*/ 	.word	index@(_Z13conv2d_kernelPKfS0_S0_Pfiiiiiiiii)
        /*01e8*/ 	.word	0x00000000
.L_81:


//--------------------- .nv.compat                --------------------------
	.section	.nv.compat,"",@"SHT_CUDA_COMPAT_INFO"
	.align	4
        /*0000*/ 	.byte	0x02, 0x09, 0x00, 0x00, 0x02, 0x02, 0x01, 0x00, 0x02, 0x05, 0x05, 0x00, 0x03, 0x07, 0x01, 0x01
        /*0010*/ 	.byte	0x02, 0x03, 0x00, 0x00, 0x02, 0x06, 0x01, 0x00, 0x04, 0x0b, 0x08, 0x00, 0x01, 0x00, 0x00, 0x00
        /*0020*/ 	.byte	0x00, 0x00, 0x00, 0x00


//--------------------- .nv.info.sgd_update_kernel --------------------------
	.section	.nv.info.sgd_update_kernel,"",@"SHT_CUDA_INFO"
	.sectionflags	@""
	.align	4


	//----- nvinfo : EIATTR_CUDA_API_VERSION
	.align		4
        /*0000*/ 	.byte	0x04, 0x37
        /*0002*/ 	.short	(.L_83 - .L_82)
.L_82:
        /*0004*/ 	.word	0x00000082


	//----- nvinfo : EIATTR_KPARAM_INFO
	.align		4
.L_83:
        /*0008*/ 	.byte	0x04, 0x17
        /*000a*/ 	.short	(.L_85 - .L_84)
.L_84:
        /*000c*/ 	.word	0x00000000
        /*0010*/ 	.short	0x0003
        /*0012*/ 	.short	0x0014
        /*0014*/ 	.byte	0x00, 0xf0, 0x11, 0x00


	//----- nvinfo : EIATTR_KPARAM_INFO
	.align		4
.L_85:
        /*0018*/ 	.byte	0x04, 0x17
        /*001a*/ 	.short	(.L_87 - .L_86)
.L_86:
        /*001c*/ 	.word	0x00000000
        /*0020*/ 	.short	0x0002
        /*0022*/ 	.short	0x0010
        /*0024*/ 	.byte	0x00, 0xf0, 0x11, 0x00


	//----- nvinfo : EIATTR_KPARAM_INFO
	.align		4
.L_87:
        /*0028*/ 	.byte	0x04, 0x17
        /*002a*/ 	.short	(.L_89 - .L_88)
.L_88:
        /*002c*/ 	.word	0x00000000
        /*0030*/ 	.short	0x0001
        /*0032*/ 	.short	0x0008
        /*0034*/ 	.byte	0x00, 0xf5, 0x21, 0x00


	//----- nvinfo : EIATTR_KPARAM_INFO
	.align		4
.L_89:
        /*0038*/ 	.byte	0x04, 0x17
        /*003a*/ 	.short	(.L_91 - .L_90)
.L_90:
        /*003c*/ 	.word	0x00000000
        /*0040*/ 	.short	0x0000
        /*0042*/ 	.short	0x0000
        /*0044*/ 	.byte	0x00, 0xf5, 0x21, 0x00


	//----- nvinfo : EIATTR_SPARSE_MMA_MASK
	.align		4
.L_91:
        /*0048*/ 	.byte	0x03, 0x50
        /*004a*/ 	.short	0x0000


	//----- nvinfo : EIATTR_MAXREG_COUNT
	.align		4
        /*004c*/ 	.byte	0x03, 0x1b
        /*004e*/ 	.short	0x00ff


	//----- nvinfo : EIATTR_MERCURY_ISA_VERSION
	.align		4
        /*0050*/ 	.byte	0x03, 0x5f
        /*0052*/ 	.short	0x0101


	//----- nvinfo : EIATTR_VRC_CTA_INIT_COUNT
	.align		4
        /*0054*/ 	.byte	0x02, 0x4a
	.zero		1
	.zero		1


	//----- nvinfo : EIATTR_EXIT_INSTR_OFFSETS
	.align		4
        /*0058*/ 	.byte	0x04, 0x1c
        /*005a*/ 	.short	(.L_93 - .L_92)


	//   ....[0]....
.L_92:
        /*005c*/ 	.word	0x00000070


	//   ....[1]....
        /*0060*/ 	.word	0x00000120


	//----- nvinfo : EIATTR_CBANK_PARAM_SIZE
	.align		4
.L_93:
        /*0064*/ 	.byte	0x03, 0x19
        /*0066*/ 	.short	0x0018


	//----- nvinfo : EIATTR_PARAM_CBANK
	.align		4
        /*0068*/ 	.byte	0x04, 0x0a
        /*006a*/ 	.short	(.L_95 - .L_94)
	.align		4
.L_94:
        /*006c*/ 	.word	index@(.nv.constant0.sgd_update_kernel)
        /*0070*/ 	.short	0x0380
        /*0072*/ 	.short	0x0018


	//----- nvinfo : EIATTR_SW_WAR
	.align		4
.L_95:
        /*0074*/ 	.byte	0x04, 0x36
        /*0076*/ 	.short	(.L_97 - .L_96)
.L_96:
        /*0078*/ 	.word	0x00000008
.L_97:


//--------------------- .nv.info.conv2d_backward_bias_kernel --------------------------
	.section	.nv.info.conv2d_backward_bias_kernel,"",@"SHT_CUDA_INFO"
	.sectionflags	@""
	.align	4


	//----- nvinfo : EIATTR_CUDA_API_VERSION
	.align		4
        /*0000*/ 	.byte	0x04, 0x37
        /*0002*/ 	.short	(.L_99 - .L_98)
.L_98:
        /*0004*/ 	.word	0x00000082


	//----- nvinfo : EIATTR_KPARAM_INFO
	.align		4
.L_99:
        /*0008*/ 	.byte	0x04, 0x17
        /*000a*/ 	.short	(.L_101 - .L_100)
.L_100:
        /*000c*/ 	.word	0x00000000
        /*0010*/ 	.short	0x0005
        /*0012*/ 	.short	0x001c
        /*0014*/ 	.byte	0x00, 0xf0, 0x11, 0x00


	//----- nvinfo : EIATTR_KPARAM_INFO
	.align		4
.L_101:
        /*0018*/ 	.byte	0x04, 0x17
        /*001a*/ 	.short	(.L_103 - .L_102)
.L_102:
        /*001c*/ 	.word	0x00000000
        /*0020*/ 	.short	0x0004
        /*0022*/ 	.short	0x0018
        /*0024*/ 	.byte	0x00, 0xf0, 0x11, 0x00


	//----- nvinfo : EIATTR_KPARAM_INFO
	.align		4
.L_103:
        /*0028*/ 	.byte	0x04, 0x17
        /*002a*/ 	.short	(.L_105 - .L_104)
.L_104:
        /*002c*/ 	.word	0x00000000
        /*0030*/ 	.short	0x0003
        /*0032*/ 	.short	0x0014
        /*0034*/ 	.byte	0x00, 0xf0, 0x11, 0x00


	//----- nvinfo : EIATTR_KPARAM_INFO
	.align		4
.L_105:
        /*0038*/ 	.byte	0x04, 0x17
        /*003a*/ 	.short	(.L_107 - .L_106)
.L_106:
        /*003c*/ 	.word	0x00000000
        /*0040*/ 	.short	0x0002
        /*0042*/ 	.short	0x0010
        /*0044*/ 	.byte	0x00, 0xf0, 0x11, 0x00


	//----- nvinfo : EIATTR_KPARAM_INFO
	.align		4
.L_107:
        /*0048*/ 	.byte	0x04, 0x17
        /*004a*/ 	.short	(.L_109 - .L_108)
.L_108:
        /*004c*/ 	.word	0x00000000
        /*0050*/ 	.short	0x0001
        /*0052*/ 	.short	0x0008
        /*0054*/ 	.byte	0x00, 0xf5, 0x21, 0x00


	//----- nvinfo : EIATTR_KPARAM_INFO
	.align		4
.L_109:
        /*0058*/ 	.byte	0x04, 0x17
        /*005a*/ 	.short	(.L_111 - .L_110)
.L_110:
        /*005c*/ 	.word	0x00000000
        /*0060*/ 	.short	0x0000
        /*0062*/ 	.short	0x0000
        /*0064*/ 	.byte	0x00, 0xf5, 0x21, 0x00


	//----- nvinfo : EIATTR_SPARSE_MMA_MASK
	.align		4
.L_111:
        /*0068*/ 	.byte	0x03, 0x50
        /*006a*/ 	.short	0x0000


	//----- nvinfo : EIATTR_MAXREG_COUNT
	.align		4
        /*006c*/ 	.byte	0x03, 0x1b
        /*006e*/ 	.short	0x00ff


	//----- nvinfo : EIATTR_MERCURY_ISA_VERSION
	.align		4
        /*0070*/ 	.byte	0x03, 0x5f
        /*0072*/ 	.short	0x0101


	//----- nvinfo : EIATTR_VRC_CTA_INIT_COUNT
	.align		4
        /*0074*/ 	.byte	0x02, 0x4a
	.zero		1
	.zero		1


	//----- nvinfo : EIATTR_EXIT_INSTR_OFFSETS
	.align		4
        /*0078*/ 	.byte	0x04, 0x1c
        /*007a*/ 	.short	(.L_113 - .L_112)


	//   ....[0]....
.L_112:
        /*007c*/ 	.word	0x00000070


	//   ....[1]....
        /*0080*/ 	.word	0x000008d0


	//----- nvinfo : EIATTR_CBANK_PARAM_SIZE
	.align		4
.L_113:
        /*0084*/ 	.byte	0x03, 0x19
        /*0086*/ 	.short	0x0020


	//----- nvinfo : EIATTR_PARAM_CBANK
	.align		4
        /*0088*/ 	.byte	0x04, 0x0a
        /*008a*/ 	.short	(.L_115 - .L_114)
	.align		4
.L_114:
        /*008c*/ 	.word	index@(.nv.constant0.conv2d_backward_bias_kernel)
        /*0090*/ 	.short	0x0380
        /*0092*/ 	.short	0x0020


	//----- nvinfo : EIATTR_SW_WAR
	.align		4
.L_115:
        /*0094*/ 	.byte	0x04, 0x36
        /*0096*/ 	.short	(.L_117 - .L_116)
.L_116:
        /*0098*/ 	.word	0x00000008
.L_117:


//--------------------- .nv.info.conv2d_backward_weights_kernel --------------------------
	.section	.nv.info.conv2d_backward_weights_kernel,"",@"SHT_CUDA_INFO"
	.sectionflags	@""
	.align	4


	//----- nvinfo : EIATTR_CUDA_API_VERSION
	.align		4
        /*0000*/ 	.byte	0x04, 0x37
        /*0002*/ 	.short	(.L_119 - .L_118)
.L_118:
        /*0004*/ 	.word	0x00000082


	//----- nvinfo : EIATTR_KPARAM_INFO
	.align		4
.L_119:
        /*0008*/ 	.byte	0x04, 0x17
        /*000a*/ 	.short	(.L_121 - .L_120)
.L_120:
        /*000c*/ 	.word	0x00000000
        /*0010*/ 	.short	0x000b
        /*0012*/ 	.short	0x0038
        /*0014*/ 	.byte	0x00, 0xf0, 0x11, 0x00


	//----- nvinfo : EIATTR_KPARAM_INFO
	.align		4
.L_121:
        /*0018*/ 	.byte	0x04, 0x17
        /*001a*/ 	.short	(.L_123 - .L_122)
.L_122:
        /*001c*/ 	.word	0x00000000
        /*0020*/ 	.short	0x000a
        /*0022*/ 	.short	0x0034
        /*0024*/ 	.byte	0x00, 0xf0, 0x11, 0x00


	//----- nvinfo : EIATTR_KPARAM_INFO
	.align		4
.L_123:
        /*0028*/ 	.byte	0x04, 0x17
        /*002a*/ 	.short	(.L_125 - .L_124)
.L_124:
        /*002c*/ 	.word	0x00000000
        /*0030*/ 	.short	0x0009
        /*0032*/ 	.short	0x0030
        /*0034*/ 	.byte	0x00, 0xf0, 0x11, 0x00


	//----- nvinfo : EIATTR_KPARAM_INFO
	.align		4
.L_125:
        /*0038*/ 	.byte	0x04, 0x17
        /*003a*/ 	.short	(.L_127 - .L_126)
.L_126:
        /*003c*/ 	.word	0x00000000
        /*0040*/ 	.short	0x0008
        /*0042*/ 	.short	0x002c
        /*0044*/ 	.byte	0x00, 0xf0, 0x11, 0x00


	//----- nvinfo : EIATTR_KPARAM_INFO
	.align		4
.L_127:
        /*0048*/ 	.byte	0x04, 0x17
        /*004a*/ 	.short	(.L_129 - .L_128)
.L_128:
        /*004c*/ 	.word	0x00000000
        /*0050*/ 	.short	0x0007
        /*0052*/ 	.short	0x0028
        /*0054*/ 	.byte	0x00, 0xf0, 0x11, 0x00


	//----- nvinfo : EIATTR_KPARAM_INFO
	.align		4
.L_129:
        /*0058*/ 	.byte	0x04, 0x17
        /*005a*/ 	.short	(.L_131 - .L_130)
.L_130:
        /*005c*/ 	.word	0x00000000
        /*0060*/ 	.short	0x0006
        /*0062*/ 	.short	0x0024
        /*0064*/ 	.byte	0x00, 0xf0, 0x11, 0x00


	//----- nvinfo : EIATTR_KPARAM_INFO
	.align		4
.L_131:
        /*0068*/ 	.byte	0x04, 0x17
        /*006a*/ 	.short	(.L_133 - .L_132)
.L_132:
        /*006c*/ 	.word	0x00000000
        /*0070*/ 	.short	0x0005
        /*0072*/ 	.short	0x0020
        /*0074*/ 	.byte	0x00, 0xf0, 0x11, 0x00


	//----- nvinfo : EIATTR_KPARAM_INFO
	.align		4
.L_133:
        /*0078*/ 	.byte	0x04, 0x17
        /*007a*/ 	.short	(.L_135 - .L_134)
.L_134:
        /*007c*/ 	.word	0x00000000
        /*0080*/ 	.short	0x0004
        /*0082*/ 	.short	0x001c
        /*0084*/ 	.byte	0x00, 0xf0, 0x11, 0x00


	//----- nvinfo : EIATTR_KPARAM_INFO
	.align		4
.L_135:
        /*0088*/ 	.byte	0x04, 0x17
        /*008a*/ 	.short	(.L_137 - .L_136)
.L_136:
        /*008c*/ 	.word	0x00000000
        /*0090*/ 	.short	0x0003
        /*0092*/ 	.short	0x0018
        /*0094*/ 	.byte	0x00, 0xf0, 0x11, 0x00


	//----- nvinfo : EIATTR_KPARAM_INFO
	.align		4
.L_137:
        /*0098*/ 	.byte	0x04, 0x17
        /*009a*/ 	.short	(.L_139 - .L_138)
.L_138:
        /*009c*/ 	.word	0x00000000
        /*00a0*/ 	.short	0x0002
        /*00a2*/ 	.short	0x0010
        /*00a4*/ 	.byte	0x00, 0xf5, 0x21, 0x00


	//----- nvinfo : EIATTR_KPARAM_INFO
	.align		4
.L_139:
        /*00a8*/ 	.byte	0x04, 0x17
        /*00aa*/ 	.short	(.L_141 - .L_140)
.L_140:
        /*00ac*/ 	.word	0x00000000
        /*00b0*/ 	.short	0x0001
        /*00b2*/ 	.short	0x0008
        /*00b4*/ 	.byte	0x00, 0xf5, 0x21, 0x00


	//----- nvinfo : EIATTR_KPARAM_INFO
	.align		4
.L_141:
        /*00b8*/ 	.byte	0x04, 0x17
        /*00ba*/ 	.short	(.L_143 - .L_142)
.L_142:
        /*00bc*/ 	.word	0x00000000
        /*00c0*/ 	.short	0x0000
        /*00c2*/ 	.short	0x0000
        /*00c4*/ 	.byte	0x00, 0xf5, 0x21, 0x00


	//----- nvinfo : EIATTR_SPARSE_MMA_MASK
	.align		4
.L_143:
        /*00c8*/ 	.byte	0x03, 0x50
        /*00ca*/ 	.short	0x0000


	//----- nvinfo : EIATTR_MAXREG_COUNT
	.align		4
        /*00cc*/ 	.byte	0x03, 0x1b
        /*00ce*/ 	.short	0x00ff


	//----- nvinfo : EIATTR_MERCURY_ISA_VERSION
	.align		4
        /*00d0*/ 	.byte	0x03, 0x5f
        /*00d2*/ 	.short	0x0101


	//----- nvinfo : EIATTR_VRC_CTA_INIT_COUNT
	.align		4
        /*00d4*/ 	.byte	0x02, 0x4a
	.zero		1
	.zero		1


	//----- nvinfo : EIATTR_EXIT_INSTR_OFFSETS
	.align		4
        /*00d8*/ 	.byte	0x04, 0x1c
        /*00da*/ 	.short	(.L_145 - .L_144)


	//   ....[0]....
.L_144:
        /*00dc*/ 	.word	0x000000f0


	//   ....[1]....
        /*00e0*/ 	.word	0x00001c60


	//----- nvinfo : EIATTR_CRS_STACK_SIZE
	.align		4
.L_145:
        /*00e4*/ 	.byte	0x04, 0x1e
        /*00e6*/ 	.short	(.L_147 - .L_146)
.L_146:
        /*00e8*/ 	.word	0x00000000


	//----- nvinfo : EIATTR_CBANK_PARAM_SIZE
	.align		4
.L_147:
        /*00ec*/ 	.byte	0x03, 0x19
        /*00ee*/ 	.short	0x003c


	//----- nvinfo : EIATTR_PARAM_CBANK
	.align		4
        /*00f0*/ 	.byte	0x04, 0x0a
        /*00f2*/ 	.short	(.L_149 - .L_148)
	.align		4
.L_148:
        /*00f4*/ 	.word	index@(.nv.constant0.conv2d_backward_weights_kernel)
        /*00f8*/ 	.short	0x0380
        /*00fa*/ 	.short	0x003c


	//----- nvinfo : EIATTR_SW_WAR
	.align		4
.L_149:
        /*00fc*/ 	.byte	0x04, 0x36
        /*00fe*/ 	.short	(.L_151 - .L_150)
.L_150:
        /*0100*/ 	.word	0x00000008
.L_151:


//--------------------- .nv.info.conv2d_backward_input_kernel --------------------------
	.section	.nv.info.conv2d_backward_input_kernel,"",@"SHT_CUDA_INFO"
	.sectionflags	@""
	.align	4


	//----- nvinfo : EIATTR_CUDA_API_VERSION
	.align		4
        /*0000*/ 	.byte	0x04, 0x37
        /*0002*/ 	.short	(.L_153 - .L_152)
.L_152:
        /*0004*/ 	.word	0x00000082


	//----- nvinfo : EIATTR_KPARAM_INFO
	.align		4
.L_153:
        /*0008*/ 	.byte	0x04, 0x17
        /*000a*/ 	.short	(.L_155 - .L_154)
.L_154:
        /*000c*/ 	.word	0x00000000
        /*0010*/ 	.short	0x000b
        /*0012*/ 	.short	0x0038
        /*0014*/ 	.byte	0x00, 0xf0, 0x11, 0x00


	//----- nvinfo : EIATTR_KPARAM_INFO
	.align		4
.L_155:
        /*0018*/ 	.byte	0x04, 0x17
        /*001a*/ 	.short	(.L_157 - .L_156)
.L_156:
        /*001c*/ 	.word	0x00000000
        /*0020*/ 	.short	0x000a
        /*0022*/ 	.short	0x0034
        /*0024*/ 	.byte	0x00, 0xf0, 0x11, 0x00


	//----- nvinfo : EIATTR_KPARAM_INFO
	.align		4
.L_157:
        /*0028*/ 	.byte	0x04, 0x17
        /*002a*/ 	.short	(.L_159 - .L_158)
.L_158:
        /*002c*/ 	.word	0x00000000
        /*0030*/ 	.short	0x0009
        /*0032*/ 	.short	0x0030
        /*0034*/ 	.byte	0x00, 0xf0, 0x11, 0x00


	//----- nvinfo : EIATTR_KPARAM_INFO
	.align		4
.L_159:
        /*0038*/ 	.byte	0x04, 0x17
        /*003a*/ 	.short	(.L_161 - .L_160)
.L_160:
        /*003c*/ 	.word	0x00000000
        /*0040*/ 	.short	0x0008
        /*0042*/ 	.short	0x002c
        /*0044*/ 	.byte	0x00, 0xf0, 0x11, 0x00


	//----- nvinfo : EIATTR_KPARAM_INFO
	.align		4
.L_161:
        /*0048*/ 	.byte	0x04, 0x17
        /*004a*/ 	.short	(.L_163 - .L_162)
.L_162:
        /*004c*/ 	.word	0x00000000
        /*0050*/ 	.short	0x0007
        /*0052*/ 	.short	0x0028
        /*0054*/ 	.byte	0x00, 0xf0, 0x11, 0x00


	//----- nvinfo : EIATTR_KPARAM_INFO
	.align		4
.L_163:
        /*0058*/ 	.byte	0x04, 0x17
        /*005a*/ 	.short	(.L_165 - .L_164)
.L_164:
        /*005c*/ 	.word	0x00000000
        /*0060*/ 	.short	0x0006
        /*0062*/ 	.short	0x0024
        /*0064*/ 	.byte	0x00, 0xf0, 0x11, 0x00


	//----- nvinfo : EIATTR_KPARAM_INFO
	.align		4
.L_165:
        /*0068*/ 	.byte	0x04, 0x17
        /*006a*/ 	.short	(.L_167 - .L_166)
.L_166:
        /*006c*/ 	.word	0x00000000
        /*0070*/ 	.short	0x0005
        /*0072*/ 	.short	0x0020
        /*0074*/ 	.byte	0x00, 0xf0, 0x11, 0x00


	//----- nvinfo : EIATTR_KPARAM_INFO
	.align		4
.L_167:
        /*0078*/ 	.byte	0x04, 0x17
        /*007a*/ 	.short	(.L_169 - .L_168)
.L_168:
        /*007c*/ 	.word	0x00000000
        /*0080*/ 	.short	0x0004
        /*0082*/ 	.short	0x001c
        /*0084*/ 	.byte	0x00, 0xf0, 0x11, 0x00


	//----- nvinfo : EIATTR_KPARAM_INFO
	.align		4
.L_169:
        /*0088*/ 	.byte	0x04, 0x17
        /*008a*/ 	.short	(.L_171 - .L_170)
.L_170:
        /*008c*/ 	.word	0x00000000
        /*0090*/ 	.short	0x0003
        /*0092*/ 	.short	0x0018
        /*0094*/ 	.byte	0x00, 0xf0, 0x11, 0x00


	//----- nvinfo : EIATTR_KPARAM_INFO
	.align		4
.L_171:
        /*0098*/ 	.byte	0x04, 0x17
        /*009a*/ 	.short	(.L_173 - .L_172)
.L_172:
        /*009c*/ 	.word	0x00000000
        /*00a0*/ 	.short	0x0002
        /*00a2*/ 	.short	0x0010
        /*00a4*/ 	.byte	0x00, 0xf5, 0x21, 0x00


	//----- nvinfo : EIATTR_KPARAM_INFO
	.align		4
.L_173:
        /*00a8*/ 	.byte	0x04, 0x17
        /*00aa*/ 	.short	(.L_175 - .L_174)
.L_174:
        /*00ac*/ 	.word	0x00000000
        /*00b0*/ 	.short	0x0001
        /*00b2*/ 	.short	0x0008
        /*00b4*/ 	.byte	0x00, 0xf5, 0x21, 0x00


	//----- nvinfo : EIATTR_KPARAM_INFO
	.align		4
.L_175:
        /*00b8*/ 	.byte	0x04, 0x17
        /*00ba*/ 	.short	(.L_177 - .L_176)
.L_176:
        /*00bc*/ 	.word	0x00000000
        /*00c0*/ 	.short	0x0000
        /*00c2*/ 	.short	0x0000
        /*00c4*/ 	.byte	0x00, 0xf5, 0x21, 0x00


	//----- nvinfo : EIATTR_SPARSE_MMA_MASK
	.align		4
.L_177:
        /*00c8*/ 	.byte	0x03, 0x50
        /*00ca*/ 	.short	0x0000


	//----- nvinfo : EIATTR_MAXREG_COUNT
	.align		4
        /*00cc*/ 	.byte	0x03, 0x1b
        /*00ce*/ 	.short	0x00ff


	//----- nvinfo : EIATTR_MERCURY_ISA_VERSION
	.align		4
        /*00d0*/ 	.byte	0x03, 0x5f
        /*00d2*/ 	.short	0x0101


	//----- nvinfo : EIATTR_VRC_CTA_INIT_COUNT
	.align		4
        /*00d4*/ 	.byte	0x02, 0x4a
	.zero		1
	.zero		1


	//----- nvinfo : EIATTR_EXIT_INSTR_OFFSETS
	.align		4
        /*00d8*/ 	.byte	0x04, 0x1c
        /*00da*/ 	.short	(.L_179 - .L_178)


	//   ....[0]....
.L_178:
        /*00dc*/ 	.word	0x00000320


	//   ....[1]....
        /*00e0*/ 	.word	0x00002de0


	//----- nvinfo : EIATTR_CRS_STACK_SIZE
	.align		4
.L_179:
        /*00e4*/ 	.byte	0x04, 0x1e
        /*00e6*/ 	.short	(.L_181 - .L_180)
.L_180:
        /*00e8*/ 	.word	0x00000000


	//----- nvinfo : EIATTR_CBANK_PARAM_SIZE
	.align		4
.L_181:
        /*00ec*/ 	.byte	0x03, 0x19
        /*00ee*/ 	.short	0x003c


	//----- nvinfo : EIATTR_PARAM_CBANK
	.align		4
        /*00f0*/ 	.byte	0x04, 0x0a
        /*00f2*/ 	.short	(.L_183 - .L_182)
	.align		4
.L_182:
        /*00f4*/ 	.word	index@(.nv.constant0.conv2d_backward_input_kernel)
        /*00f8*/ 	.short	0x0380
        /*00fa*/ 	.short	0x003c


	//----- nvinfo : EIATTR_SW_WAR
	.align		4
.L_183:
        /*00fc*/ 	.byte	0x04, 0x36
        /*00fe*/ 	.short	(.L_185 - .L_184)
.L_184:
        /*0100*/ 	.word	0x00000008
.L_185:


//--------------------- .nv.info.maxpool2d_backward_kernel --------------------------
	.section	.nv.info.maxpool2d_backward_kernel,"",@"SHT_CUDA_INFO"
	.sectionflags	@""
	.align	4


	//----- nvinfo : EIATTR_CUDA_API_VERSION
	.align		4
        /*0000*/ 	.byte	0x04, 0x37
        /*0002*/ 	.short	(.L_187 - .L_186)
.L_186:
        /*0004*/ 	.word	0x00000082


	//----- nvinfo : EIATTR_KPARAM_INFO
	.align		4
.L_187:
        /*0008*/ 	.byte	0x04, 0x17
        /*000a*/ 	.short	(.L_189 - .L_188)
.L_188:
        /*000c*/ 	.word	0x00000000
        /*0010*/ 	.short	0x0009
        /*0012*/ 	.short	0x0034
        /*0014*/ 	.byte	0x00, 0xf0, 0x11, 0x00


	//----- nvinfo : EIATTR_KPARAM_INFO
	.align		4
.L_189:
        /*0018*/ 	.byte	0x04, 0x17
        /*001a*/ 	.short	(.L_191 - .L_190)
.L_190:
        /*001c*/ 	.word	0x00000000
        /*0020*/ 	.short	0x0008
        /*0022*/ 	.short	0x0030
        /*0024*/ 	.byte	0x00, 0xf0, 0x11, 0x00


	//----- nvinfo : EIATTR_KPARAM_INFO
	.align		4
.L_191:
        /*0028*/ 	.byte	0x04, 0x17
        /*002a*/ 	.short	(.L_193 - .L_192)
.L_192:
        /*002c*/ 	.word	0x00000000
        /*0030*/ 	.short	0x0007
        /*0032*/ 	.short	0x002c
        /*0034*/ 	.byte	0x00, 0xf0, 0x11, 0x00


	//----- nvinfo : EIATTR_KPARAM_INFO
	.align		4
.L_193:
        /*0038*/ 	.byte	0x04, 0x17
        /*003a*/ 	.short	(.L_195 - .L_194)
.L_194:
        /*003c*/ 	.word	0x00000000
        /*0040*/ 	.short	0x0006
        /*0042*/ 	.short	0x0028
        /*0044*/ 	.byte	0x00, 0xf0, 0x11, 0x00


	//----- nvinfo : EIATTR_KPARAM_INFO
	.align		4
.L_195:
        /*0048*/ 	.byte	0x04, 0x17
        /*004a*/ 	.short	(.L_197 - .L_196)
.L_196:
        /*004c*/ 	.word	0x00000000
        /*0050*/ 	.short	0x0005
        /*0052*/ 	.short	0x0024
        /*0054*/ 	.byte	0x00, 0xf0, 0x11, 0x00


	//----- nvinfo : EIATTR_KPARAM_INFO
	.align		4
.L_197:
        /*0058*/ 	.byte	0x04, 0x17
        /*005a*/ 	.short	(.L_199 - .L_198)
.L_198:
        /*005c*/ 	.word	0x00000000
        /*0060*/ 	.short	0x0004
        /*0062*/ 	.short	0x0020
        /*0064*/ 	.byte	0x00, 0xf0, 0x11, 0x00


	//----- nvinfo : EIATTR_KPARAM_INFO
	.align		4
.L_199:
        /*0068*/ 	.byte	0x04, 0x17
        /*006a*/ 	.short	(.L_201 - .L_200)
.L_200:
        /*006c*/ 	.word	0x00000000
        /*0070*/ 	.short	0x0003
        /*0072*/ 	.short	0x0018
        /*0074*/ 	.byte	0x00, 0xf5, 0x21, 0x00


	//----- nvinfo : EIATTR_KPARAM_INFO
	.align		4
.L_201:
        /*0078*/ 	.byte	0x04, 0x17
        /*007a*/ 	.short	(.L_203 - .L_202)
.L_202:
        /*007c*/ 	.word	0x00000000
        /*0080*/ 	.short	0x0002
        /*0082*/ 	.short	0x0010
        /*0084*/ 	.byte	0x00, 0xf5, 0x21, 0x00


	//----- nvinfo : EIATTR_KPARAM_INFO
	.align		4
.L_203:
        /*0088*/ 	.byte	0x04, 0x17
        /*008a*/ 	.short	(.L_205 - .L_204)
.L_204:
        /*008c*/ 	.word	0x00000000
        /*0090*/ 	.short	0x0001
        /*0092*/ 	.short	0x0008
        /*0094*/ 	.byte	0x00, 0xf5, 0x21, 0x00


	//----- nvinfo : EIATTR_KPARAM_INFO
	.align		4
.L_205:
        /*0098*/ 	.byte	0x04, 0x17
        /*009a*/ 	.short	(.L_207 - .L_206)
.L_206:
        /*009c*/ 	.word	0x00000000
        /*00a0*/ 	.short	0x0000
        /*00a2*/ 	.short	0x0000
        /*00a4*/ 	.byte	0x00, 0xf5, 0x21, 0x00


	//----- nvinfo : EIATTR_SPARSE_MMA_MASK
	.align		4
.L_207:
        /*00a8*/ 	.byte	0x03, 0x50
        /*00aa*/ 	.short	0x0000


	//----- nvinfo : EIATTR_MAXREG_COUNT
	.align		4
        /*00ac*/ 	.byte	0x03, 0x1b
        /*00ae*/ 	.short	0x00ff


	//----- nvinfo : EIATTR_MERCURY_ISA_VERSION
	.align		4
        /*00b0*/ 	.byte	0x03, 0x5f
        /*00b2*/ 	.short	0x0101


	//----- nvinfo : EIATTR_VRC_CTA_INIT_COUNT
	.align		4
        /*00b4*/ 	.byte	0x02, 0x4a
	.zero		1
	.zero		1


	//----- nvinfo : EIATTR_EXIT_INSTR_OFFSETS
	.align		4
        /*00b8*/ 	.byte	0x04, 0x1c
        /*00ba*/ 	.short	(.L_209 - .L_208)


	//   ....[0]....
.L_208:
        /*00bc*/ 	.word	0x00000360


	//   ....[1]....
        /*00c0*/ 	.word	0x000003a0


	//   ....[2]....
        /*00c4*/ 	.word	0x00000d80


	//----- nvinfo : EIATTR_CRS_STACK_SIZE
	.align		4
.L_209:
        /*00c8*/ 	.byte	0x04, 0x1e
        /*00ca*/ 	.short	(.L_211 - .L_210)
.L_210:
        /*00cc*/ 	.word	0x00000000


	//----- nvinfo : EIATTR_CBANK_PARAM_SIZE
	.align		4
.L_211:
        /*00d0*/ 	.byte	0x03, 0x19
        /*00d2*/ 	.short	0x0038


	//----- nvinfo : EIATTR_PARAM_CBANK
	.align		4
        /*00d4*/ 	.byte	0x04, 0x0a
        /*00d6*/ 	.short	(.L_213 - .L_212)
	.align		4
.L_212:
        /*00d8*/ 	.word	index@(.nv.constant0.maxpool2d_backward_kernel)
        /*00dc*/ 	.short	0x0380
        /*00de*/ 	.short	0x0038


	//----- nvinfo : EIATTR_SW_WAR
	.align		4
.L_213:
        /*00e0*/ 	.byte	0x04, 0x36
        /*00e2*/ 	.short	(.L_215 - .L_214)
.L_214:
        /*00e4*/ 	.word	0x00000008
.L_215:


//--------------------- .nv.info.relu_backward_kernel --------------------------
	.section	.nv.info.relu_backward_kernel,"",@"SHT_CUDA_INFO"
	.sectionflags	@""
	.align	4


	//----- nvinfo : EIATTR_CUDA_API_VERSION
	.align		4
        /*0000*/ 	.byte	0x04, 0x37
        /*0002*/ 	.short	(.L_217 - .L_216)
.L_216:
        /*0004*/ 	.word	0x00000082


	//----- nvinfo : EIATTR_KPARAM_INFO
	.align		4
.L_217:
        /*0008*/ 	.byte	0x04, 0x17
        /*000a*/ 	.short	(.L_219 - .L_218)
.L_218:
        /*000c*/ 	.word	0x00000000
        /*0010*/ 	.short	0x0003
        /*0012*/ 	.short	0x0018
        /*0014*/ 	.byte	0x00, 0xf0, 0x11, 0x00


	//----- nvinfo : EIATTR_KPARAM_INFO
	.align		4
.L_219:
        /*0018*/ 	.byte	0x04, 0x17
        /*001a*/ 	.short	(.L_221 - .L_220)
.L_220:
        /*001c*/ 	.word	0x00000000
        /*0020*/ 	.short	0x0002
        /*0022*/ 	.short	0x0010
        /*0024*/ 	.byte	0x00, 0xf5, 0x21, 0x00


	//----- nvinfo : EIATTR_KPARAM_INFO
	.align		4
.L_221:
        /*0028*/ 	.byte	0x04, 0x17
        /*002a*/ 	.short	(.L_223 - .L_222)
.L_222:
        /*002c*/ 	.word	0x00000000
        /*0030*/ 	.short	0x0001
        /*0032*/ 	.short	0x0008
        /*0034*/ 	.byte	0x00, 0xf5, 0x21, 0x00


	//----- nvinfo : EIATTR_KPARAM_INFO
	.align		4
.L_223:
        /*0038*/ 	.byte	0x04, 0x17
        /*003a*/ 	.short	(.L_225 - .L_224)
.L_224:
        /*003c*/ 	.word	0x00000000
        /*0040*/ 	.short	0x0000
        /*0042*/ 	.short	0x0000
        /*0044*/ 	.byte	0x00, 0xf5, 0x21, 0x00


	//----- nvinfo : EIATTR_SPARSE_MMA_MASK
	.align		4
.L_225:
        /*0048*/ 	.byte	0x03, 0x50
        /*004a*/ 	.short	0x0000


	//----- nvinfo : EIATTR_MAXREG_COUNT
	.align		4
        /*004c*/ 	.byte	0x03, 0x1b
        /*004e*/ 	.short	0x00ff


	//----- nvinfo : EIATTR_MERCURY_ISA_VERSION
	.align		4
        /*0050*/ 	.byte	0x03, 0x5f
        /*0052*/ 	.short	0x0101


	//----- nvinfo : EIATTR_VRC_CTA_INIT_COUNT
	.align		4
        /*0054*/ 	.byte	0x02, 0x4a
	.zero		1
	.zero		1


	//----- nvinfo : EIATTR_EXIT_INSTR_OFFSETS
	.align		4
        /*0058*/ 	.byte	0x04, 0x1c
        /*005a*/ 	.short	(.L_227 - .L_226)


	//   ....[0]....
.L_226:
        /*005c*/ 	.word	0x00000070


	//   ....[1]....
        /*0060*/ 	.word	0x00000170


	//----- nvinfo : EIATTR_CRS_STACK_SIZE
	.align		4
.L_227:
        /*0064*/ 	.byte	0x04, 0x1e
        /*0066*/ 	.short	(.L_229 - .L_228)
.L_228:
        /*0068*/ 	.word	0x00000000


	//----- nvinfo : EIATTR_CBANK_PARAM_SIZE
	.align		4
.L_229:
        /*006c*/ 	.byte	0x03, 0x19
        /*006e*/ 	.short	0x001c


	//----- nvinfo : EIATTR_PARAM_CBANK
	.align		4
        /*0070*/ 	.byte	0x04, 0x0a
        /*0072*/ 	.short	(.L_231 - .L_230)
	.align		4
.L_230:
        /*0074*/ 	.word	index@(.nv.constant0.relu_backward_kernel)
        /*0078*/ 	.short	0x0380
        /*007a*/ 	.short	0x001c


	//----- nvinfo : EIATTR_SW_WAR
	.align		4
.L_231:
        /*007c*/ 	.byte	0x04, 0x36
        /*007e*/ 	.short	(.L_233 - .L_232)
.L_232:
        /*0080*/ 	.word	0x00000008
.L_233:


//--------------------- .nv.info.fc_backward_kernel --------------------------
	.section	.nv.info.fc_backward_kernel,"",@"SHT_CUDA_INFO"
	.sectionflags	@""
	.align	4


	//----- nvinfo : EIATTR_CUDA_API_VERSION
	.align		4
        /*0000*/ 	.byte	0x04, 0x37
        /*0002*/ 	.short	(.L_235 - .L_234)
.L_234:
        /*0004*/ 	.word	0x00000082


	//----- nvinfo : EIATTR_KPARAM_INFO
	.align		4
.L_235:
        /*0008*/ 	.byte	0x04, 0x17
        /*000a*/ 	.short	(.L_237 - .L_236)
.L_236:
        /*000c*/ 	.word	0x00000000
        /*0010*/ 	.short	0x0008
        /*0012*/ 	.short	0x0038
        /*0014*/ 	.byte	0x00, 0xf0, 0x11, 0x00


	//----- nvinfo : EIATTR_KPARAM_INFO
	.align		4
.L_237:
        /*0018*/ 	.byte	0x04, 0x17
        /*001a*/ 	.short	(.L_239 - .L_238)
.L_238:
        /*001c*/ 	.word	0x00000000
        /*0020*/ 	.short	0x0007
        /*0022*/ 	.short	0x0034
        /*0024*/ 	.byte	0x00, 0xf0, 0x11, 0x00


	//----- nvinfo : EIATTR_KPARAM_INFO
	.align		4
.L_239:
        /*0028*/ 	.byte	0x04, 0x17
        /*002a*/ 	.short	(.L_241 - .L_240)
.L_240:
        /*002c*/ 	.word	0x00000000
        /*0030*/ 	.short	0x0006
        /*0032*/ 	.short	0x0030
        /*0034*/ 	.byte	0x00, 0xf0, 0x11, 0x00


	//----- nvinfo : EIATTR_KPARAM_INFO
	.align		4
.L_241:
        /*0038*/ 	.byte	0x04, 0x17
        /*003a*/ 	.short	(.L_243 - .L_242)
.L_242:
        /*003c*/ 	.word	0x00000000
        /*0040*/ 	.short	0x0005
        /*0042*/ 	.short	0x0028
        /*0044*/ 	.byte	0x00, 0xf5, 0x21, 0x00


	//----- nvinfo : EIATTR_KPARAM_INFO
	.align		4
.L_243:
        /*0048*/ 	.byte	0x04, 0x17
        /*004a*/ 	.short	(.L_245 - .L_244)
.L_244:
        /*004c*/ 	.word	0x00000000
        /*0050*/ 	.short	0x0004
        /*0052*/ 	.short	0x0020
        /*0054*/ 	.byte	0x00, 0xf5, 0x21, 0x00


	//----- nvinfo : EIATTR_KPARAM_INFO
	.align		4
.L_245:
        /*0058*/ 	.byte	0x04, 0x17
        /*005a*/ 	.short	(.L_247 - .L_246)
.L_246:
        /*005c*/ 	.word	0x00000000
        /*0060*/ 	.short	0x0003
        /*0062*/ 	.short	0x0018
        /*0064*/ 	.byte	0x00, 0xf5, 0x21, 0x00


	//----- nvinfo : EIATTR_KPARAM_INFO
	.align		4
.L_247:
        /*0068*/ 	.byte	0x04, 0x17
        /*006a*/ 	.short	(.L_249 - .L_248)
.L_248:
        /*006c*/ 	.word	0x00000000
        /*0070*/ 	.short	0x0002
        /*0072*/ 	.short	0x0010
        /*0074*/ 	.byte	0x00, 0xf5, 0x21, 0x00


	//----- nvinfo : EIATTR_KPARAM_INFO
	.align		4
.L_249:
        /*0078*/ 	.byte	0x04, 0x17
        /*007a*/ 	.short	(.L_251 - .L_250)
.L_250:
        /*007c*/ 	.word	0x00000000
        /*0080*/ 	.short	0x0001
        /*0082*/ 	.short	0x0008
        /*0084*/ 	.byte	0x00, 0xf5, 0x21, 0x00


	//----- nvinfo : EIATTR_KPARAM_INFO
	.align		4
.L_251:
        /*0088*/ 	.byte	0x04, 0x17
        /*008a*/ 	.short	(.L_253 - .L_252)
.L_252:
        /*008c*/ 	.word	0x00000000
        /*0090*/ 	.short	0x0000
        /*0092*/ 	.short	0x0000
        /*0094*/ 	.byte	0x00, 0xf5, 0x21, 0x00


	//----- nvinfo : EIATTR_SPARSE_MMA_MASK
	.align		4
.L_253:
        /*0098*/ 	.byte	0x03, 0x50
        /*009a*/ 	.short	0x0000


	//----- nvinfo : EIATTR_MAXREG_COUNT
	.align		4
        /*009c*/ 	.byte	0x03, 0x1b
        /*009e*/ 	.short	0x00ff


	//----- nvinfo : EIATTR_MERCURY_ISA_VERSION
	.align		4
        /*00a0*/ 	.byte	0x03, 0x5f
        /*00a2*/ 	.short	0x0101


	//----- nvinfo : EIATTR_VRC_CTA_INIT_COUNT
	.align		4
        /*00a4*/ 	.byte	0x02, 0x4a
	.zero		1
	.zero		1


	//----- nvinfo : EIATTR_EXIT_INSTR_OFFSETS
	.align		4
        /*00a8*/ 	.byte	0x04, 0x1c
        /*00aa*/ 	.short	(.L_255 - .L_254)


	//   ....[0]....
.L_254:
        /*00ac*/ 	.word	0x000013a0


	//   ....[1]....
        /*00b0*/ 	.word	0x00001be0


	//----- nvinfo : EIATTR_CRS_STACK_SIZE
	.align		4
.L_255:
        /*00b4*/ 	.byte	0x04, 0x1e
        /*00b6*/ 	.short	(.L_257 - .L_256)
.L_256:
        /*00b8*/ 	.word	0x00000000


	//----- nvinfo : EIATTR_CBANK_PARAM_SIZE
	.align		4
.L_257:
        /*00bc*/ 	.byte	0x03, 0x19
        /*00be*/ 	.short	0x003c


	//----- nvinfo : EIATTR_PARAM_CBANK
	.align		4
        /*00c0*/ 	.byte	0x04, 0x0a
        /*00c2*/ 	.short	(.L_259 - .L_258)
	.align		4
.L_258:
        /*00c4*/ 	.word	index@(.nv.constant0.fc_backward_kernel)
        /*00c8*/ 	.short	0x0380
        /*00ca*/ 	.short	0x003c


	//----- nvinfo : EIATTR_SW_WAR
	.align		4
.L_259:
        /*00cc*/ 	.byte	0x04, 0x36
        /*00ce*/ 	.short	(.L_261 - .L_260)
.L_260:
        /*00d0*/ 	.word	0x00000008
.L_261:


//--------------------- .nv.info.softmax_cross_entropy_backward_kernel --------------------------
	.section	.nv.info.softmax_cross_entropy_backward_kernel,"",@"SHT_CUDA_INFO"
	.sectionflags	@""
	.align	4


	//----- nvinfo : EIATTR_CUDA_API_VERSION
	.align		4
        /*0000*/ 	.byte	0x04, 0x37
        /*0002*/ 	.short	(.L_263 - .L_262)
.L_262:
        /*0004*/ 	.word	0x00000082


	//----- nvinfo : EIATTR_KPARAM_INFO
	.align		4
.L_263:
        /*0008*/ 	.byte	0x04, 0x17
        /*000a*/ 	.short	(.L_265 - .L_264)
.L_264:
        /*000c*/ 	.word	0x00000000
        /*0010*/ 	.short	0x0004
        /*0012*/ 	.short	0x001c
        /*0014*/ 	.byte	0x00, 0xf0, 0x11, 0x00


	//----- nvinfo : EIATTR_KPARAM_INFO
	.align		4
.L_265:
        /*0018*/ 	.byte	0x04, 0x17
        /*001a*/ 	.short	(.L_267 - .L_266)
.L_266:
        /*001c*/ 	.word	0x00000000
        /*0020*/ 	.short	0x0003
        /*0022*/ 	.short	0x0018
        /*0024*/ 	.byte	0x00, 0xf0, 0x11, 0x00


	//----- nvinfo : EIATTR_KPARAM_INFO
	.align		4
.L_267:
        /*0028*/ 	.byte	0x04, 0x17
        /*002a*/ 	.short	(.L_269 - .L_268)
.L_268:
        /*002c*/ 	.word	0x00000000
        /*0030*/ 	.short	0x0002
        /*0032*/ 	.short	0x0010
        /*0034*/ 	.byte	0x00, 0xf5, 0x21, 0x00


	//----- nvinfo : EIATTR_KPARAM_INFO
	.align		4
.L_269:
        /*0038*/ 	.byte	0x04, 0x17
        /*003a*/ 	.short	(.L_271 - .L_270)
.L_270:
        /*003c*/ 	.word	0x00000000
        /*0040*/ 	.short	0x0001
        /*0042*/ 	.short	0x0008
        /*0044*/ 	.byte	0x00, 0xf5, 0x21, 0x00


	//----- nvinfo : EIATTR_KPARAM_INFO
	.align		4
.L_271:
        /*0048*/ 	.byte	0x04, 0x17
        /*004a*/ 	.short	(.L_273 - .L_272)
.L_272:
        /*004c*/ 	.word	0x00000000
        /*0050*/ 	.short	0x0000
        /*0052*/ 	.short	0x0000
        /*0054*/ 	.byte	0x00, 0xf5, 0x21, 0x00


	//----- nvinfo : EIATTR_SPARSE_MMA_MASK
	.align		4
.L_273:
        /*0058*/ 	.byte	0x03, 0x50
        /*005a*/ 	.short	0x0000


	//----- nvinfo : EIATTR_MAXREG_COUNT
	.align		4
        /*005c*/ 	.byte	0x03, 0x1b
        /*005e*/ 	.short	0x00ff


	//----- nvinfo : EIATTR_MERCURY_ISA_VERSION
	.align		4
        /*0060*/ 	.byte	0x03, 0x5f
        /*0062*/ 	.short	0x0101


	//----- nvinfo : EIATTR_VRC_CTA_INIT_COUNT
	.align		4
        /*0064*/ 	.byte	0x02, 0x4a
	.zero		1
	.zero		1


	//----- nvinfo : EIATTR_EXIT_INSTR_OFFSETS
	.align		4
        /*0068*/ 	.byte	0x04, 0x1c
        /*006a*/ 	.short	(.L_275 - .L_274)


	//   ....[0]....
.L_274:
        /*006c*/ 	.word	0x00000080


	//   ....[1]....
        /*0070*/ 	.word	0x000003d0


	//----- nvinfo : EIATTR_CRS_STACK_SIZE
	.align		4
.L_275:
        /*0074*/ 	.byte	0x04, 0x1e
        /*0076*/ 	.short	(.L_277 - .L_276)
.L_276:
        /*0078*/ 	.word	0x00000000


	//----- nvinfo : EIATTR_CBANK_PARAM_SIZE
	.align		4
.L_277:
        /*007c*/ 	.byte	0x03, 0x19
        /*007e*/ 	.short	0x0020


	//----- nvinfo : EIATTR_PARAM_CBANK
	.align		4
        /*0080*/ 	.byte	0x04, 0x0a
        /*0082*/ 	.short	(.L_279 - .L_278)
	.align		4
.L_278:
        /*0084*/ 	.word	index@(.nv.constant0.softmax_cross_entropy_backward_kernel)
        /*0088*/ 	.short	0x0380
        /*008a*/ 	.short	0x0020


	//----- nvinfo : EIATTR_SW_WAR
	.align		4
.L_279:
        /*008c*/ 	.byte	0x04, 0x36
        /*008e*/ 	.short	(.L_281 - .L_280)
.L_280:
        /*0090*/ 	.word	0x00000008
.L_281:


//--------------------- .nv.info._Z14softmax_kernelPfii --------------------------
	.section	.nv.info._Z14softmax_kernelPfii,"",@"SHT_CUDA_INFO"
	.sectionflags	@""
	.align	4


	//----- nvinfo : EIATTR_CUDA_API_VERSION
	.align		4
        /*0000*/ 	.byte	0x04, 0x37
        /*0002*/ 	.short	(.L_283 - .L_282)
.L_282:
        /*0004*/ 	.word	0x00000082


	//----- nvinfo : EIATTR_KPARAM_INFO
	.align		4
.L_283:
        /*0008*/ 	.byte	0x04, 0x17
        /*000a*/ 	.short	(.L_285 - .L_284)
.L_284:
        /*000c*/ 	.word	0x00000000
        /*0010*/ 	.short	0x0002
        /*0012*/ 	.short	0x000c
        /*0014*/ 	.byte	0x00, 0xf0, 0x11, 0x00


	//----- nvinfo : EIATTR_KPARAM_INFO
	.align		4
.L_285:
        /*0018*/ 	.byte	0x04, 0x17
        /*001a*/ 	.short	(.L_287 - .L_286)
.L_286:
        /*001c*/ 	.word	0x00000000
        /*0020*/ 	.short	0x0001
        /*0022*/ 	.short	0x0008
        /*0024*/ 	.byte	0x00, 0xf0, 0x11, 0x00


	//----- nvinfo : EIATTR_KPARAM_INFO
	.align		4
.L_287:
        /*0028*/ 	.byte	0x04, 0x17
        /*002a*/ 	.short	(.L_289 - .L_288)
.L_288:
        /*002c*/ 	.word	0x00000000
        /*0030*/ 	.short	0x0000
        /*0032*/ 	.short	0x0000
        /*0034*/ 	.byte	0x00, 0xf5, 0x21, 0x00


	//----- nvinfo : EIATTR_SPARSE_MMA_MASK
	.align		4
.L_289:
        /*0038*/ 	.byte	0x03, 0x50
        /*003a*/ 	.short	0x0000


	//----- nvinfo : EIATTR_MAXREG_COUNT
	.align		4
        /*003c*/ 	.byte	0x03, 0x1b
        /*003e*/ 	.short	0x00ff


	//----- nvinfo : EIATTR_MERCURY_ISA_VERSION
	.align		4
        /*0040*/ 	.byte	0x03, 0x5f
        /*0042*/ 	.short	0x0101


	//----- nvinfo : EIATTR_VRC_CTA_INIT_COUNT
	.align		4
        /*0044*/ 	.byte	0x02, 0x4a
	.zero		1
	.zero		1


	//----- nvinfo : EIATTR_EXIT_INSTR_OFFSETS
	.align		4
        /*0048*/ 	.byte	0x04, 0x1c
        /*004a*/ 	.short	(.L_291 - .L_290)


	//   ....[0]....
.L_290:
        /*004c*/ 	.word	0x00000040


	//   ....[1]....
        /*0050*/ 	.word	0x00001700


	//   ....[2]....
        /*0054*/ 	.word	0x000025b0


	//   ....[3]....
        /*0058*/ 	.word	0x00002d60


	//   ....[4]....
        /*005c*/ 	.word	0x000031b0


	//   ....[5]....
        /*0060*/ 	.word	0x00003330


	//----- nvinfo : EIATTR_CRS_STACK_SIZE
	.align		4
.L_291:
        /*0064*/ 	.byte	0x04, 0x1e
        /*0066*/ 	.short	(.L_293 - .L_292)
.L_292:
        /*0068*/ 	.word	0x00000000


	//----- nvinfo : EIATTR_CBANK_PARAM_SIZE
	.align		4
.L_293:
        /*006c*/ 	.byte	0x03, 0x19
        /*006e*/ 	.short	0x0010


	//----- nvinfo : EIATTR_PARAM_CBANK
	.align		4
        /*0070*/ 	.byte	0x04, 0x0a
        /*0072*/ 	.short	(.L_295 - .L_294)
	.align		4
.L_294:
        /*0074*/ 	.word	index@(.nv.constant0._Z14softmax_kernelPfii)
        /*0078*/ 	.short	0x0380
        /*007a*/ 	.short	0x0010


	//----- nvinfo : EIATTR_SW_WAR
	.align		4
.L_295:
        /*007c*/ 	.byte	0x04, 0x36
        /*007e*/ 	.short	(.L_297 - .L_296)
.L_296:
        /*0080*/ 	.word	0x00000008
.L_297:


//--------------------- .nv.info._Z9fc_kernelPKfS0_S0_Pfiii --------------------------
	.section	.nv.info._Z9fc_kernelPKfS0_S0_Pfiii,"",@"SHT_CUDA_INFO"
	.sectionflags	@""
	.align	4


	//----- nvinfo : EIATTR_CUDA_API_VERSION
	.align		4
        /*0000*/ 	.byte	0x04, 0x37
        /*0002*/ 	.short	(.L_299 - .L_298)
.L_298:
        /*0004*/ 	.word	0x00000082


	//----- nvinfo : EIATTR_KPARAM_INFO
	.align		4
.L_299:
        /*0008*/ 	.byte	0x04, 0x17
        /*000a*/ 	.short	(.L_301 - .L_300)
.L_300:
        /*000c*/ 	.word	0x00000000
        /*0010*/ 	.short	0x0006
        /*0012*/ 	.short	0x0028
        /*0014*/ 	.byte	0x00, 0xf0, 0x11, 0x00


	//----- nvinfo : EIATTR_KPARAM_INFO
	.align		4
.L_301:
        /*0018*/ 	.byte	0x04, 0x17
        /*001a*/ 	.short	(.L_303 - .L_302)
.L_302:
        /*001c*/ 	.word	0x00000000
        /*0020*/ 	.short	0x0005
        /*0022*/ 	.short	0x0024
        /*0024*/ 	.byte	0x00, 0xf0, 0x11, 0x00


	//----- nvinfo : EIATTR_KPARAM_INFO
	.align		4
.L_303:
        /*0028*/ 	.byte	0x04, 0x17
        /*002a*/ 	.short	(.L_305 - .L_304)
.L_304:
        /*002c*/ 	.word	0x00000000
        /*0030*/ 	.short	0x0004
        /*0032*/ 	.short	0x0020
        /*0034*/ 	.byte	0x00, 0xf0, 0x11, 0x00


	//----- nvinfo : EIATTR_KPARAM_INFO
	.align		4
.L_305:
        /*0038*/ 	.byte	0x04, 0x17
        /*003a*/ 	.short	(.L_307 - .L_306)
.L_306:
        /*003c*/ 	.word	0x00000000
        /*0040*/ 	.short	0x0003
        /*0042*/ 	.short	0x0018
        /*0044*/ 	.byte	0x00, 0xf5, 0x21, 0x00


	//----- nvinfo : EIATTR_KPARAM_INFO
	.align		4
.L_307:
        /*0048*/ 	.byte	0x04, 0x17
        /*004a*/ 	.short	(.L_309 - .L_308)
.L_308:
        /*004c*/ 	.word	0x00000000
        /*0050*/ 	.short	0x0002
        /*0052*/ 	.short	0x0010
        /*0054*/ 	.byte	0x00, 0xf5, 0x21, 0x00


	//----- nvinfo : EIATTR_KPARAM_INFO
	.align		4
.L_309:
        /*0058*/ 	.byte	0x04, 0x17
        /*005a*/ 	.short	(.L_311 - .L_310)
.L_310:
        /*005c*/ 	.word	0x00000000
        /*0060*/ 	.short	0x0001
        /*0062*/ 	.short	0x0008
        /*0064*/ 	.byte	0x00, 0xf5, 0x21, 0x00


	//----- nvinfo : EIATTR_KPARAM_INFO
	.align		4
.L_311:
        /*0068*/ 	.byte	0x04, 0x17
        /*006a*/ 	.short	(.L_313 - .L_312)
.L_312:
        /*006c*/ 	.word	0x00000000
        /*0070*/ 	.short	0x0000
        /*0072*/ 	.short	0x0000
        /*0074*/ 	.byte	0x00, 0xf5, 0x21, 0x00


	//----- nvinfo : EIATTR_SPARSE_MMA_MASK
	.align		4
.L_313:
        /*0078*/ 	.byte	0x03, 0x50
        /*007a*/ 	.short	0x0000


	//----- nvinfo : EIATTR_MAXREG_COUNT
	.align		4
        /*007c*/ 	.byte	0x03, 0x1b
        /*007e*/ 	.short	0x00ff


	//----- nvinfo : EIATTR_MERCURY_ISA_VERSION
	.align		4
        /*0080*/ 	.byte	0x03, 0x5f
        /*0082*/ 	.short	0x0101


	//----- nvinfo : EIATTR_VRC_CTA_INIT_COUNT
	.align		4
        /*0084*/ 	.byte	0x02, 0x4a
	.zero		1
	.zero		1


	//----- nvinfo : EIATTR_EXIT_INSTR_OFFSETS
	.align		4
        /*0088*/ 	.byte	0x04, 0x1c
        /*008a*/ 	.short	(.L_315 - .L_314)


	//   ....[0]....
.L_314:
        /*008c*/ 	.word	0x00000090


	//   ....[1]....
        /*0090*/ 	.word	0x00000c90


	//----- nvinfo : EIATTR_CBANK_PARAM_SIZE
	.align		4
.L_315:
        /*0094*/ 	.byte	0x03, 0x19
        /*0096*/ 	.short	0x002c


	//----- nvinfo : EIATTR_PARAM_CBANK
	.align		4
        /*0098*/ 	.byte	0x04, 0x0a
        /*009a*/ 	.short	(.L_317 - .L_316)
	.align		4
.L_316:
        /*009c*/ 	.word	index@(.nv.constant0._Z9fc_kernelPKfS0_S0_Pfiii)
        /*00a0*/ 	.short	0x0380
        /*00a2*/ 	.short	0x002c


	//----- nvinfo : EIATTR_SW_WAR
	.align		4
.L_317:
        /*00a4*/ 	.byte	0x04, 0x36
        /*00a6*/ 	.short	(.L_319 - .L_318)
.L_318:
        /*00a8*/ 	.word	0x00000008
.L_319:


//--------------------- .nv.info._Z16maxpool2d_kernelPKfPfiiiiii --------------------------
	.section	.nv.info._Z16maxpool2d_kernelPKfPfiiiiii,"",@"SHT_CUDA_INFO"
	.sectionflags	@""
	.align	4


	//----- nvinfo : EIATTR_CUDA_API_VERSION
	.align		4
        /*0000*/ 	.byte	0x04, 0x37
        /*0002*/ 	.short	(.L_321 - .L_320)
.L_320:
        /*0004*/ 	.word	0x00000082


	//----- nvinfo : EIATTR_KPARAM_INFO
	.align		4
.L_321:
        /*0008*/ 	.byte	0x04, 0x17
        /*000a*/ 	.short	(.L_323 - .L_322)
.L_322:
        /*000c*/ 	.word	0x00000000
        /*0010*/ 	.short	0x0007
        /*0012*/ 	.short	0x0024
        /*0014*/ 	.byte	0x00, 0xf0, 0x11, 0x00


	//----- nvinfo : EIATTR_KPARAM_INFO
	.align		4
.L_323:
        /*0018*/ 	.byte	0x04, 0x17
        /*001a*/ 	.short	(.L_325 - .L_324)
.L_324:
        /*001c*/ 	.word	0x00000000
        /*0020*/ 	.short	0x0006
        /*0022*/ 	.short	0x0020
        /*0024*/ 	.byte	0x00, 0xf0, 0x11, 0x00


	//----- nvinfo : EIATTR_KPARAM_INFO
	.align		4
.L_325:
        /*0028*/ 	.byte	0x04, 0x17
        /*002a*/ 	.short	(.L_327 - .L_326)
.L_326:
        /*002c*/ 	.word	0x00000000
        /*0030*/ 	.short	0x0005
        /*0032*/ 	.short	0x001c
        /*0034*/ 	.byte	0x00, 0xf0, 0x11, 0x00


	//----- nvinfo : EIATTR_KPARAM_INFO
	.align		4
.L_327:
        /*0038*/ 	.byte	0x04, 0x17
        /*003a*/ 	.short	(.L_329 - .L_328)
.L_328:
        /*003c*/ 	.word	0x00000000
        /*0040*/ 	.short	0x0004
        /*0042*/ 	.short	0x0018
        /*0044*/ 	.byte	0x00, 0xf0, 0x11, 0x00


	//----- nvinfo : EIATTR_KPARAM_INFO
	.align		4
.L_329:
        /*0048*/ 	.byte	0x04, 0x17
        /*004a*/ 	.short	(.L_331 - .L_330)
.L_330:
        /*004c*/ 	.word	0x00000000
        /*0050*/ 	.short	0x0003
        /*0052*/ 	.short	0x0014
        /*0054*/ 	.byte	0x00, 0xf0, 0x11, 0x00


	//----- nvinfo : EIATTR_KPARAM_INFO
	.align		4
.L_331:
        /*0058*/ 	.byte	0x04, 0x17
        /*005a*/ 	.short	(.L_333 - .L_332)
.L_332:
        /*005c*/ 	.word	0x00000000
        /*0060*/ 	.short	0x0002
        /*0062*/ 	.short	0x0010
        /*0064*/ 	.byte	0x00, 0xf0, 0x11, 0x00


	//----- nvinfo : EIATTR_KPARAM_INFO
	.align		4
.L_333:
        /*0068*/ 	.byte	0x04, 0x17
        /*006a*/ 	.short	(.L_335 - .L_334)
.L_334:
        /*006c*/ 	.word	0x00000000
        /*0070*/ 	.short	0x0001
        /*0072*/ 	.short	0x0008
        /*0074*/ 	.byte	0x00, 0xf5, 0x21, 0x00


	//----- nvinfo : EIATTR_KPARAM_INFO
	.align		4
.L_335:
        /*0078*/ 	.byte	0x04, 0x17
        /*007a*/ 	.short	(.L_337 - .L_336)
.L_336:
        /*007c*/ 	.word	0x00000000
        /*0080*/ 	.short	0x0000
        /*0082*/ 	.short	0x0000
        /*0084*/ 	.byte	0x00, 0xf5, 0x21, 0x00


	//----- nvinfo : EIATTR_SPARSE_MMA_MASK
	.align		4
.L_337:
        /*0088*/ 	.byte	0x03, 0x50
        /*008a*/ 	.short	0x0000


	//----- nvinfo : EIATTR_MAXREG_COUNT
	.align		4
        /*008c*/ 	.byte	0x03, 0x1b
        /*008e*/ 	.short	0x00ff


	//----- nvinfo : EIATTR_MERCURY_ISA_VERSION
	.align		4
        /*0090*/ 	.byte	0x03, 0x5f
        /*0092*/ 	.short	0x0101


	//----- nvinfo : EIATTR_VRC_CTA_INIT_COUNT
	.align		4
        /*0094*/ 	.byte	0x02, 0x4a
	.zero		1
	.zero		1


	//----- nvinfo : EIATTR_EXIT_INSTR_OFFSETS
	.align		4
        /*0098*/ 	.byte	0x04, 0x1c
        /*009a*/ 	.short	(.L_339 - .L_338)


	//   ....[0]....
.L_338:
        /*009c*/ 	.word	0x00000360


	//   ....[1]....
        /*00a0*/ 	.word	0x000012b0


	//----- nvinfo : EIATTR_CBANK_PARAM_SIZE
	.align		4
.L_339:
        /*00a4*/ 	.byte	0x03, 0x19
        /*00a6*/ 	.short	0x0028


	//----- nvinfo : EIATTR_PARAM_CBANK
	.align		4
        /*00a8*/ 	.byte	0x04, 0x0a
        /*00aa*/ 	.short	(.L_341 - .L_340)
	.align		4
.L_340:
        /*00ac*/ 	.word	index@(.nv.constant0._Z16maxpool2d_kernelPKfPfiiiiii)
        /*00b0*/ 	.short	0x0380
        /*00b2*/ 	.short	0x0028


	//----- nvinfo : EIATTR_SW_WAR
	.align		4
.L_341:
        /*00b4*/ 	.byte	0x04, 0x36
        /*00b6*/ 	.short	(.L_343 - .L_342)
.L_342:
        /*00b8*/ 	.word	0x00000008
.L_343:


//--------------------- .nv.info._Z11relu_kernelPfi --------------------------
	.section	.nv.info._Z11relu_kernelPfi,"",@"SHT_CUDA_INFO"
	.sectionflags	@""
	.align	4


	//----- nvinfo : EIATTR_CUDA_API_VERSION
	.align		4
        /*0000*/ 	.byte	0x04, 0x37
        /*0002*/ 	.short	(.L_345 - .L_344)
.L_344:
        /*0004*/ 	.word	0x00000082


	//----- nvinfo : EIATTR_KPARAM_INFO
	.align		4
.L_345:
        /*0008*/ 	.byte	0x04, 0x17
        /*000a*/ 	.short	(.L_347 - .L_346)
.L_346:
        /*000c*/ 	.word	0x00000000
        /*0010*/ 	.short	0x0001
        /*0012*/ 	.short	0x0008
        /*0014*/ 	.byte	0x00, 0xf0, 0x11, 0x00


	//----- nvinfo : EIATTR_KPARAM_INFO
	.align		4
.L_347:
        /*0018*/ 	.byte	0x04, 0x17
        /*001a*/ 	.short	(.L_349 - .L_348)
.L_348:
        /*001c*/ 	.word	0x00000000
        /*0020*/ 	.short	0x0000
        /*0022*/ 	.short	0x0000
        /*0024*/ 	.byte	0x00, 0xf5, 0x21, 0x00


	//----- nvinfo : EIATTR_SPARSE_MMA_MASK
	.align		4
.L_349:
        /*0028*/ 	.byte	0x03, 0x50
        /*002a*/ 	.short	0x0000


	//----- nvinfo : EIATTR_MAXREG_COUNT
	.align		4
        /*002c*/ 	.byte	0x03, 0x1b
        /*002e*/ 	.short	0x00ff


	//----- nvinfo : EIATTR_MERCURY_ISA_VERSION
	.align		4
        /*0030*/ 	.byte	0x03, 0x5f
        /*0032*/ 	.short	0x0101


	//----- nvinfo : EIATTR_VRC_CTA_INIT_COUNT
	.align		4
        /*0034*/ 	.byte	0x02, 0x4a
	.zero		1
	.zero		1


	//----- nvinfo : EIATTR_EXIT_INSTR_OFFSETS
	.align		4
        /*0038*/ 	.byte	0x04, 0x1c
        /*003a*/ 	.short	(.L_351 - .L_350)


	//   ....[0]....
.L_350:
        /*003c*/ 	.word	0x00000070


	//   ....[1]....
        /*0040*/ 	.word	0x000000e0


	//----- nvinfo : EIATTR_CBANK_PARAM_SIZE
	.align		4
.L_351:
        /*0044*/ 	.byte	0x03, 0x19
        /*0046*/ 	.short	0x000c


	//----- nvinfo : EIATTR_PARAM_CBANK
	.align		4
        /*0048*/ 	.byte	0x04, 0x0a
        /*004a*/ 	.short	(.L_353 - .L_352)
	.align		4
.L_352:
        /*004c*/ 	.word	index@(.nv.constant0._Z11relu_kernelPfi)
        /*0050*/ 	.short	0x0380
        /*0052*/ 	.short	0x000c


	//----- nvinfo : EIATTR_SW_WAR
	.align		4
.L_353:
        /*0054*/ 	.byte	0x04, 0x36
        /*0056*/ 	.short	(.L_355 - .L_354)
.L_354:
        /*0058*/ 	.word	0x00000008
.L_355:


//--------------------- .nv.info._Z13conv2d_kernelPKfS0_S0_Pfiiiiiiiii --------------------------
	.section	.nv.info._Z13conv2d_kernelPKfS0_S0_Pfiiiiiiiii,"",@"SHT_CUDA_INFO"
	.sectionflags	@""
	.align	4


	//----- nvinfo : EIATTR_CUDA_API_VERSION
	.align		4
        /*0000*/ 	.byte	0x04, 0x37
        /*0002*/ 	.short	(.L_357 - .L_356)
.L_356:
        /*0004*/ 	.word	0x00000082


	//----- nvinfo : EIATTR_KPARAM_INFO
	.align		4
.L_357:
        /*0008*/ 	.byte	0x04, 0x17
        /*000a*/ 	.short	(.L_359 - .L_358)
.L_358:
        /*000c*/ 	.word	0x00000000
        /*0010*/ 	.short	0x000c
        /*0012*/ 	.short	0x0040
        /*0014*/ 	.byte	0x00, 0xf0, 0x11, 0x00


	//----- nvinfo : EIATTR_KPARAM_INFO
	.align		4
.L_359:
        /*0018*/ 	.byte	0x04, 0x17
        /*001a*/ 	.short	(.L_361 - .L_360)
.L_360:
        /*001c*/ 	.word	0x00000000
        /*0020*/ 	.short	0x000b
        /*0022*/ 	.short	0x003c
        /*0024*/ 	.byte	0x00, 0xf0, 0x11, 0x00


	//----- nvinfo : EIATTR_KPARAM_INFO
	.align		4
.L_361:
        /*0028*/ 	.byte	0x04, 0x17
        /*002a*/ 	.short	(.L_363 - .L_362)
.L_362:
        /*002c*/ 	.word	0x00000000
        /*0030*/ 	.short	0x000a
        /*0032*/ 	.short	0x0038
        /*0034*/ 	.byte	0x00, 0xf0, 0x11, 0x00


	//----- nvinfo : EIATTR_KPARAM_INFO
	.align		4
.L_363:
        /*0038*/ 	.byte	0x04, 0x17
        /*003a*/ 	.short	(.L_365 - .L_364)
.L_364:
        /*003c*/ 	.word	0x00000000
        /*0040*/ 	.short	0x0009
        /*0042*/ 	.short	0x0034
        /*0044*/ 	.byte	0x00, 0xf0, 0x11, 0x00


	//----- nvinfo : EIATTR_KPARAM_INFO
	.align		4
.L_365:
        /*0048*/ 	.byte	0x04, 0x17
        /*004a*/ 	.short	(.L_367 - .L_366)
.L_366:
        /*004c*/ 	.word	0x00000000
        /*0050*/ 	.short	0x0008
        /*0052*/ 	.short	0x0030
        /*0054*/ 	.byte	0x00, 0xf0, 0x11, 0x00


	//----- nvinfo : EIATTR_KPARAM_INFO
	.align		4
.L_367:
        /*0058*/ 	.byte	0x04, 0x17
        /*005a*/ 	.short	(.L_369 - .L_368)
.L_368:
        /*005c*/ 	.word	0x00000000
        /*0060*/ 	.short	0x0007
        /*0062*/ 	.short	0x002c
        /*0064*/ 	.byte	0x00, 0xf0, 0x11, 0x00


	//----- nvinfo : EIATTR_KPARAM_INFO
	.align		4
.L_369:
        /*0068*/ 	.byte	0x04, 0x17
        /*006a*/ 	.short	(.L_371 - .L_370)
.L_370:
        /*006c*/ 	.word	0x00000000
        /*0070*/ 	.short	0x0006
        /*0072*/ 	.short	0x0028
        /*0074*/ 	.byte	0x00, 0xf0, 0x11, 0x00


	//----- nvinfo : EIATTR_KPARAM_INFO
	.align		4
.L_371:
        /*0078*/ 	.byte	0x04, 0x17
        /*007a*/ 	.short	(.L_373 - .L_372)
.L_372:
        /*007c*/ 	.word	0x00000000
        /*0080*/ 	.short	0x0005
        /*0082*/ 	.short	0x0024
        /*0084*/ 	.byte	0x00, 0xf0, 0x11, 0x00


	//----- nvinfo : EIATTR_KPARAM_INFO
	.align		4
.L_373:
        /*0088*/ 	.byte	0x04, 0x17
        /*008a*/ 	.short	(.L_375 - .L_374)
.L_374:
        /*008c*/ 	.word	0x00000000
        /*0090*/ 	.short	0x0004
        /*0092*/ 	.short	0x0020
        /*0094*/ 	.byte	0x00, 0xf0, 0x11, 0x00


	//----- nvinfo : EIATTR_KPARAM_INFO
	.align		4
.L_375:
        /*0098*/ 	.byte	0x04, 0x17
        /*009a*/ 	.short	(.L_377 - .L_376)
.L_376:
        /*009c*/ 	.word	0x00000000
        /*00a0*/ 	.short	0x0003
        /*00a2*/ 	.short	0x0018
        /*00a4*/ 	.byte	0x00, 0xf5, 0x21, 0x00


	//----- nvinfo : EIATTR_KPARAM_INFO
	.align		4
.L_377:
        /*00a8*/ 	.byte	0x04, 0x17
        /*00aa*/ 	.short	(.L_379 - .L_378)
.L_378:
        /*00ac*/ 	.word	0x00000000
        /*00b0*/ 	.short	0x0002
        /*00b2*/ 	.short	0x0010
        /*00b4*/ 	.byte	0x00, 0xf5, 0x21, 0x00


	//----- nvinfo : EIATTR_KPARAM_INFO
	.align		4
.L_379:
        /*00b8*/ 	.byte	0x04, 0x17
        /*00ba*/ 	.short	(.L_381 - .L_380)
.L_380:
        /*00bc*/ 	.word	0x00000000
        /*00c0*/ 	.short	0x0001
        /*00c2*/ 	.short	0x0008
        /*00c4*/ 	.byte	0x00, 0xf5, 0x21, 0x00


	//----- nvinfo : EIATTR_KPARAM_INFO
	.align		4
.L_381:
        /*00c8*/ 	.byte	0x04, 0x17
        /*00ca*/ 	.short	(.L_383 - .L_382)
.L_382:
        /*00cc*/ 	.word	0x00000000
        /*00d0*/ 	.short	0x0000
        /*00d2*/ 	.short	0x0000
        /*00d4*/ 	.byte	0x00, 0xf5, 0x21, 0x00


	//----- nvinfo : EIATTR_SPARSE_MMA_MASK
	.align		4
.L_383:
        /*00d8*/ 	.byte	0x03, 0x50
        /*00da*/ 	.short	0x0000


	//----- nvinfo : EIATTR_MAXREG_COUNT
	.align		4
        /*00dc*/ 	.byte	0x03, 0x1b
        /*00de*/ 	.short	0x00ff


	//----- nvinfo : EIATTR_MERCURY_ISA_VERSION
	.align		4
        /*00e0*/ 	.byte	0x03, 0x5f
        /*00e2*/ 	.short	0x0101


	//----- nvinfo : EIATTR_VRC_CTA_INIT_COUNT
	.align		4
        /*00e4*/ 	.byte	0x02, 0x4a
	.zero		1
	.zero		1


	//----- nvinfo : EIATTR_EXIT_INSTR_OFFSETS
	.align		4
        /*00e8*/ 	.byte	0x04, 0x1c
        /*00ea*/ 	.short	(.L_385 - .L_384)


	//   ....[0]....
.L_384:
        /*00ec*/ 	.word	0x000003b0


	//   ....[1]....
        /*00f0*/ 	.word	0x00001a50


	//----- nvinfo : EIATTR_CRS_STACK_SIZE
	.align		4
.L_385:
        /*00f4*/ 	.byte	0x04, 0x1e
        /*00f6*/ 	.short	(.L_387 - .L_386)
.L_386:
        /*00f8*/ 	.word	0x00000000


	//----- nvinfo : EIATTR_CBANK_PARAM_SIZE
	.align		4
.L_387:
        /*00fc*/ 	.byte	0x03, 0x19
        /*00fe*/ 	.short	0x0044


	//----- nvinfo : EIATTR_PARAM_CBANK
	.align		4
        /*0100*/ 	.byte	0x04, 0x0a
        /*0102*/ 	.short	(.L_389 - .L_388)
	.align		4
.L_388:
        /*0104*/ 	.word	index@(.nv.constant0._Z13conv2d_kernelPKfS0_S0_Pfiiiiiiiii)
        /*0108*/ 	.short	0x0380
        /*010a*/ 	.short	0x0044


	//----- nvinfo : EIATTR_SW_WAR
	.align		4
.L_389:
        /*010c*/ 	.byte	0x04, 0x36
        /*010e*/ 	.short	(.L_391 - .L_390)
.L_390:
        /*0110*/ 	.word	0x00000008
.L_391:


//--------------------- .nv.callgraph             --------------------------
	.section	.nv.callgraph,"",@"SHT_CUDA_CALLGRAPH"
	.align	4
	.sectionentsize	8
	.align		4
        /*0000*/ 	.word	0x00000000
	.align		4
        /*0004*/ 	.word	0xffffffff
	.align		4
        /*0008*/ 	.word	0x00000000
	.align		4
        /*000c*/ 	.word	0xfffffffe
	.align		4
        /*0010*/ 	.word	0x00000000
	.align		4
        /*0014*/ 	.word	0xfffffffd
	.align		4
        /*0018*/ 	.word	0x00000000
	.align		4
        /*001c*/ 	.word	0xfffffffc


//--------------------- .text.sgd_update_kernel   --------------------------
	.section	.text.sgd_update_kernel,"ax",@progbits
	.align	128
        .global         sgd_update_kernel
        .type           sgd_update_kernel,@function
        .size           sgd_update_kernel,(.L_x_164 - sgd_update_kernel)
        .other          sgd_update_kernel,@"STO_CUDA_ENTRY STV_DEFAULT"
sgd_update_kernel:
.text.sgd_update_kernel:
[----:B------:R-:W-:Y:S01]  /*0000*/  LDC R1, c[0x0][0x37c] ;  /* 0x0000df00ff017b82 */ /* 0x000fe20000000800 */
[----:B------:R-:W0:Y:S07]  /*0010*/  S2R R0, SR_TID.X ;  /* 0x0000000000007919 */ /* 0x000e2e0000002100 */
[----:B------:R-:W0:Y:S01]  /*0020*/  S2UR UR4, SR_CTAID.X ;  /* 0x00000000000479c3 */ /* 0x000e220000002500 */
[----:B------:R-:W1:Y:S07]  /*0030*/  LDCU UR5, c[0x0][0x394] ;  /* 0x00007280ff0577ac */ /* 0x000e6e0008000800 */
[----:B------:R-:W0:Y:S02]  /*0040*/  LDC R7, c[0x0][0x360] ;  /* 0x0000d800ff077b82 */ /* 0x000e240000000800 */
[----:B0-----:R-:W-:-:S05]  /*0050*/  IMAD R7, R7, UR4, R0 ;  /* 0x0000000407077c24 */ /* 0x001fca000f8e0200 */
[----:B-1----:R-:W-:-:S13]  /*0060*/  ISETP.GE.AND P0, PT, R7, UR5, PT ;  /* 0x0000000507007c0c */ /* 0x002fda000bf06270 */
[----:B------:R-:W-:Y:S05]  /*0070*/  @P0 EXIT ;  /* 0x000000000000094d */ /* 0x000fea0003800000 */
[----:B------:R-:W0:Y:S01]  /*0080*/  LDC.64 R2, c[0x0][0x388] ;  /* 0x0000e200ff027b82 */ /* 0x000e220000000a00 */
[----:B------:R-:W1:Y:S01]  /*0090*/  LDCU.64 UR4, c[0x0][0x358] ;  /* 0x00006b00ff0477ac */ /* 0x000e620008000a00 */
[----:B------:R-:W2:Y:S06]  /*00a0*/  LDCU UR6, c[0x0][0x390] ;  /* 0x00007200ff0677ac */ /* 0x000eac0008000800 */
[----:B------:R-:W3:Y:S01]  /*00b0*/  LDC.64 R4, c[0x0][0x380] ;  /* 0x0000e000ff047b82 */ /* 0x000ee20000000a00 */
[----:B0-----:R-:W-:-:S06]  /*00c0*/  IMAD.WIDE R2, R7, 0x4, R2 ;  /* 0x0000000407027825 */ /* 0x001fcc00078e0202 */
[----:B-1----:R-:W2:Y:S01]  /*00d0*/  LDG.E R2, desc[UR4][R2.64] ;  /* 0x0000000402027981 */ /* 0x002ea2000c1e1900 */
[----:B---3--:R-:W-:-:S05]  /*00e0*/  IMAD.WIDE R4, R7, 0x4, R4 ;  /* 0x0000000407047825 */ /* 0x008fca00078e0204 */
[----:B------:R-:W2:Y:S02]  /*00f0*/  LDG.E R7, desc[UR4][R4.64] ;  /* 0x0000000404077981 */ /* 0x000ea4000c1e1900 */
[----:B--2---:R-:W-:-:S05]  /*0100*/  FFMA R7, -R2, UR6, R7 ;  /* 0x0000000602077c23 */ /* 0x004fca0008000107 */
[----:B------:R-:W-:Y:S01]  /*0110*/  STG.E desc[UR4][R4.64], R7 ;  /* 0x0000000704007986 */ /* 0x000fe2000c101904 */
[----:B------:R-:W-:Y:S05]  /*0120*/  EXIT ;  /* 0x000000000000794d */ /* 0x000fea0003800000 */
.L_x_0:
[----:B------:R-:W-:-:S00]  /*0130*/  BRA `(.L_x_0) ;  /* 0xfffffffc00fc7947 */ /* 0x000fc0000383ffff */
[----:B------:R-:W-:-:S00]  /*0140*/  NOP ;  /* 0x0000000000007918 */ /* 0x000fc00000000000 */
        /* <DEDUP_REMOVED lines=11> */
.L_x_164:


//--------------------- .text.conv2d_backward_bias_kernel --------------------------
	.section	.text.conv2d_backward_bias_kernel,"ax",@progbits
	.align	128
        .global         conv2d_backward_bias_kernel
        .type           conv2d_backward_bias_kernel,@function
        .size           conv2d_backward_bias_kernel,(.L_x_165 - conv2d_backward_bias_kernel)
        .other          conv2d_backward_bias_kernel,@"STO_CUDA_ENTRY STV_DEFAULT"
conv2d_backward_bias_kernel:
.text.conv2d_backward_bias_kernel:
        /* <DEDUP_REMOVED lines=9> */
[----:B------:R-:W0:Y:S01]  /*0090*/  LDCU UR4, c[0x0][0x390] ;  /* 0x00007200ff0477ac */ /* 0x000e220008000800 */
[----:B------:R-:W-:Y:S01]  /*00a0*/  HFMA2 R9, -RZ, RZ, 0, 0 ;  /* 0x00000000ff097431 */ /* 0x000fe200000001ff */
[----:B------:R-:W1:Y:S01]  /*00b0*/  LDCU.64 UR8, c[0x0][0x358] ;  /* 0x00006b00ff0877ac */ /* 0x000e620008000a00 */
[----:B0-----:R-:W-:-:S04]  /*00c0*/  VIMNMX3 R0, R2, UR4, R3, PT ;  /* 0x0000000402007c0f */ /* 0x001fc8000b800103 */
[----:B------:R-:W-:-:S13]  /*00d0*/  ISETP.GE.AND P0, PT, R0, 0x1, PT ;  /* 0x000000010000780c */ /* 0x000fda0003f06270 */
[----:B-1----:R-:W-:Y:S05]  /*00e0*/  @!P0 BRA `(.L_x_1) ;  /* 0x0000000400ec8947 */ /* 0x002fea0003800000 */
[----:B------:R-:W0:Y:S01]  /*00f0*/  LDCU.64 UR6, c[0x0][0x380] ;  /* 0x00007000ff0677ac */ /* 0x000e220008000a00 */
[C---:B------:R-:W-:Y:S02]  /*0100*/  LOP3.LUT R26, R3.reuse, 0xf, RZ, 0xc0, !PT ;  /* 0x0000000f031a7812 */ /* 0x040fe400078ec0ff */
[----:B------:R-:W-:Y:S01]  /*0110*/  LOP3.LUT R25, R3, 0x7, RZ, 0xc0, !PT ;  /* 0x0000000703197812 */ /* 0x000fe200078ec0ff */
[----:B------:R-:W-:Y:S01]  /*0120*/  UMOV UR4, URZ ;  /* 0x000000ff00047c82 */ /* 0x000fe20008000000 */
[----:B------:R-:W-:Y:S02]  /*0130*/  IADD3 R0, PT, PT, R26, -0x1, RZ ;  /* 0xffffffff1a007810 */ /* 0x000fe40007ffe0ff */
[----:B------:R-:W-:Y:S02]  /*0140*/  IADD3 R2, PT, PT, R25, -0x1, RZ ;  /* 0xffffffff19027810 */ /* 0x000fe40007ffe0ff */
[----:B------:R-:W-:Y:S02]  /*0150*/  LOP3.LUT R7, R3, 0x7ffffff0, RZ, 0xc0, !PT ;  /* 0x7ffffff003077812 */ /* 0x000fe400078ec0ff */
[----:B------:R-:W-:-:S02]  /*0160*/  ISETP.GE.U32.AND P0, PT, R0, 0x7, PT ;  /* 0x000000070000780c */ /* 0x000fc40003f06070 */
[----:B------:R-:W-:Y:S02]  /*0170*/  ISETP.GE.U32.AND P1, PT, R2, 0x3, PT ;  /* 0x000000030200780c */ /* 0x000fe40003f26070 */
[----:B------:R-:W-:Y:S02]  /*0180*/  LOP3.LUT R6, R3, 0x3, RZ, 0xc0, !PT ;  /* 0x0000000303067812 */ /* 0x000fe400078ec0ff */
[----:B------:R-:W-:Y:S01]  /*0190*/  MOV R9, RZ ;  /* 0x000000ff00097202 */ /* 0x000fe20000000f00 */
[----:B0-----:R-:W-:Y:S01]  /*01a0*/  UIADD3 UR6, UP0, UPT, UR6, 0x20, URZ ;  /* 0x0000002006067890 */ /* 0x001fe2000ff1e0ff */
[----:B------:R-:W-:-:S03]  /*01b0*/  IADD3 R4, PT, PT, -R7, RZ, RZ ;  /* 0x000000ff07047210 */ /* 0x000fc60007ffe1ff */
[----:B------:R-:W-:-:S12]  /*01c0*/  UIADD3.X UR7, UPT, UPT, URZ, UR7, URZ, UP0, !UPT ;  /* 0x00000007ff077290 */ /* 0x000fd800087fe4ff */
.L_x_8:
[----:B------:R-:W0:Y:S01]  /*01d0*/  LDC.64 R2, c[0x0][0x390] ;  /* 0x0000e400ff027b82 */ /* 0x000e220000000a00 */
[----:B------:R-:W-:Y:S01]  /*01e0*/  UMOV UR5, URZ ;  /* 0x000000ff00057c82 */ /* 0x000fe20008000000 */
[----:B0-----:R-:W-:Y:S01]  /*01f0*/  IMAD R5, R3, UR4, R8 ;  /* 0x0000000403057c24 */ /* 0x001fe2000f8e0208 */
[----:B------:R-:W-:-:S06]  /*0200*/  UIADD3 UR4, UPT, UPT, UR4, 0x1, URZ ;  /* 0x0000000104047890 */ /* 0x000fcc000fffe0ff */
[----:B------:R-:W-:-:S13]  /*0210*/  ISETP.NE.AND P2, PT, R2, UR4, PT ;  /* 0x0000000402007c0c */ /* 0x000fda000bf45270 */
.L_x_7:
[----:B------:R-:W0:Y:S01]  /*0220*/  LDC.64 R2, c[0x0][0x398] ;  /* 0x0000e600ff027b82 */ /* 0x000e220000000a00 */
[----:B------:R-:W-:Y:S01]  /*0230*/  HFMA2 R11, -RZ, RZ, 0, 0 ;  /* 0x00000000ff0b7431 */ /* 0x000fe200000001ff */
[----:B0-----:R-:W-:Y:S01]  /*0240*/  ISETP.GE.U32.AND P4, PT, R3, 0x10, PT ;  /* 0x000000100300780c */ /* 0x001fe20003f86070 */
[----:B------:R-:W-:Y:S01]  /*0250*/  IMAD R0, R5, R2, UR5 ;  /* 0x0000000505007e24 */ /* 0x000fe2000f8e0202 */
[----:B------:R-:W-:-:S03]  /*0260*/  UIADD3 UR5, UPT, UPT, UR5, 0x1, URZ ;  /* 0x0000000105057890 */ /* 0x000fc6000fffe0ff */
[----:B------:R-:W-:-:S03]  /*0270*/  IMAD R0, R0, R3, RZ ;  /* 0x0000000300007224 */ /* 0x000fc600078e02ff */
[----:B------:R-:W-:-:S05]  /*0280*/  ISETP.NE.AND P3, PT, R2, UR5, PT ;  /* 0x0000000502007c0c */ /* 0x000fca000bf65270 */
[----:B------:R-:W-:Y:S08]  /*0290*/  @!P4 BRA `(.L_x_2) ;  /* 0x0000000000a8c947 */ /* 0x000ff00003800000 */
[----:B------:R-:W-:Y:S02]  /*02a0*/  MOV R10, R0 ;  /* 0x00000000000a7202 */ /* 0x000fe40000000f00 */
[----:B------:R-:W-:-:S07]  /*02b0*/  MOV R11, R4 ;  /* 0x00000004000b7202 */ /* 0x000fce0000000f00 */
.L_x_3:
[----:B------:R-:W-:Y:S02]  /*02c0*/  MOV R2, UR6 ;  /* 0x0000000600027c02 */ /* 0x000fe40008000f00 */
[----:B------:R-:W-:-:S03]  /*02d0*/  MOV R3, UR7 ;  /* 0x0000000700037c02 */ /* 0x000fc60008000f00 */
[----:B------:R-:W-:-:S05]  /*02e0*/  IMAD.WIDE R2, R10, 0x4, R2 ;  /* 0x000000040a027825 */ /* 0x000fca00078e0202 */
[----:B------:R-:W2:Y:S04]  /*02f0*/  LDG.E R24, desc[UR8][R2.64+-0x20] ;  /* 0xffffe00802187981 */ /* 0x000ea8000c1e1900 */
[----:B------:R-:W3:Y:S04]  /*0300*/  LDG.E R23, desc[UR8][R2.64+-0x1c] ;  /* 0xffffe40802177981 */ /* 0x000ee8000c1e1900 */
[----:B------:R-:W4:Y:S04]  /*0310*/  LDG.E R12, desc[UR8][R2.64+-0x18] ;  /* 0xffffe808020c7981 */ /* 0x000f28000c1e1900 */
[----:B------:R-:W5:Y:S04]  /*0320*/  LDG.E R13, desc[UR8][R2.64+-0x14] ;  /* 0xffffec08020d7981 */ /* 0x000f68000c1e1900 */
        /* <DEDUP_REMOVED lines=8> */
[----:B------:R-:W5:Y:S01]  /*03b0*/  LDG.E R22, desc[UR8][R2.64+0x10] ;  /* 0x0000100802167981 */ /* 0x000f62000c1e1900 */
[----:B--2---:R-:W-:-:S03]  /*03c0*/  FADD R24, R24, R9 ;  /* 0x0000000918187221 */ /* 0x004fc60000000000 */
[----:B------:R-:W2:Y:S01]  /*03d0*/  LDG.E R9, desc[UR8][R2.64+0x14] ;  /* 0x0000140802097981 */ /* 0x000ea2000c1e1900 */
[----:B---3--:R-:W-:-:S03]  /*03e0*/  FADD R27, R24, R23 ;  /* 0x00000017181b7221 */ /* 0x008fc60000000000 */
[----:B------:R-:W3:Y:S04]  /*03f0*/  LDG.E R23, desc[UR8][R2.64+0x18] ;  /* 0x0000180802177981 */ /* 0x000ee8000c1e1900 */
[----:B------:R-:W3:Y:S01]  /*0400*/  LDG.E R24, desc[UR8][R2.64+0x1c] ;  /* 0x00001c0802187981 */ /* 0x000ee2000c1e1900 */
[----:B----4-:R-:W-:Y:S01]  /*0410*/  FADD R12, R27, R12 ;  /* 0x0000000c1b0c7221 */ /* 0x010fe20000000000 */
[----:B------:R-:W-:Y:S02]  /*0420*/  IADD3 R11, PT, PT, R11, 0x10, RZ ;  /* 0x000000100b0b7810 */ /* 0x000fe40007ffe0ff */
[----:B------:R-:W-:Y:S01]  /*0430*/  IADD3 R10, PT, PT, R10, 0x10, RZ ;  /* 0x000000100a0a7810 */ /* 0x000fe20007ffe0ff */
[----:B-----5:R-:W-:Y:S01]  /*0440*/  FADD R13, R12, R13 ;  /* 0x0000000d0c0d7221 */ /* 0x020fe20000000000 */
[----:B------:R-:W-:-:S03]  /*0450*/  ISETP.NE.AND P4, PT, R11, RZ, PT ;  /* 0x000000ff0b00720c */ /* 0x000fc60003f85270 */
[----:B------:R-:W-:-:S04]  /*0460*/  FADD R14, R13, R14 ;  /* 0x0000000e0d0e7221 */ /* 0x000fc80000000000 */
        /* <DEDUP_REMOVED lines=8> */
[----:B--2---:R-:W-:-:S04]  /*04f0*/  FADD R22, R22, R9 ;  /* 0x0000000916167221 */ /* 0x004fc80000000000 */
[----:B---3--:R-:W-:-:S04]  /*0500*/  FADD R23, R22, R23 ;  /* 0x0000001716177221 */ /* 0x008fc80000000000 */
[----:B------:R-:W-:Y:S01]  /*0510*/  FADD R9, R23, R24 ;  /* 0x0000001817097221 */ /* 0x000fe20000000000 */
[----:B------:R-:W-:Y:S06]  /*0520*/  @P4 BRA `(.L_x_3) ;  /* 0xfffffffc00644947 */ /* 0x000fec000383ffff */
[----:B------:R-:W-:-:S07]  /*0530*/  MOV R11, R7 ;  /* 0x00000007000b7202 */ /* 0x000fce0000000f00 */
.L_x_2:
[----:B------:R-:W-:-:S13]  /*0540*/  ISETP.NE.AND P4, PT, R26, RZ, PT ;  /* 0x000000ff1a00720c */ /* 0x000fda0003f85270 */
[----:B------:R-:W-:Y:S05]  /*0550*/  @!P4 BRA `(.L_x_4) ;  /* 0x0000000000c8c947 */ /* 0x000fea0003800000 */
[----:B------:R-:W-:Y:S01]  /*0560*/  ISETP.NE.AND P4, PT, R25, RZ, PT ;  /* 0x000000ff1900720c */ /* 0x000fe20003f85270 */
[----:B------:R-:W-:-:S12]  /*0570*/  @!P0 BRA `(.L_x_5) ;  /* 0x0000000000508947 */ /* 0x000fd80003800000 */
[----:B------:R-:W0:Y:S01]  /*0580*/  LDC.64 R2, c[0x0][0x380] ;  /* 0x0000e000ff027b82 */ /* 0x000e220000000a00 */
[----:B------:R-:W-:-:S05]  /*0590*/  IADD3 R13, PT, PT, R0, R11, RZ ;  /* 0x0000000b000d7210 */ /* 0x000fca0007ffe0ff */
[----:B0-----:R-:W-:-:S05]  /*05a0*/  IMAD.WIDE R2, R13, 0x4, R2 ;  /* 0x000000040d027825 */ /* 0x001fca00078e0202 */
[----:B------:R-:W2:Y:S04]  /*05b0*/  LDG.E R10, desc[UR8][R2.64] ;  /* 0x00000008020a7981 */ /* 0x000ea8000c1e1900 */
[----:B------:R-:W3:Y:S04]  /*05c0*/  LDG.E R13, desc[UR8][R2.64+0x4] ;  /* 0x00000408020d7981 */ /* 0x000ee8000c1e1900 */
[----:B------:R-:W4:Y:S04]  /*05d0*/  LDG.E R15, desc[UR8][R2.64+0x8] ;  /* 0x00000808020f7981 */ /* 0x000f28000c1e1900 */
[----:B------:R-:W5:Y:S04]  /*05e0*/  LDG.E R17, desc[UR8][R2.64+0xc] ;  /* 0x00000c0802117981 */ /* 0x000f68000c1e1900 */
[----:B------:R-:W5:Y:S04]  /*05f0*/  LDG.E R19, desc[UR8][R2.64+0x10] ;  /* 0x0000100802137981 */ /* 0x000f68000c1e1900 */
[----:B------:R-:W5:Y:S04]  /*0600*/  LDG.E R21, desc[UR8][R2.64+0x14] ;  /* 0x0000140802157981 */ /* 0x000f68000c1e1900 */
[----:B------:R-:W5:Y:S04]  /*0610*/  LDG.E R23, desc[UR8][R2.64+0x18] ;  /* 0x0000180802177981 */ /* 0x000f68000c1e1900 */
[----:B------:R-:W5:Y:S01]  /*0620*/  LDG.E R27, desc[UR8][R2.64+0x1c] ;  /* 0x00001c08021b7981 */ /* 0x000f62000c1e1900 */
[----:B------:R-:W-:Y:S01]  /*0630*/  IADD3 R11, PT, PT, R11, 0x8, RZ ;  /* 0x000000080b0b7810 */ /* 0x000fe20007ffe0ff */
[----:B--2---:R-:W-:-:S04]  /*0640*/  FADD R10, R9, R10 ;  /* 0x0000000a090a7221 */ /* 0x004fc80000000000 */
[----:B---3--:R-:W-:-:S04]  /*0650*/  FADD R10, R10, R13 ;  /* 0x0000000d0a0a7221 */ /* 0x008fc80000000000 */
[----:B----4-:R-:W-:-:S04]  /*0660*/  FADD R10, R10, R15 ;  /* 0x0000000f0a0a7221 */ /* 0x010fc80000000000 */
[----:B-----5:R-:W-:-:S04]  /*0670*/  FADD R10, R10, R17 ;  /* 0x000000110a0a7221 */ /* 0x020fc80000000000 */
[----:B------:R-:W-:-:S04]  /*0680*/  FADD R10, R10, R19 ;  /* 0x000000130a0a7221 */ /* 0x000fc80000000000 */
[----:B------:R-:W-:-:S04]  /*0690*/  FADD R10, R10, R21 ;  /* 0x000000150a0a7221 */ /* 0x000fc80000000000 */
[----:B------:R-:W-:-:S04]  /*06a0*/  FADD R10, R10, R23 ;  /* 0x000000170a0a7221 */ /* 0x000fc80000000000 */
[----:B------:R-:W-:-:S07]  /*06b0*/  FADD R9, R10, R27 ;  /* 0x0000001b0a097221 */ /* 0x000fce0000000000 */
.L_x_5:
        /* <DEDUP_REMOVED lines=9> */
[----:B------:R-:W5:Y:S01]  /*0750*/  LDG.E R17, desc[UR8][R2.64+0xc] ;  /* 0x00000c0802117981 */ /* 0x000f62000c1e1900 */
[----:B------:R-:W-:Y:S01]  /*0760*/  IADD3 R11, PT, PT, R11, 0x4, RZ ;  /* 0x000000040b0b7810 */ /* 0x000fe20007ffe0ff */
[----:B--2---:R-:W-:-:S04]  /*0770*/  FADD R10, R9, R10 ;  /* 0x0000000a090a7221 */ /* 0x004fc80000000000 */
[----:B---3--:R-:W-:-:S04]  /*0780*/  FADD R10, R10, R13 ;  /* 0x0000000d0a0a7221 */ /* 0x008fc80000000000 */
[----:B----4-:R-:W-:-:S04]  /*0790*/  FADD R10, R10, R15 ;  /* 0x0000000f0a0a7221 */ /* 0x010fc80000000000 */
[----:B-----5:R-:W-:-:S07]  /*07a0*/  FADD R9, R10, R17 ;  /* 0x000000110a097221 */ /* 0x020fce0000000000 */
.L_x_6:
[----:B------:R-:W-:Y:S05]  /*07b0*/  @!P4 BRA `(.L_x_4) ;  /* 0x000000000030c947 */ /* 0x000fea0003800000 */
[----:B------:R-:W0:Y:S01]  /*07c0*/  LDC.64 R2, c[0x0][0x380] ;  /* 0x0000e000ff027b82 */ /* 0x000e220000000a00 */
[----:B------:R-:W-:-:S05]  /*07d0*/  IADD3 R11, PT, PT, R0, R11, RZ ;  /* 0x0000000b000b7210 */ /* 0x000fca0007ffe0ff */
[----:B0-----:R-:W-:-:S05]  /*07e0*/  IMAD.WIDE R2, R11, 0x4, R2 ;  /* 0x000000040b027825 */ /* 0x001fca00078e0202 */
[----:B------:R-:W2:Y:S01]  /*07f0*/  LDG.E R0, desc[UR8][R2.64] ;  /* 0x0000000802007981 */ /* 0x000ea2000c1e1900 */
[----:B------:R-:W-:Y:S01]  /*0800*/  ISETP.NE.AND P4, PT, R6, 0x1, PT ;  /* 0x000000010600780c */ /* 0x000fe20003f85270 */
[----:B--2---:R-:W-:-:S12]  /*0810*/  FADD R9, R9, R0 ;  /* 0x0000000009097221 */ /* 0x004fd80000000000 */
[----:B------:R-:W-:Y:S05]  /*0820*/  @!P4 BRA `(.L_x_4) ;  /* 0x000000000014c947 */ /* 0x000fea0003800000 */
[----:B------:R-:W-:Y:S01]  /*0830*/  ISETP.NE.AND P4, PT, R6, 0x2, PT ;  /* 0x000000020600780c */ /* 0x000fe20003f85270 */
[----:B------:R-:W2:-:S12]  /*0840*/  LDG.E R0, desc[UR8][R2.64+0x4] ;  /* 0x0000040802007981 */ /* 0x000e98000c1e1900 */
[----:B------:R-:W3:Y:S01]  /*0850*/  @P4 LDG.E R10, desc[UR8][R2.64+0x8] ;  /* 0x00000808020a4981 */ /* 0x000ee2000c1e1900 */
[----:B--2---:R-:W-:-:S04]  /*0860*/  FADD R9, R9, R0 ;  /* 0x0000000009097221 */ /* 0x004fc80000000000 */
[----:B---3--:R-:W-:-:S07]  /*0870*/  @P4 FADD R9, R9, R10 ;  /* 0x0000000a09094221 */ /* 0x008fce0000000000 */
.L_x_4:
[----:B------:R-:W-:Y:S05]  /*0880*/  @P3 BRA `(.L_x_7) ;  /* 0xfffffff800643947 */ /* 0x000fea000383ffff */
[----:B------:R-:W-:Y:S05]  /*0890*/  @P2 BRA `(.L_x_8) ;  /* 0xfffffff8004c2947 */ /* 0x000fea000383ffff */
.L_x_1:
[----:B------:R-:W0:Y:S02]  /*08a0*/  LDC.64 R2, c[0x0][0x388] ;  /* 0x0000e200ff027b82 */ /* 0x000e240000000a00 */
[----:B0-----:R-:W-:-:S05]  /*08b0*/  IMAD.WIDE R2, R8, 0x4, R2 ;  /* 0x0000000408027825 */ /* 0x001fca00078e0202 */
[----:B------:R-:W-:Y:S01]  /*08c0*/  STG.E desc[UR8][R2.64], R9 ;  /* 0x0000000902007986 */ /* 0x000fe2000c101908 */
[----:B------:R-:W-:Y:S05]  /*08d0*/  EXIT ;  /* 0x000000000000794d */ /* 0x000fea0003800000 */
.L_x_9:
        /* <DEDUP_REMOVED lines=10> */
.L_x_165:


//--------------------- .text.conv2d_backward_weights_kernel --------------------------
	.section	.text.conv2d_backward_weights_kernel,"ax",@progbits
	.align	128
        .global         conv2d_backward_weights_kernel
        .type           conv2d_backward_weights_kernel,@function
        .size           conv2d_backward_weights_kernel,(.L_x_166 - conv2d_backward_weights_kernel)
        .other          conv2d_backward_weights_kernel,@"STO_CUDA_ENTRY STV_DEFAULT"
conv2d_backward_weights_kernel:
.text.conv2d_backward_weights_kernel:
[----:B------:R-:W-:Y:S01]  /*0000*/  LDC R1, c[0x0][0x37c] ;  /* 0x0000df00ff017b82 */ /* 0x000fe20000000800 */
[----:B------:R-:W0:Y:S07]  /*0010*/  S2R R5, SR_TID.X ;  /* 0x0000000000057919 */ /* 0x000e2e0000002100 */
[----:B------:R-:W1:Y:S01]  /*0020*/  LDC R2, c[0x0][0x39c] ;  /* 0x0000e700ff027b82 */ /* 0x000e620000000800 */
[----:B------:R-:W1:Y:S07]  /*0030*/  LDCU UR5, c[0x0][0x3a0] ;  /* 0x00007400ff0577ac */ /* 0x000e6e0008000800 */
[----:B------:R-:W2:Y:S08]  /*0040*/  LDC R0, c[0x0][0x3ac] ;  /* 0x0000eb00ff007b82 */ /* 0x000eb00000000800 */
[----:B------:R-:W0:Y:S08]  /*0050*/  S2UR UR4, SR_CTAID.X ;  /* 0x00000000000479c3 */ /* 0x000e300000002500 */
[----:B------:R-:W0:Y:S01]  /*0060*/  LDC R4, c[0x0][0x360] ;  /* 0x0000d800ff047b82 */ /* 0x000e220000000800 */
[----:B-1----:R-:W-:Y:S01]  /*0070*/  IMAD R3, R2, UR5, RZ ;  /* 0x0000000502037c24 */ /* 0x002fe2000f8e02ff */
[----:B------:R-:W1:Y:S06]  /*0080*/  LDCU UR5, c[0x0][0x3a4] ;  /* 0x00007480ff0577ac */ /* 0x000e6c0008000800 */
[----:B------:R-:W3:Y:S01]  /*0090*/  LDC R9, c[0x0][0x3b0] ;  /* 0x0000ec00ff097b82 */ /* 0x000ee20000000800 */
[----:B--2---:R-:W-:Y:S01]  /*00a0*/  IMAD R6, R3, R0, RZ ;  /* 0x0000000003067224 */ /* 0x004fe200078e02ff */
[----:B-1----:R-:W-:Y:S01]  /*00b0*/  IADD3 R14, PT, PT, -R0, UR5, RZ ;  /* 0x00000005000e7c10 */ /* 0x002fe2000fffe1ff */
[----:B0-----:R-:W-:-:S02]  /*00c0*/  IMAD R4, R4, UR4, R5 ;  /* 0x0000000404047c24 */ /* 0x001fc4000f8e0205 */
[----:B---3--:R-:W-:-:S05]  /*00d0*/  IMAD R3, R6, R9, RZ ;  /* 0x0000000906037224 */ /* 0x008fca00078e02ff */
[----:B------:R-:W-:-:S13]  /*00e0*/  ISETP.GE.AND P0, PT, R4, R3, PT ;  /* 0x000000030400720c */ /* 0x000fda0003f06270 */
[----:B------:R-:W-:Y:S05]  /*00f0*/  @P0 EXIT ;  /* 0x000000000000094d */ /* 0x000fea0003800000 */
[----:B------:R-:W-:Y:S01]  /*0100*/  IABS R19, R9 ;  /* 0x0000000900137213 */ /* 0x000fe20000000000 */
[----:B------:R-:W0:Y:S01]  /*0110*/  LDC R5, c[0x0][0x3b4] ;  /* 0x0000ed00ff057b82 */ /* 0x000e220000000800 */
[----:B------:R-:W1:Y:S02]  /*0120*/  LDCU.64 UR6, c[0x0][0x358] ;  /* 0x00006b00ff0677ac */ /* 0x000e640008000a00 */
[----:B------:R-:W2:Y:S05]  /*0130*/  I2F.RP R3, R19 ;  /* 0x0000001300037306 */ /* 0x000eaa0000209400 */
[----:B------:R-:W3:Y:S08]  /*0140*/  LDC R17, c[0x0][0x3b8] ;  /* 0x0000ee00ff117b82 */ /* 0x000ef00000000800 */
[----:B------:R-:W4:Y:S01]  /*0150*/  LDC R18, c[0x0][0x3a8] ;  /* 0x0000ea00ff127b82 */ /* 0x000f220000000800 */
[----:B--2---:R-:W2:Y:S01]  /*0160*/  MUFU.RCP R3, R3 ;  /* 0x0000000300037308 */ /* 0x004ea20000001000 */
[----:B0-----:R-:W-:-:S07]  /*0170*/  IABS R10, R5 ;  /* 0x00000005000a7213 */ /* 0x001fce0000000000 */
[----:B------:R-:W0:Y:S01]  /*0180*/  I2F.RP R6, R10 ;  /* 0x0000000a00067306 */ /* 0x000e220000209400 */
[----:B---3--:R-:W-:Y:S01]  /*0190*/  LEA R14, R17, R14, 0x1 ;  /* 0x0000000e110e7211 */ /* 0x008fe200078e08ff */
[----:B--2---:R-:W-:Y:S01]  /*01a0*/  VIADD R7, R3, 0xffffffe ;  /* 0x0ffffffe03077836 */ /* 0x004fe20000000000 */
[----:B------:R-:W-:-:S05]  /*01b0*/  IABS R3, R4 ;  /* 0x0000000400037213 */ /* 0x000fca0000000000 */
[----:B------:R-:W2:Y:S08]  /*01c0*/  F2I.FTZ.U32.TRUNC.NTZ R7, R7 ;  /* 0x0000000700077305 */ /* 0x000eb0000021f000 */
[----:B0-----:R0:W3:Y:S01]  /*01d0*/  MUFU.RCP R11, R6 ;  /* 0x00000006000b7308 */ /* 0x0010e20000001000 */
[----:B--2---:R-:W-:Y:S02]  /*01e0*/  IMAD.MOV R8, RZ, RZ, -R7 ;  /* 0x000000ffff087224 */ /* 0x004fe400078e0a07 */
[----:B0-----:R-:W-:-:S02]  /*01f0*/  HFMA2 R6, -RZ, RZ, 0, 0 ;  /* 0x00000000ff067431 */ /* 0x001fc400000001ff */
[----:B------:R-:W-:Y:S01]  /*0200*/  IMAD R13, R8, R19, RZ ;  /* 0x00000013080d7224 */ /* 0x000fe200078e02ff */
[----:B------:R-:W-:-:S04]  /*0210*/  IABS R8, R0 ;  /* 0x0000000000087213 */ /* 0x000fc80000000000 */
[----:B------:R-:W0:Y:S01]  /*0220*/  I2F.RP R16, R8 ;  /* 0x0000000800107306 */ /* 0x000e220000209400 */
[----:B---3--:R-:W-:Y:S02]  /*0230*/  VIADD R11, R11, 0xffffffe ;  /* 0x0ffffffe0b0b7836 */ /* 0x008fe40000000000 */
[----:B------:R-:W-:-:S05]  /*0240*/  IMAD.HI.U32 R12, R7, R13, R6 ;  /* 0x0000000d070c7227 */ /* 0x000fca00078e0006 */
[----:B------:R2:W3:Y:S01]  /*0250*/  F2I.FTZ.U32.TRUNC.NTZ R13, R11 ;  /* 0x0000000b000d7305 */ /* 0x0004e2000021f000 */
[----:B------:R-:W-:-:S04]  /*0260*/  IMAD.HI.U32 R15, R12, R3, RZ ;  /* 0x000000030c0f7227 */ /* 0x000fc800078e00ff */
[----:B------:R-:W-:Y:S02]  /*0270*/  IMAD.MOV R6, RZ, RZ, -R15 ;  /* 0x000000ffff067224 */ /* 0x000fe400078e0a0f */
[----:B------:R-:W-:Y:S01]  /*0280*/  IMAD.MOV.U32 R12, RZ, RZ, RZ ;  /* 0x000000ffff0c7224 */ /* 0x000fe200078e00ff */
[----:B0-----:R-:W0:Y:S01]  /*0290*/  MUFU.RCP R16, R16 ;  /* 0x0000001000107308 */ /* 0x001e220000001000 */
[----:B------:R-:W-:Y:S01]  /*02a0*/  IMAD R6, R19, R6, R3 ;  /* 0x0000000613067224 */ /* 0x000fe200078e0203 */
[----:B--2---:R-:W-:-:S04]  /*02b0*/  LOP3.LUT R11, R4, R9, RZ, 0x3c, !PT ;  /* 0x00000009040b7212 */ /* 0x004fc800078e3cff */
[----:B------:R-:W-:Y:S02]  /*02c0*/  ISETP.GT.U32.AND P1, PT, R19, R6, PT ;  /* 0x000000061300720c */ /* 0x000fe40003f24070 */
[----:B---3--:R-:W-:Y:S02]  /*02d0*/  IADD3 R21, PT, PT, RZ, -R13, RZ ;  /* 0x8000000dff157210 */ /* 0x008fe40007ffe0ff */
[----:B------:R-:W-:Y:S01]  /*02e0*/  ISETP.GE.AND P2, PT, R11, RZ, PT ;  /* 0x000000ff0b00720c */ /* 0x000fe20003f46270 */
[----:B0-----:R-:W-:-:S08]  /*02f0*/  VIADD R7, R16, 0xffffffe ;  /* 0x0ffffffe10077836 */ /* 0x001fd00000000000 */
[----:B------:R-:W-:Y:S01]  /*0300*/  @!P1 IMAD.IADD R6, R6, 0x1, -R19 ;  /* 0x0000000106069824 */ /* 0x000fe200078e0a13 */
[----:B------:R-:W-:Y:S02]  /*0310*/  @!P1 IADD3 R15, PT, PT, R15, 0x1, RZ ;  /* 0x000000010f0f9810 */ /* 0x000fe40007ffe0ff */
[----:B------:R-:W-:Y:S01]  /*0320*/  ISETP.NE.AND P1, PT, R9, RZ, PT ;  /* 0x000000ff0900720c */ /* 0x000fe20003f25270 */
[----:B------:R-:W0:Y:S01]  /*0330*/  F2I.FTZ.U32.TRUNC.NTZ R7, R7 ;  /* 0x0000000700077305 */ /* 0x000e22000021f000 */
[----:B------:R-:W-:Y:S01]  /*0340*/  ISETP.GE.U32.AND P0, PT, R6, R19, PT ;  /* 0x000000130600720c */ /* 0x000fe20003f06070 */
[----:B------:R-:W-:Y:S02]  /*0350*/  IMAD R19, R21, R10, RZ ;  /* 0x0000000a15137224 */ /* 0x000fe400078e02ff */
[----:B----4-:R-:W-:Y:S02]  /*0360*/  IMAD.IADD R6, R18, 0x1, -R9 ;  /* 0x0000000112067824 */ /* 0x010fe400078e0a09 */
[----:B------:R-:W-:Y:S01]  /*0370*/  IMAD.HI.U32 R12, R13, R19, R12 ;  /* 0x000000130d0c7227 */ /* 0x000fe200078e000c */
[----:B------:R-:W-:-:S02]  /*0380*/  IABS R13, R14 ;  /* 0x0000000e000d7213 */ /* 0x000fc40000000000 */
[----:B------:R-:W-:Y:S01]  /*0390*/  LOP3.LUT R14, R14, R5, RZ, 0x3c, !PT ;  /* 0x000000050e0e7212 */ /* 0x000fe200078e3cff */
[----:B------:R-:W-:Y:S02]  /*03a0*/  IMAD R16, R17, 0x2, R6 ;  /* 0x0000000211107824 */ /* 0x000fe400078e0206 */
[----:B------:R-:W-:Y:S02]  /*03b0*/  IMAD.MOV.U32 R17, RZ, RZ, R13 ;  /* 0x000000ffff117224 */ /* 0x000fe400078e000d */
[----:B------:R-:W-:Y:S01]  /*03c0*/  @P0 IADD3 R15, PT, PT, R15, 0x1, RZ ;  /* 0x000000010f0f0810 */ /* 0x000fe20007ffe0ff */
[----:B0-----:R-:W-:Y:S01]  /*03d0*/  IMAD.MOV R21, RZ, RZ, -R7 ;  /* 0x000000ffff157224 */ /* 0x001fe200078e0a07 */
[----:B------:R-:W-:Y:S01]  /*03e0*/  IABS R19, R16 ;  /* 0x0000001000137213 */ /* 0x000fe20000000000 */
[----:B------:R-:W-:Y:S01]  /*03f0*/  IMAD.HI.U32 R13, R12, R17, RZ ;  /* 0x000000110c0d7227 */ /* 0x000fe200078e00ff */
[----:B------:R-:W-:-:S03]  /*0400*/  LOP3.LUT R16, R16, R5, RZ, 0x3c, !PT ;  /* 0x0000000510107212 */ /* 0x000fc600078e3cff */
[----:B------:R-:W-:Y:S02]  /*0410*/  IMAD.MOV.U32 R11, RZ, RZ, R15 ;  /* 0x000000ffff0b7224 */ /* 0x000fe400078e000f */
[----:B------:R-:W-:-:S03]  /*0420*/  IMAD.HI.U32 R12, R12, R19, RZ ;  /* 0x000000130c0c7227 */ /* 0x000fc600078e00ff */
[----:B------:R-:W-:Y:S01]  /*0430*/  @!P2 IADD3 R11, PT, PT, -R11, RZ, RZ ;  /* 0x000000ff0b0ba210 */ /* 0x000fe20007ffe1ff */
[----:B------:R-:W-:Y:S01]  /*0440*/  IMAD R21, R21, R8, RZ ;  /* 0x0000000815157224 */ /* 0x000fe200078e02ff */
[----:B------:R-:W-:Y:S01]  /*0450*/  @!P1 LOP3.LUT R11, RZ, R9, RZ, 0x33, !PT ;  /* 0x00000009ff0b9212 */ /* 0x000fe200078e33ff */
[----:B------:R-:W-:Y:S01]  /*0460*/  IMAD.MOV.U32 R6, RZ, RZ, RZ ;  /* 0x000000ffff067224 */ /* 0x000fe200078e00ff */
[----:B------:R-:W-:Y:S01]  /*0470*/  ISETP.GE.AND P2, PT, R14, RZ, PT ;  /* 0x000000ff0e00720c */ /* 0x000fe20003f46270 */
[----:B------:R-:W-:Y:S02]  /*0480*/  IMAD.MOV R15, RZ, RZ, -R13 ;  /* 0x000000ffff0f7224 */ /* 0x000fe400078e0a0d */
[----:B------:R-:W-:Y:S01]  /*0490*/  IMAD.HI.U32 R6, R7, R21, R6 ;  /* 0x0000001507067227 */ /* 0x000fe200078e0006 */
[----:B------:R-:W-:-:S03]  /*04a0*/  IADD3 R7, PT, PT, -R12, RZ, RZ ;  /* 0x000000ff0c077210 */ /* 0x000fc60007ffe1ff */
[C---:B------:R-:W-:Y:S01]  /*04b0*/  IMAD R15, R10.reuse, R15, R17 ;  /* 0x0000000f0a0f7224 */ /* 0x040fe200078e0211 */
[----:B------:R-:W-:Y:S01]  /*04c0*/  IABS R17, R11 ;  /* 0x0000000b00117213 */ /* 0x000fe20000000000 */
[----:B------:R-:W-:-:S03]  /*04d0*/  IMAD R7, R10, R7, R19 ;  /* 0x000000070a077224 */ /* 0x000fc600078e0213 */
[----:B------:R-:W-:Y:S01]  /*04e0*/  ISETP.GT.U32.AND P0, PT, R10, R15, PT ;  /* 0x0000000f0a00720c */ /* 0x000fe20003f04070 */
[----:B------:R-:W-:Y:S01]  /*04f0*/  IMAD.HI.U32 R6, R6, R17, RZ ;  /* 0x0000001106067227 */ /* 0x000fe200078e00ff */
[----:B------:R-:W-:-:S03]  /*0500*/  ISETP.GT.U32.AND P3, PT, R10, R7, PT ;  /* 0x000000070a00720c */ /* 0x000fc60003f64070 */
[----:B------:R-:W-:-:S04]  /*0510*/  IMAD.MOV R6, RZ, RZ, -R6 ;  /* 0x000000ffff067224 */ /* 0x000fc800078e0a06 */
[----:B------:R-:W-:Y:S01]  /*0520*/  IMAD R17, R8, R6, R17 ;  /* 0x0000000608117224 */ /* 0x000fe200078e0211 */
[----:B------:R-:W-:-:S03]  /*0530*/  LOP3.LUT R6, RZ, R5, RZ, 0x33, !PT ;  /* 0x00000005ff067212 */ /* 0x000fc600078e33ff */
[----:B------:R-:W-:Y:S01]  /*0540*/  @!P0 IMAD.IADD R15, R15, 0x1, -R10 ;  /* 0x000000010f0f8824 */ /* 0x000fe200078e0a0a */
[----:B------:R-:W-:Y:S01]  /*0550*/  ISETP.GT.U32.AND P5, PT, R8, R17, PT ;  /* 0x000000110800720c */ /* 0x000fe20003fa4070 */
[----:B------:R-:W-:Y:S01]  /*0560*/  @!P0 VIADD R13, R13, 0x1 ;  /* 0x000000010d0d8836 */ /* 0x000fe20000000000 */
[-C--:B------:R-:W-:Y:S01]  /*0570*/  @!P3 IADD3 R7, PT, PT, R7, -R10.reuse, RZ ;  /* 0x8000000a0707b210 */ /* 0x080fe20007ffe0ff */
[----:B------:R-:W-:Y:S01]  /*0580*/  @!P3 VIADD R12, R12, 0x1 ;  /* 0x000000010c0cb836 */ /* 0x000fe20000000000 */
[-C--:B------:R-:W-:Y:S02]  /*0590*/  ISETP.GE.U32.AND P1, PT, R15, R10.reuse, PT ;  /* 0x0000000a0f00720c */ /* 0x080fe40003f26070 */
[----:B------:R-:W-:Y:S02]  /*05a0*/  ISETP.GE.U32.AND P4, PT, R7, R10, PT ;  /* 0x0000000a0700720c */ /* 0x000fe40003f86070 */
[----:B------:R-:W0:Y:S01]  /*05b0*/  LDC R7, c[0x0][0x398] ;  /* 0x0000e600ff077b82 */ /* 0x000e220000000800 */
[----:B------:R-:W-:-:S04]  /*05c0*/  ISETP.GE.AND P0, PT, R16, RZ, PT ;  /* 0x000000ff1000720c */ /* 0x000fc80003f06270 */
[----:B------:R-:W-:-:S04]  /*05d0*/  @!P5 IADD3 R17, PT, PT, R17, -R8, RZ ;  /* 0x800000081111d210 */ /* 0x000fc80007ffe0ff */
[----:B------:R-:W-:Y:S01]  /*05e0*/  @P1 VIADD R13, R13, 0x1 ;  /* 0x000000010d0d1836 */ /* 0x000fe20000000000 */
[----:B------:R-:W-:Y:S01]  /*05f0*/  ISETP.NE.AND P1, PT, R5, RZ, PT ;  /* 0x000000ff0500720c */ /* 0x000fe20003f25270 */
[----:B------:R-:W-:Y:S01]  /*0600*/  @P4 VIADD R12, R12, 0x1 ;  /* 0x000000010c0c4836 */ /* 0x000fe20000000000 */
[----:B------:R-:W-:Y:S02]  /*0610*/  ISETP.GT.U32.AND P3, PT, R8, R17, PT ;  /* 0x000000110800720c */ /* 0x000fe40003f64070 */
[----:B------:R-:W-:Y:S01]  /*0620*/  @!P2 IADD3 R13, PT, PT, -R13, RZ, RZ ;  /* 0x000000ff0d0da210 */ /* 0x000fe20007ffe1ff */
[----:B------:R-:W-:Y:S01]  /*0630*/  @!P0 IMAD.MOV R12, RZ, RZ, -R12 ;  /* 0x000000ffff0c8224 */ /* 0x000fe200078e0a0c */
[----:B------:R-:W-:Y:S02]  /*0640*/  ISETP.GE.AND P2, PT, R11, RZ, PT ;  /* 0x000000ff0b00720c */ /* 0x000fe40003f46270 */
[C---:B------:R-:W-:Y:S02]  /*0650*/  SEL R5, R6.reuse, R13, !P1 ;  /* 0x0000000d06057207 */ /* 0x040fe40004800000 */
[----:B------:R-:W-:-:S02]  /*0660*/  SEL R6, R6, R12, !P1 ;  /* 0x0000000c06067207 */ /* 0x000fc40004800000 */
[----:B------:R-:W-:Y:S02]  /*0670*/  ISETP.GE.AND P0, PT, R5, RZ, PT ;  /* 0x000000ff0500720c */ /* 0x000fe40003f06270 */
[----:B------:R-:W-:Y:S01]  /*0680*/  ISETP.NE.AND P4, PT, R0, RZ, PT ;  /* 0x000000ff0000720c */ /* 0x000fe20003f85270 */
[----:B------:R-:W-:Y:S01]  /*0690*/  @!P3 IMAD.IADD R17, R17, 0x1, -R8 ;  /* 0x000000011111b824 */ /* 0x000fe200078e0a08 */
[----:B0-----:R-:W-:Y:S01]  /*06a0*/  ISETP.LT.OR P0, PT, R7, 0x1, !P0 ;  /* 0x000000010700780c */ /* 0x001fe20004701670 */
[----:B------:R-:W-:-:S03]  /*06b0*/  IMAD.MOV R8, RZ, RZ, -R11 ;  /* 0x000000ffff087224 */ /* 0x000fc600078e0a0b */
[----:B------:R-:W-:Y:S01]  /*06c0*/  ISETP.LT.OR P0, PT, R6, RZ, P0 ;  /* 0x000000ff0600720c */ /* 0x000fe20000701670 */
[----:B------:R-:W-:Y:S01]  /*06d0*/  IMAD R8, R9, R8, R4 ;  /* 0x0000000809087224 */ /* 0x000fe200078e0204 */
[----:B------:R-:W-:Y:S01]  /*06e0*/  MOV R7, R17 ;  /* 0x0000001100077202 */ /* 0x000fe20000000f00 */
[----:B------:R-:W-:-:S04]  /*06f0*/  IMAD R17, R0, R9, RZ ;  /* 0x0000000900117224 */ /* 0x000fc800078e02ff */
[----:B------:R-:W-:Y:S01]  /*0700*/  @!P2 IMAD.MOV R7, RZ, RZ, -R7 ;  /* 0x000000ffff07a224 */ /* 0x000fe200078e0a07 */
[----:B------:R-:W-:Y:S01]  /*0710*/  @!P4 LOP3.LUT R7, RZ, R0, RZ, 0x33, !PT ;  /* 0x00000000ff07c212 */ /* 0x000fe200078e33ff */
[----:B------:R-:W-:-:S04]  /*0720*/  HFMA2 R0, -RZ, RZ, 0, 0 ;  /* 0x00000000ff007431 */ /* 0x000fc800000001ff */
[----:B-1----:R-:W-:Y:S05]  /*0730*/  @P0 BRA `(.L_x_10) ;  /* 0x00000014003c0947 */ /* 0x002fea0003800000 */
[----:B------:R-:W-:Y:S01]  /*0740*/  IABS R15, R17 ;  /* 0x00000011000f7213 */ /* 0x000fe20000000000 */
[-C--:B------:R-:W-:Y:S01]  /*0750*/  IMAD R13, R17, R2.reuse, RZ ;  /* 0x00000002110d7224 */ /* 0x080fe200078e02ff */
[----:B------:R-:W-:Y:S01]  /*0760*/  IABS R0, R2 ;  /* 0x0000000200007213 */ /* 0x000fe20000000000 */
[----:B------:R-:W-:Y:S01]  /*0770*/  UMOV UR4, URZ ;  /* 0x000000ff00047c82 */ /* 0x000fe20008000000 */
[----:B------:R-:W0:Y:S01]  /*0780*/  I2F.RP R9, R15 ;  /* 0x0000000f00097306 */ /* 0x000e220000209400 */
[----:B------:R-:W-:-:S07]  /*0790*/  ISETP.NE.AND P5, PT, R2, RZ, PT ;  /* 0x000000ff0200720c */ /* 0x000fce0003fa5270 */
[----:B------:R-:W1:Y:S08]  /*07a0*/  I2F.RP R16, R0 ;  /* 0x0000000000107306 */ /* 0x000e700000209400 */
[----:B0-----:R-:W0:Y:S08]  /*07b0*/  MUFU.RCP R9, R9 ;  /* 0x0000000900097308 */ /* 0x001e300000001000 */
[----:B-1----:R-:W-:Y:S01]  /*07c0*/  MUFU.RCP R16, R16 ;  /* 0x0000001000107308 */ /* 0x002fe20000001000 */
[----:B0-----:R-:W-:Y:S01]  /*07d0*/  VIADD R10, R9, 0xffffffe ;  /* 0x0ffffffe090a7836 */ /* 0x001fe20000000000 */
[----:B------:R-:W-:-:S06]  /*07e0*/  IABS R9, R13 ;  /* 0x0000000d00097213 */ /* 0x000fcc0000000000 */
[----:B------:R0:W1:Y:S02]  /*07f0*/  F2I.FTZ.U32.TRUNC.NTZ R11, R10 ;  /* 0x0000000a000b7305 */ /* 0x000064000021f000 */
[----:B0-----:R-:W-:Y:S01]  /*0800*/  MOV R10, RZ ;  /* 0x000000ff000a7202 */ /* 0x001fe20000000f00 */
[----:B-1----:R-:W-:-:S04]  /*0810*/  IMAD.MOV R12, RZ, RZ, -R11 ;  /* 0x000000ffff0c7224 */ /* 0x002fc800078e0a0b */
[----:B------:R-:W-:Y:S01]  /*0820*/  IMAD R19, R12, R15, RZ ;  /* 0x0000000f0c137224 */ /* 0x000fe200078e02ff */
[----:B------:R-:W-:-:S03]  /*0830*/  IABS R12, R17 ;  /* 0x00000011000c7213 */ /* 0x000fc60000000000 */
[----:B------:R-:W-:-:S04]  /*0840*/  IMAD.HI.U32 R10, R11, R19, R10 ;  /* 0x000000130b0a7227 */ /* 0x000fc800078e000a */
[----:B------:R-:W-:Y:S02]  /*0850*/  IMAD.MOV R14, RZ, RZ, -R12 ;  /* 0x000000ffff0e7224 */ /* 0x000fe400078e0a0c */
[----:B------:R-:W-:Y:S01]  /*0860*/  IMAD.HI.U32 R10, R10, R3, RZ ;  /* 0x000000030a0a7227 */ /* 0x000fe200078e00ff */
[----:B------:R-:W0:Y:S03]  /*0870*/  I2F.RP R12, R9 ;  /* 0x00000009000c7306 */ /* 0x000e260000209400 */
[----:B------:R-:W-:Y:S02]  /*0880*/  IMAD R14, R10, R14, R3 ;  /* 0x0000000e0a0e7224 */ /* 0x000fe400078e0203 */
[----:B------:R-:W-:Y:S01]  /*0890*/  VIADD R11, R16, 0xffffffe ;  /* 0x0ffffffe100b7836 */ /* 0x000fe20000000000 */
[----:B------:R-:W-:Y:S02]  /*08a0*/  IABS R16, R13 ;  /* 0x0000000d00107213 */ /* 0x000fe40000000000 */
[----:B------:R-:W-:-:S03]  /*08b0*/  ISETP.GT.U32.AND P1, PT, R15, R14, PT ;  /* 0x0000000e0f00720c */ /* 0x000fc60003f24070 */
[----:B------:R-:W1:Y:S08]  /*08c0*/  F2I.FTZ.U32.TRUNC.NTZ R11, R11 ;  /* 0x0000000b000b7305 */ /* 0x000e70000021f000 */
[----:B0-----:R-:W0:Y:S02]  /*08d0*/  MUFU.RCP R12, R12 ;  /* 0x0000000c000c7308 */ /* 0x001e240000001000 */
[----:B------:R-:W-:Y:S01]  /*08e0*/  @!P1 IADD3 R14, PT, PT, R14, -R15, RZ ;  /* 0x8000000f0e0e9210 */ /* 0x000fe20007ffe0ff */
[----:B------:R-:W-:Y:S01]  /*08f0*/  @!P1 VIADD R10, R10, 0x1 ;  /* 0x000000010a0a9836 */ /* 0x000fe20000000000 */
[----:B------:R-:W-:-:S02]  /*0900*/  ISETP.NE.AND P1, PT, R17, RZ, PT ;  /* 0x000000ff1100720c */ /* 0x000fc40003f25270 */
[----:B------:R-:W-:Y:S01]  /*0910*/  ISETP.GE.U32.AND P0, PT, R14, R15, PT ;  /* 0x0000000f0e00720c */ /* 0x000fe20003f06070 */
[----:B-1----:R-:W-:Y:S01]  /*0920*/  IMAD.MOV R19, RZ, RZ, -R11 ;  /* 0x000000ffff137224 */ /* 0x002fe200078e0a0b */
[----:B------:R-:W-:-:S04]  /*0930*/  LOP3.LUT R15, R4, R17, RZ, 0x3c, !PT ;  /* 0x00000011040f7212 */ /* 0x000fc800078e3cff */
[----:B------:R-:W-:Y:S01]  /*0940*/  ISETP.GE.AND P2, PT, R15, RZ, PT ;  /* 0x000000ff0f00720c */ /* 0x000fe20003f46270 */
[----:B0-----:R-:W-:-:S06]  /*0950*/  VIADD R14, R12, 0xffffffe ;  /* 0x0ffffffe0c0e7836 */ /* 0x001fcc0000000000 */
[----:B------:R-:W-:Y:S01]  /*0960*/  @P0 IADD3 R10, PT, PT, R10, 0x1, RZ ;  /* 0x000000010a0a0810 */ /* 0x000fe20007ffe0ff */
[----:B------:R-:W0:Y:S04]  /*0970*/  F2I.FTZ.U32.TRUNC.NTZ R15, R14 ;  /* 0x0000000e000f7305 */ /* 0x000e28000021f000 */
[----:B------:R-:W-:Y:S02]  /*0980*/  IMAD.MOV.U32 R12, RZ, RZ, R10 ;  /* 0x000000ffff0c7224 */ /* 0x000fe400078e000a */
[----:B------:R-:W-:-:S03]  /*0990*/  IMAD.MOV.U32 R10, RZ, RZ, RZ ;  /* 0x000000ffff0a7224 */ /* 0x000fc600078e00ff */
[----:B------:R-:W-:Y:S02]  /*09a0*/  @!P2 IADD3 R12, PT, PT, -R12, RZ, RZ ;  /* 0x000000ff0c0ca210 */ /* 0x000fe40007ffe1ff */
[----:B------:R-:W-:Y:S01]  /*09b0*/  @!P1 LOP3.LUT R12, RZ, R17, RZ, 0x33, !PT ;  /* 0x00000011ff0c9212 */ /* 0x000fe200078e33ff */
[----:B------:R-:W-:-:S03]  /*09c0*/  IMAD R17, R19, R0, RZ ;  /* 0x0000000013117224 */ /* 0x000fc600078e02ff */
[----:B------:R-:W-:Y:S01]  /*09d0*/  IABS R18, R12 ;  /* 0x0000000c00127213 */ /* 0x000fe20000000000 */
[----:B0-----:R-:W-:Y:S01]  /*09e0*/  IMAD.MOV R14, RZ, RZ, -R15 ;  /* 0x000000ffff0e7224 */ /* 0x001fe200078e0a0f */
[----:B------:R-:W-:Y:S01]  /*09f0*/  ISETP.GE.AND P1, PT, R12, RZ, PT ;  /* 0x000000ff0c00720c */ /* 0x000fe20003f26270 */
[----:B------:R-:W-:Y:S01]  /*0a00*/  IMAD.HI.U32 R10, R11, R17, R10 ;  /* 0x000000110b0a7227 */ /* 0x000fe200078e000a */
[----:B------:R-:W-:-:S03]  /*0a10*/  MOV R17, R18 ;  /* 0x0000001200117202 */ /* 0x000fc60000000f00 */
[----:B------:R-:W-:Y:S02]  /*0a20*/  IMAD R11, R14, R9, RZ ;  /* 0x000000090e0b7224 */ /* 0x000fe400078e02ff */
[----:B------:R-:W-:Y:S02]  /*0a30*/  IMAD.MOV.U32 R14, RZ, RZ, RZ ;  /* 0x000000ffff0e7224 */ /* 0x000fe400078e00ff */
[----:B------:R-:W-:-:S04]  /*0a40*/  IMAD.HI.U32 R10, R10, R17, RZ ;  /* 0x000000110a0a7227 */ /* 0x000fc800078e00ff */
[----:B------:R-:W-:Y:S01]  /*0a50*/  IMAD.HI.U32 R14, R15, R11, R14 ;  /* 0x0000000b0f0e7227 */ /* 0x000fe200078e000e */
[----:B------:R-:W-:-:S03]  /*0a60*/  IADD3 R15, PT, PT, -R10, RZ, RZ ;  /* 0x000000ff0a0f7210 */ /* 0x000fc60007ffe1ff */
[----:B------:R-:W-:Y:S02]  /*0a70*/  IMAD.MOV R11, RZ, RZ, -R16 ;  /* 0x000000ffff0b7224 */ /* 0x000fe400078e0a10 */
[----:B------:R-:W-:-:S04]  /*0a80*/  IMAD.HI.U32 R14, R14, R3, RZ ;  /* 0x000000030e0e7227 */ /* 0x000fc800078e00ff */
[----:B------:R-:W-:Y:S02]  /*0a90*/  IMAD R10, R14, R11, R3 ;  /* 0x0000000b0e0a7224 */ /* 0x000fe400078e0203 */
[----:B------:R-:W-:-:S03]  /*0aa0*/  IMAD R3, R0, R15, R17 ;  /* 0x0000000f00037224 */ /* 0x000fc600078e0211 */
[----:B------:R-:W-:Y:S02]  /*0ab0*/  ISETP.GT.U32.AND P3, PT, R9, R10, PT ;  /* 0x0000000a0900720c */ /* 0x000fe40003f64070 */
[----:B------:R-:W-:-:S11]  /*0ac0*/  ISETP.GT.U32.AND P0, PT, R0, R3, PT ;  /* 0x000000030000720c */ /* 0x000fd60003f04070 */
[----:B------:R-:W-:Y:S02]  /*0ad0*/  @!P3 IMAD.IADD R10, R10, 0x1, -R9 ;  /* 0x000000010a0ab824 */ /* 0x000fe400078e0a09 */
[----:B------:R-:W-:Y:S02]  /*0ae0*/  @!P0 IMAD.IADD R3, R3, 0x1, -R0 ;  /* 0x0000000103038824 */ /* 0x000fe400078e0a00 */
[----:B------:R-:W-:Y:S01]  /*0af0*/  @!P3 VIADD R14, R14, 0x1 ;  /* 0x000000010e0eb836 */ /* 0x000fe20000000000 */
[----:B------:R-:W-:Y:S02]  /*0b00*/  ISETP.GE.U32.AND P2, PT, R10, R9, PT ;  /* 0x000000090a00720c */ /* 0x000fe40003f46070 */
[----:B------:R-:W-:Y:S02]  /*0b10*/  ISETP.GT.U32.AND P4, PT, R0, R3, PT ;  /* 0x000000030000720c */ /* 0x000fe40003f84070 */
[----:B------:R-:W-:Y:S02]  /*0b20*/  LOP3.LUT R9, R4, R13, RZ, 0x3c, !PT ;  /* 0x0000000d04097212 */ /* 0x000fe400078e3cff */
[----:B------:R-:W-:-:S02]  /*0b30*/  ISETP.NE.AND P3, PT, R13, RZ, PT ;  /* 0x000000ff0d00720c */ /* 0x000fc40003f65270 */
[----:B------:R-:W-:Y:S02]  /*0b40*/  ISETP.GE.AND P0, PT, R9, RZ, PT ;  /* 0x000000ff0900720c */ /* 0x000fe40003f06270 */
[----:B------:R-:W-:-:S03]  /*0b50*/  IADD3 R9, PT, PT, R6, 0x1, RZ ;  /* 0x0000000106097810 */ /* 0x000fc60007ffe0ff */
[----:B------:R-:W-:Y:S01]  /*0b60*/  @P2 VIADD R14, R14, 0x1 ;  /* 0x000000010e0e2836 */ /* 0x000fe20000000000 */
[----:B------:R-:W-:Y:S02]  /*0b70*/  LOP3.LUT R9, R9, 0x7, RZ, 0xc0, !PT ;  /* 0x0000000709097812 */ /* 0x000fe400078ec0ff */
[----:B------:R-:W-:-:S03]  /*0b80*/  @!P4 IADD3 R3, PT, PT, R3, -R0, RZ ;  /* 0x800000000303c210 */ /* 0x000fc60007ffe0ff */
[----:B------:R-:W-:Y:S01]  /*0b90*/  VIADD R0, R9, 0xffffffff ;  /* 0xffffffff09007836 */ /* 0x000fe20000000000 */
[----:B------:R-:W-:Y:S01]  /*0ba0*/  MOV R10, R3 ;  /* 0x00000003000a7202 */ /* 0x000fe20000000f00 */
[----:B------:R-:W-:-:S03]  /*0bb0*/  IMAD.MOV.U32 R9, RZ, RZ, R14 ;  /* 0x000000ffff097224 */ /* 0x000fc600078e000e */
[----:B------:R-:W-:Y:S01]  /*0bc0*/  ISETP.GE.U32.AND P4, PT, R0, 0x3, PT ;  /* 0x000000030000780c */ /* 0x000fe20003f86070 */
[----:B------:R-:W-:Y:S01]  /*0bd0*/  @!P0 IMAD.MOV R9, RZ, RZ, -R9 ;  /* 0x000000ffff098224 */ /* 0x000fe200078e0a09 */
[----:B------:R-:W-:Y:S01]  /*0be0*/  @!P3 LOP3.LUT R9, RZ, R13, RZ, 0x33, !PT ;  /* 0x0000000dff09b212 */ /* 0x000fe200078e33ff */
[----:B------:R-:W-:Y:S01]  /*0bf0*/  @!P1 IMAD.MOV R10, RZ, RZ, -R10 ;  /* 0x000000ffff0a9224 */ /* 0x000fe200078e0a0a */
[----:B------:R-:W-:Y:S02]  /*0c00*/  @!P5 LOP3.LUT R10, RZ, R2, RZ, 0x33, !PT ;  /* 0x00000002ff0ad212 */ /* 0x000fe400078e33ff */
[----:B------:R-:W-:-:S07]  /*0c10*/  MOV R0, RZ ;  /* 0x000000ff00007202 */ /* 0x000fce0000000f00 */
.L_x_18:
[----:B------:R-:W0:Y:S01]  /*0c20*/  LDC R12, c[0x0][0x3a0] ;  /* 0x0000e800ff0c7b82 */ /* 0x000e220000000800 */
[----:B------:R-:W-:-:S07]  /*0c30*/  UMOV UR5, URZ ;  /* 0x000000ff00057c82 */ /* 0x000fce0008000000 */
[----:B------:R-:W1:Y:S01]  /*0c40*/  LDC.64 R2, c[0x0][0x398] ;  /* 0x0000e600ff027b82 */ /* 0x000e620000000a00 */
[----:B0-----:R-:W-:-:S04]  /*0c50*/  IMAD R12, R12, UR4, R9 ;  /* 0x000000040c0c7c24 */ /* 0x001fc8000f8e0209 */
[----:B------:R-:W-:Y:S02]  /*0c60*/  IMAD R12, R5, R12, R12 ;  /* 0x0000000c050c7224 */ /* 0x000fe400078e020c */
[----:B-1----:R-:W-:Y:S01]  /*0c70*/  IMAD R11, R3, UR4, R10 ;  /* 0x00000004030b7c24 */ /* 0x002fe2000f8e020a */
[----:B------:R-:W-:-:S06]  /*0c80*/  UIADD3 UR4, UPT, UPT, UR4, 0x1, URZ ;  /* 0x0000000104047890 */ /* 0x000fcc000fffe0ff */
[----:B------:R-:W-:-:S13]  /*0c90*/  ISETP.NE.AND P5, PT, R2, UR4, PT ;  /* 0x0000000402007c0c */ /* 0x000fda000bfa5270 */
.L_x_17:
[----:B------:R-:W0:Y:S01]  /*0ca0*/  LDC R2, c[0x0][0x3b8] ;  /* 0x0000ee00ff027b82 */ /* 0x000e220000000800 */
[----:B------:R-:W1:Y:S01]  /*0cb0*/  LDCU UR9, c[0x0][0x3b4] ;  /* 0x00007680ff0977ac */ /* 0x000e620008000800 */
[----:B------:R-:W-:Y:S01]  /*0cc0*/  ISETP.GE.U32.AND P1, PT, R6, 0x7, PT ;  /* 0x000000070600780c */ /* 0x000fe20003f26070 */
[----:B------:R-:W-:Y:S01]  /*0cd0*/  VIADD R14, R12, UR5 ;  /* 0x000000050c0e7c36 */ /* 0x000fe20008000000 */
[----:B------:R-:W-:Y:S01]  /*0ce0*/  IADD3 R19, PT, PT, R6, 0x1, RZ ;  /* 0x0000000106137810 */ /* 0x000fe20007ffe0ff */
[----:B------:R-:W2:Y:S01]  /*0cf0*/  LDCU UR8, c[0x0][0x3a4] ;  /* 0x00007480ff0877ac */ /* 0x000ea20008000800 */
[----:B------:R-:W-:Y:S01]  /*0d00*/  ISETP.NE.AND P6, PT, R5, UR5, PT ;  /* 0x0000000505007c0c */ /* 0x000fe2000bfc5270 */
[----:B------:R-:W-:Y:S02]  /*0d10*/  IMAD.MOV.U32 R18, RZ, RZ, RZ ;  /* 0x000000ffff127224 */ /* 0x000fe400078e00ff */
[----:B------:R-:W-:Y:S02]  /*0d20*/  IMAD R14, R19, R14, RZ ;  /* 0x0000000e130e7224 */ /* 0x000fe400078e02ff */
[----:B-1----:R-:W-:-:S04]  /*0d30*/  IMAD.U32 R13, RZ, RZ, UR9 ;  /* 0x00000009ff0d7e24 */ /* 0x002fc8000f8e00ff */
[----:B0-----:R-:W-:Y:S01]  /*0d40*/  IMAD R2, R13, UR5, -R2 ;  /* 0x000000050d027c24 */ /* 0x001fe2000f8e0a02 */
[----:B------:R-:W-:-:S04]  /*0d50*/  UIADD3 UR5, UPT, UPT, UR5, 0x1, URZ ;  /* 0x0000000105057890 */ /* 0x000fc8000fffe0ff */
[----:B------:R-:W-:-:S04]  /*0d60*/  IADD3 R2, PT, PT, R7, R2, RZ ;  /* 0x0000000207027210 */ /* 0x000fc80007ffe0ff */
[----:B--2---:R-:W-:Y:S01]  /*0d70*/  ISETP.GE.AND P0, PT, R2, UR8, PT ;  /* 0x0000000802007c0c */ /* 0x004fe2000bf06270 */
[----:B------:R-:W-:-:S03]  /*0d80*/  IMAD R15, R11, UR8, R2 ;  /* 0x000000080b0f7c24 */ /* 0x000fc6000f8e0202 */
[----:B------:R-:W-:Y:S01]  /*0d90*/  ISETP.GT.AND P0, PT, R2, -0x1, !P0 ;  /* 0xffffffff0200780c */ /* 0x000fe20004704270 */
[----:B------:R-:W-:-:S12]  /*0da0*/  @!P1 BRA `(.L_x_11) ;  /* 0x0000000400f89947 */ /* 0x000fd80003800000 */
[----:B------:R-:W0:Y:S01]  /*0db0*/  LDC.64 R16, c[0x0][0x380] ;  /* 0x0000e000ff107b82 */ /* 0x000e220000000a00 */
[----:B------:R-:W1:Y:S01]  /*0dc0*/  LDCU UR10, c[0x0][0x3b8] ;  /* 0x00007700ff0a77ac */ /* 0x000e620008000800 */
[----:B------:R-:W-:Y:S01]  /*0dd0*/  LOP3.LUT R2, R19, 0xfffffff8, RZ, 0xc0, !PT ;  /* 0xfffffff813027812 */ /* 0x000fe200078ec0ff */
[----:B------:R-:W-:Y:S01]  /*0de0*/  IMAD.MOV.U32 R24, RZ, RZ, R14 ;  /* 0x000000ffff187224 */ /* 0x000fe200078e000e */
[----:B------:R-:W2:Y:S02]  /*0df0*/  LDCU UR8, c[0x0][0x3a8] ;  /* 0x00007500ff0877ac */ /* 0x000ea40008000800 */
[----:B------:R-:W-:Y:S02]  /*0e00*/  IADD3 R2, PT, PT, -R2, RZ, RZ ;  /* 0x000000ff02027210 */ /* 0x000fe40007ffe1ff */
[----:B------:R-:W3:Y:S01]  /*0e10*/  LDC R13, c[0x0][0x3b4] ;  /* 0x0000ed00ff0d7b82 */ /* 0x000ee20000000800 */
[----:B------:R-:W4:Y:S01]  /*0e20*/  LDCU UR9, c[0x0][0x3a8] ;  /* 0x00007500ff0977ac */ /* 0x000f220008000800 */
[----:B-1----:R-:W-:-:S04]  /*0e30*/  VIADD R22, R8, -UR10 ;  /* 0x8000000a08167c36 */ /* 0x002fc80008000000 */
[----:B--2---:R-:W-:Y:S02]  /*0e40*/  IMAD R23, R15, UR8, R22 ;  /* 0x000000080f177c24 */ /* 0x004fe4000f8e0216 */
[----:B0-----:R-:W-:-:S03]  /*0e50*/  IMAD.WIDE R16, R14, 0x4, R16 ;  /* 0x000000040e107825 */ /* 0x001fc600078e0210 */
[----:B------:R-:W-:Y:S02]  /*0e60*/  IADD3 R3, P1, PT, R16, 0x10, RZ ;  /* 0x0000001010037810 */ /* 0x000fe40007f3e0ff */
[----:B---3--:R-:W-:Y:S01]  /*0e70*/  IADD3 R20, PT, PT, R8, -UR10, R13 ;  /* 0x8000000a08147c10 */ /* 0x008fe2000fffe00d */
[C-C-:B------:R-:W-:Y:S01]  /*0e80*/  IMAD R16, R13.reuse, 0x7, R8.reuse ;  /* 0x000000070d107824 */ /* 0x140fe200078e0208 */
[----:B------:R-:W-:Y:S01]  /*0e90*/  IADD3.X R33, PT, PT, RZ, R17, RZ, P1, !PT ;  /* 0x00000011ff217210 */ /* 0x000fe20000ffe4ff */
[C-C-:B------:R-:W-:Y:S01]  /*0ea0*/  IMAD R19, R13.reuse, 0x5, R8.reuse ;  /* 0x000000050d137824 */ /* 0x140fe200078e0208 */
[C---:B------:R-:W-:Y:S01]  /*0eb0*/  LEA R21, R13.reuse, R8, 0x2 ;  /* 0x000000080d157211 */ /* 0x040fe200078e10ff */
[C-C-:B------:R-:W-:Y:S01]  /*0ec0*/  IMAD R27, R13.reuse, 0x2, R8.reuse ;  /* 0x000000020d1b7824 */ /* 0x140fe200078e0208 */
[----:B------:R-:W-:Y:S01]  /*0ed0*/  IADD3 R16, PT, PT, R16, -UR10, RZ ;  /* 0x8000000a10107c10 */ /* 0x000fe2000fffe0ff */
[--C-:B------:R-:W-:Y:S01]  /*0ee0*/  IMAD R17, R13, 0x6, R8.reuse ;  /* 0x000000060d117824 */ /* 0x100fe200078e0208 */
[----:B------:R-:W-:Y:S01]  /*0ef0*/  IADD3 R30, PT, PT, R19, -UR10, RZ ;  /* 0x8000000a131e7c10 */ /* 0x000fe2000fffe0ff */
[----:B------:R-:W-:-:S02]  /*0f00*/  IMAD R13, R13, 0x3, R8 ;  /* 0x000000030d0d7824 */ /* 0x000fc400078e0208 */
[----:B------:R-:W-:Y:S01]  /*0f10*/  IMAD R25, R15, UR8, R20 ;  /* 0x000000080f197c24 */ /* 0x000fe2000f8e0214 */
[----:B------:R-:W-:Y:S01]  /*0f20*/  IADD3 R20, PT, PT, R27, -UR10, RZ ;  /* 0x8000000a1b147c10 */ /* 0x000fe2000fffe0ff */
[----:B------:R-:W-:Y:S02]  /*0f30*/  VIADD R26, R21, -UR10 ;  /* 0x8000000a151a7c36 */ /* 0x000fe40008000000 */
[----:B------:R-:W-:Y:S02]  /*0f40*/  VIADD R18, R17, -UR10 ;  /* 0x8000000a11127c36 */ /* 0x000fe40008000000 */
[----:B------:R-:W-:Y:S02]  /*0f50*/  VIADD R32, R13, -UR10 ;  /* 0x8000000a0d207c36 */ /* 0x000fe40008000000 */
[C---:B------:R-:W-:Y:S02]  /*0f60*/  IMAD R27, R15.reuse, UR8, R26 ;  /* 0x000000080f1b7c24 */ /* 0x040fe4000f8e021a */
[----:B------:R-:W-:-:S02]  /*0f70*/  IMAD R28, R15, UR8, R16 ;  /* 0x000000080f1c7c24 */ /* 0x000fc4000f8e0210 */
[C---:B------:R-:W-:Y:S02]  /*0f80*/  IMAD R29, R15.reuse, UR8, R18 ;  /* 0x000000080f1d7c24 */ /* 0x040fe4000f8e0212 */
[C---:B------:R-:W-:Y:S02]  /*0f90*/  IMAD R30, R15.reuse, UR8, R30 ;  /* 0x000000080f1e7c24 */ /* 0x040fe4000f8e021e */
[C---:B------:R-:W-:Y:S02]  /*0fa0*/  IMAD R26, R15.reuse, UR8, R20 ;  /* 0x000000080f1a7c24 */ /* 0x040fe4000f8e0214 */
[----:B----4-:R-:W-:-:S07]  /*0fb0*/  IMAD R31, R15, UR8, R32 ;  /* 0x000000080f1f7c24 */ /* 0x010fce000f8e0220 */
.L_x_12:
[----:B------:R-:W0:Y:S01]  /*0fc0*/  LDC R13, c[0x0][0x3b4] ;  /* 0x0000ed00ff0d7b82 */ /* 0x000e220000000800 */
[----:B------:R-:W-:-:S04]  /*0fd0*/  ISETP.GE.AND P1, PT, R22, UR9, PT ;  /* 0x0000000916007c0c */ /* 0x000fc8000bf26270 */
[----:B------:R-:W-:-:S03]  /*0fe0*/  ISETP.GT.AND P1, PT, R22, -0x1, !P1 ;  /* 0xffffffff1600780c */ /* 0x000fc60004f24270 */
[----:B------:R-:W1:Y:S01]  /*0ff0*/  LDC.64 R20, c[0x0][0x380] ;  /* 0x0000e000ff147b82 */ /* 0x000e620000000a00 */
[----:B------:R-:W-:-:S07]  /*1000*/  PLOP3.LUT P1, PT, P0, P1, PT, 0x80, 0x8 ;  /* 0x000000000008781c */ /* 0x000fce0000723070 */
[----:B------:R-:W2:Y:S01]  /*1010*/  LDC.64 R16, c[0x0][0x388] ;  /* 0x0000e200ff107b82 */ /* 0x000ea20000000a00 */
[----:B0-----:R-:W-:-:S04]  /*1020*/  IADD3 R32, PT, PT, R22, R13, RZ ;  /* 0x0000000d16207210 */ /* 0x001fc80007ffe0ff */
[----:B------:R-:W-:-:S04]  /*1030*/  ISETP.GE.AND P3, PT, R32, UR9, PT ;  /* 0x0000000920007c0c */ /* 0x000fc8000bf66270 */
[----:B------:R-:W-:Y:S01]  /*1040*/  ISETP.GT.AND P3, PT, R32, -0x1, !P3 ;  /* 0xffffffff2000780c */ /* 0x000fe20005f64270 */
[----:B-1----:R-:W-:-:S03]  /*1050*/  @P1 IMAD.WIDE R20, R24, 0x4, R20 ;  /* 0x0000000418141825 */ /* 0x002fc600078e0214 */
[----:B------:R-:W-:-:S03]  /*1060*/  PLOP3.LUT P3, PT, P0, P3, PT, 0x80, 0x8 ;  /* 0x000000000008781c */ /* 0x000fc60000767070 */
[----:B------:R-:W3:Y:S01]  /*1070*/  @P1 LDG.E R21, desc[UR6][R20.64] ;  /* 0x0000000614151981 */ /* 0x000ee2000c1e1900 */
[----:B--2---:R-:W-:-:S05]  /*1080*/  @P1 IMAD.WIDE R16, R23, 0x4, R16 ;  /* 0x0000000417101825 */ /* 0x004fca00078e0210 */
[----:B------:R0:W3:Y:S04]  /*1090*/  @P1 LDG.E R34, desc[UR6][R16.64] ;  /* 0x0000000610221981 */ /* 0x0000e8000c1e1900 */
[----:B------:R-:W1:Y:S01]  /*10a0*/  @P3 LDC.64 R18, c[0x0][0x388] ;  /* 0x0000e200ff123b82 */ /* 0x000e620000000a00 */
[----:B0-----:R-:W-:Y:S01]  /*10b0*/  IMAD.MOV.U32 R16, RZ, RZ, R3 ;  /* 0x000000ffff107224 */ /* 0x001fe200078e0003 */
[----:B------:R-:W-:-:S05]  /*10c0*/  MOV R17, R33 ;  /* 0x0000002100117202 */ /* 0x000fca0000000f00 */
[----:B------:R-:W2:Y:S01]  /*10d0*/  @P3 LDG.E R33, desc[UR6][R16.64+-0xc] ;  /* 0xfffff40610213981 */ /* 0x000ea2000c1e1900 */
[----:B-1----:R-:W-:-:S06]  /*10e0*/  @P3 IMAD.WIDE R18, R25, 0x4, R18 ;  /* 0x0000000419123825 */ /* 0x002fcc00078e0212 */
[----:B------:R-:W2:Y:S01]  /*10f0*/  @P3 LDG.E R18, desc[UR6][R18.64] ;  /* 0x0000000612123981 */ /* 0x000ea2000c1e1900 */
[----:B------:R-:W-:-:S05]  /*1100*/  IMAD.IADD R32, R32, 0x1, R13 ;  /* 0x0000000120207824 */ /* 0x000fca00078e020d */
[----:B------:R-:W-:-:S04]  /*1110*/  IADD3 R36, PT, PT, R32, R13, RZ ;  /* 0x0000000d20247210 */ /* 0x000fc80007ffe0ff */
[----:B------:R-:W-:-:S04]  /*1120*/  ISETP.GE.AND P2, PT, R36, UR9, PT ;  /* 0x0000000924007c0c */ /* 0x000fc8000bf46270 */
[----:B------:R-:W-:-:S04]  /*1130*/  ISETP.GT.AND P2, PT, R36, -0x1, !P2 ;  /* 0xffffffff2400780c */ /* 0x000fc80005744270 */
[----:B------:R-:W-:Y:S01]  /*1140*/  PLOP3.LUT P2, PT, P0, P2, PT, 0x80, 0x8 ;  /* 0x000000000008781c */ /* 0x000fe20000745070 */
[----:B------:R-:W-:-:S12]  /*1150*/  IMAD.IADD R3, R36, 0x1, R13 ;  /* 0x0000000124037824 */ /* 0x000fd800078e020d */
[----:B------:R-:W4:Y:S01]  /*1160*/  @P2 LDG.E R35, desc[UR6][R16.64+-0x4] ;  /* 0xfffffc0610232981 */ /* 0x000f22000c1e1900 */
[----:B---3--:R-:W-:Y:S01]  /*1170*/  @P1 FFMA R0, R21, R34, R0 ;  /* 0x0000002215001223 */ /* 0x008fe20000000000 */
[C---:B------:R-:W-:Y:S01]  /*1180*/  ISETP.GE.AND P1, PT, R32.reuse, UR9, PT ;  /* 0x0000000920007c0c */ /* 0x040fe2000bf26270 */
[----:B------:R-:W0:Y:S03]  /*1190*/  @P2 LDC.64 R20, c[0x0][0x388] ;  /* 0x0000e200ff142b82 */ /* 0x000e260000000a00 */
[----:B------:R-:W-:-:S04]  /*11a0*/  ISETP.GT.AND P1, PT, R32, -0x1, !P1 ;  /* 0xffffffff2000780c */ /* 0x000fc80004f24270 */
[----:B------:R-:W-:-:S13]  /*11b0*/  PLOP3.LUT P1, PT, P0, P1, PT, 0x80, 0x8 ;  /* 0x000000000008781c */ /* 0x000fda0000723070 */
[----:B------:R-:W3:Y:S01]  /*11c0*/  @P1 LDG.E R37, desc[UR6][R16.64+-0x8] ;  /* 0xfffff80610251981 */ /* 0x000ee2000c1e1900 */
[----:B--2---:R-:W-:Y:S02]  /*11d0*/  @P3 FFMA R0, R33, R18, R0 ;  /* 0x0000001221003223 */ /* 0x004fe40000000000 */
[----:B------:R-:W1:Y:S01]  /*11e0*/  @P1 LDC.64 R32, c[0x0][0x388] ;  /* 0x0000e200ff201b82 */ /* 0x000e620000000a00 */
[----:B------:R-:W-:-:S04]  /*11f0*/  ISETP.GE.AND P3, PT, R3, UR9, PT ;  /* 0x0000000903007c0c */ /* 0x000fc8000bf66270 */
[----:B------:R-:W-:-:S04]  /*1200*/  ISETP.GT.AND P3, PT, R3, -0x1, !P3 ;  /* 0xffffffff0300780c */ /* 0x000fc80005f64270 */
[----:B------:R-:W-:Y:S01]  /*1210*/  PLOP3.LUT P3, PT, P0, P3, PT, 0x80, 0x8 ;  /* 0x000000000008781c */ /* 0x000fe20000767070 */
[----:B0-----:R-:W-:-:S06]  /*1220*/  @P2 IMAD.WIDE R20, R31, 0x4, R20 ;  /* 0x000000041f142825 */ /* 0x001fcc00078e0214 */
[----:B------:R-:W4:Y:S06]  /*1230*/  @P2 LDG.E R20, desc[UR6][R20.64] ;  /* 0x0000000614142981 */ /* 0x000f2c000c1e1900 */
[----:B------:R-:W0:Y:S01]  /*1240*/  @P3 LDC.64 R18, c[0x0][0x388] ;  /* 0x0000e200ff123b82 */ /* 0x000e220000000a00 */
[----:B------:R-:W2:Y:S01]  /*1250*/  @P3 LDG.E R34, desc[UR6][R16.64] ;  /* 0x0000000610223981 */ /* 0x000ea2000c1e1900 */
[----:B-1----:R-:W-:-:S06]  /*1260*/  @P1 IMAD.WIDE R32, R26, 0x4, R32 ;  /* 0x000000041a201825 */ /* 0x002fcc00078e0220 */
[----:B------:R-:W3:Y:S01]  /*1270*/  @P1 LDG.E R33, desc[UR6][R32.64] ;  /* 0x0000000620211981 */ /* 0x000ee2000c1e1900 */
[----:B0-----:R-:W-:-:S06]  /*1280*/  @P3 IMAD.WIDE R18, R27, 0x4, R18 ;  /* 0x000000041b123825 */ /* 0x001fcc00078e0212 */
[----:B------:R-:W2:Y:S01]  /*1290*/  @P3 LDG.E R19, desc[UR6][R18.64] ;  /* 0x0000000612133981 */ /* 0x000ea2000c1e1900 */
[----:B------:R-:W-:Y:S01]  /*12a0*/  IADD3 R36, PT, PT, R3, R13, RZ ;  /* 0x0000000d03247210 */ /* 0x000fe20007ffe0ff */
[----:B---3--:R-:W-:-:S04]  /*12b0*/  @P1 FFMA R0, R37, R33, R0 ;  /* 0x0000002125001223 */ /* 0x008fc80000000000 */
[----:B----4-:R-:W-:Y:S01]  /*12c0*/  @P2 FFMA R0, R35, R20, R0 ;  /* 0x0000001423002223 */ /* 0x010fe20000000000 */
[C---:B------:R-:W-:Y:S01]  /*12d0*/  IMAD.IADD R35, R36.reuse, 0x1, R13 ;  /* 0x0000000124237824 */ /* 0x040fe200078e020d */
[----:B------:R-:W-:-:S04]  /*12e0*/  ISETP.GE.AND P2, PT, R36, UR9, PT ;  /* 0x0000000924007c0c */ /* 0x000fc8000bf46270 */
[C---:B------:R-:W-:Y:S02]  /*12f0*/  ISETP.GE.AND P1, PT, R35.reuse, UR9, PT ;  /* 0x0000000923007c0c */ /* 0x040fe4000bf26270 */
[----:B------:R-:W-:Y:S02]  /*1300*/  ISETP.GT.AND P2, PT, R36, -0x1, !P2 ;  /* 0xffffffff2400780c */ /* 0x000fe40005744270 */
[C---:B------:R-:W-:Y:S02]  /*1310*/  ISETP.GT.AND P1, PT, R35.reuse, -0x1, !P1 ;  /* 0xffffffff2300780c */ /* 0x040fe40004f24270 */
[----:B------:R-:W-:Y:S02]  /*1320*/  PLOP3.LUT P2, PT, P0, P2, PT, 0x80, 0x8 ;  /* 0x000000000008781c */ /* 0x000fe40000745070 */
[----:B------:R-:W-:Y:S02]  /*1330*/  PLOP3.LUT P1, PT, P0, P1, PT, 0x80, 0x8 ;  /* 0x000000000008781c */ /* 0x000fe40000723070 */
[----:B------:R-:W-:Y:S01]  /*1340*/  IADD3 R3, PT, PT, R35, R13, RZ ;  /* 0x0000000d23037210 */ /* 0x000fe20007ffe0ff */
[----:B--2---:R-:W-:-:S03]  /*1350*/  @P3 FFMA R0, R34, R19, R0 ;  /* 0x0000001322003223 */ /* 0x004fc60000000000 */
[----:B------:R-:W-:-:S05]  /*1360*/  ISETP.GE.AND P3, PT, R3, UR9, PT ;  /* 0x0000000903007c0c */ /* 0x000fca000bf66270 */
[----:B------:R-:W0:Y:S01]  /*1370*/  @P2 LDC.64 R32, c[0x0][0x388] ;  /* 0x0000e200ff202b82 */ /* 0x000e220000000a00 */
[----:B------:R-:W-:Y:S01]  /*1380*/  ISETP.GT.AND P3, PT, R3, -0x1, !P3 ;  /* 0xffffffff0300780c */ /* 0x000fe20005f64270 */
[----:B------:R-:W2:Y:S03]  /*1390*/  @P1 LDG.E R35, desc[UR6][R16.64+0x8] ;  /* 0x0000080610231981 */ /* 0x000ea6000c1e1900 */
[----:B------:R-:W-:Y:S01]  /*13a0*/  PLOP3.LUT P3, PT, P0, P3, PT, 0x80, 0x8 ;  /* 0x000000000008781c */ /* 0x000fe20000767070 */
[----:B------:R-:W3:Y:S02]  /*13b0*/  @P2 LDG.E R3, desc[UR6][R16.64+0x4] ;  /* 0x0000040610032981 */ /* 0x000ee4000c1e1900 */
[----:B------:R-:W1:Y:S10]  /*13c0*/  @P1 LDC.64 R20, c[0x0][0x388] ;  /* 0x0000e200ff141b82 */ /* 0x000e740000000a00 */
[----:B------:R-:W4:Y:S01]  /*13d0*/  @P3 LDC.64 R18, c[0x0][0x388] ;  /* 0x0000e200ff123b82 */ /* 0x000f220000000a00 */
[----:B------:R-:W5:Y:S01]  /*13e0*/  @P3 LDG.E R37, desc[UR6][R16.64+0xc] ;  /* 0x00000c0610253981 */ /* 0x000f62000c1e1900 */
[----:B0-----:R-:W-:-:S06]  /*13f0*/  @P2 IMAD.WIDE R32, R30, 0x4, R32 ;  /* 0x000000041e202825 */ /* 0x001fcc00078e0220 */
[----:B------:R-:W3:Y:S01]  /*1400*/  @P2 LDG.E R33, desc[UR6][R32.64] ;  /* 0x0000000620212981 */ /* 0x000ee2000c1e1900 */
[----:B-1----:R-:W-:-:S06]  /*1410*/  @P1 IMAD.WIDE R20, R29, 0x4, R20 ;  /* 0x000000041d141825 */ /* 0x002fcc00078e0214 */
[----:B------:R-:W2:Y:S01]  /*1420*/  @P1 LDG.E R20, desc[UR6][R20.64] ;  /* 0x0000000614141981 */ /* 0x000ea2000c1e1900 */
[----:B----4-:R-:W-:-:S06]  /*1430*/  @P3 IMAD.WIDE R18, R28, 0x4, R18 ;  /* 0x000000041c123825 */ /* 0x010fcc00078e0212 */
[----:B------:R-:W5:Y:S01]  /*1440*/  @P3 LDG.E R18, desc[UR6][R18.64] ;  /* 0x0000000612123981 */ /* 0x000f62000c1e1900 */
[----:B------:R-:W-:Y:S01]  /*1450*/  VIADD R2, R2, 0x8 ;  /* 0x0000000802027836 */ /* 0x000fe20000000000 */
[----:B------:R-:W-:Y:S01]  /*1460*/  IADD3 R24, PT, PT, R24, 0x8, RZ ;  /* 0x0000000818187810 */ /* 0x000fe20007ffe0ff */
[C---:B------:R-:W-:Y:S01]  /*1470*/  IMAD R22, R13.reuse, 0x8, R22 ;  /* 0x000000080d167824 */ /* 0x040fe200078e0216 */
[C---:B------:R-:W-:Y:S01]  /*1480*/  LEA R25, R13.reuse, R25, 0x3 ;  /* 0x000000190d197211 */ /* 0x040fe200078e18ff */
[C---:B------:R-:W-:Y:S01]  /*1490*/  IMAD R23, R13.reuse, 0x8, R23 ;  /* 0x000000080d177824 */ /* 0x040fe200078e0217 */
[C---:B------:R-:W-:Y:S01]  /*14a0*/  LEA R31, R13.reuse, R31, 0x3 ;  /* 0x0000001f0d1f7211 */ /* 0x040fe200078e18ff */
[C---:B------:R-:W-:Y:S01]  /*14b0*/  IMAD R26, R13.reuse, 0x8, R26 ;  /* 0x000000080d1a7824 */ /* 0x040fe200078e021a */
[C---:B------:R-:W-:Y:S01]  /*14c0*/  LEA R30, R13.reuse, R30, 0x3 ;  /* 0x0000001e0d1e7211 */ /* 0x040fe200078e18ff */
[C---:B------:R-:W-:Y:S01]  /*14d0*/  IMAD R27, R13.reuse, 0x8, R27 ;  /* 0x000000080d1b7824 */ /* 0x040fe200078e021b */
[C---:B------:R-:W-:Y:S01]  /*14e0*/  LEA R28, R13.reuse, R28, 0x3 ;  /* 0x0000001c0d1c7211 */ /* 0x040fe200078e18ff */
[----:B------:R-:W-:-:S02]  /*14f0*/  IMAD R29, R13, 0x8, R29 ;  /* 0x000000080d1d7824 */ /* 0x000fc400078e021d */
[----:B---3--:R-:W-:-:S04]  /*1500*/  @P2 FFMA R0, R3, R33, R0 ;  /* 0x0000002103002223 */ /* 0x008fc80000000000 */
[----:B--2---:R-:W-:Y:S01]  /*1510*/  @P1 FFMA R0, R35, R20, R0 ;  /* 0x0000001423001223 */ /* 0x004fe20000000000 */
[----:B------:R-:W-:Y:S02]  /*1520*/  ISETP.NE.AND P1, PT, R2, RZ, PT ;  /* 0x000000ff0200720c */ /* 0x000fe40003f25270 */
[----:B------:R-:W-:-:S04]  /*1530*/  IADD3 R3, P2, PT, R16, 0x20, RZ ;  /* 0x0000002010037810 */ /* 0x000fc80007f5e0ff */
[----:B------:R-:W-:Y:S01]  /*1540*/  IADD3.X R33, PT, PT, RZ, R17, RZ, P2, !PT ;  /* 0x00000011ff217210 */ /* 0x000fe200017fe4ff */
[----:B-----5:R-:W-:-:S06]  /*1550*/  @P3 FFMA R0, R37, R18, R0 ;  /* 0x0000001225003223 */ /* 0x020fcc0000000000 */
[----:B------:R-:W-:Y:S05]  /*1560*/  @P1 BRA `(.L_x_12) ;  /* 0xfffffff800941947 */ /* 0x000fea000383ffff */
[----:B------:R-:W-:-:S05]  /*1570*/  VIADD R18, R6, 0x1 ;  /* 0x0000000106127836 */ /* 0x000fca0000000000 */
[----:B------:R-:W-:-:S07]  /*1580*/  LOP3.LUT R18, R18, 0xfffffff8, RZ, 0xc0, !PT ;  /* 0xfffffff812127812 */ /* 0x000fce00078ec0ff */
.L_x_11:
[----:B------:R-:W-:-:S04]  /*1590*/  IADD3 R2, PT, PT, R6, 0x1, RZ ;  /* 0x0000000106027810 */ /* 0x000fc80007ffe0ff */
[----:B------:R-:W-:-:S04]  /*15a0*/  LOP3.LUT R3, R2, 0x7, RZ, 0xc0, !PT ;  /* 0x0000000702037812 */ /* 0x000fc800078ec0ff */
[----:B------:R-:W-:-:S13]  /*15b0*/  ISETP.NE.AND P1, PT, R3, RZ, PT ;  /* 0x000000ff0300720c */ /* 0x000fda0003f25270 */
[----:B------:R-:W-:Y:S05]  /*15c0*/  @!P1 BRA `(.L_x_13) ;  /* 0x0000000400909947 */ /* 0x000fea0003800000 */
[----:B------:R-:W-:Y:S01]  /*15d0*/  LOP3.LUT P3, RZ, R2, 0x3, RZ, 0xc0, !PT ;  /* 0x0000000302ff7812 */ /* 0x000fe2000786c0ff */
[----:B------:R-:W-:-:S12]  /*15e0*/  @!P4 BRA `(.L_x_14) ;  /* 0x0000000000bcc947 */ /* 0x000fd80003800000 */
[----:B------:R-:W0:Y:S01]  /*15f0*/  LDCU UR8, c[0x0][0x3b8] ;  /* 0x00007700ff0877ac */ /* 0x000e220008000800 */
[----:B------:R-:W1:Y:S01]  /*1600*/  LDC.64 R16, c[0x0][0x380] ;  /* 0x0000e000ff107b82 */ /* 0x000e620000000a00 */
[----:B------:R-:W-:Y:S01]  /*1610*/  IMAD.IADD R19, R14, 0x1, R18 ;  /* 0x000000010e137824 */ /* 0x000fe200078e0212 */
[----:B------:R-:W2:Y:S01]  /*1620*/  LDCU UR9, c[0x0][0x3a8] ;  /* 0x00007500ff0977ac */ /* 0x000ea20008000800 */
[----:B0-----:R-:W-:-:S04]  /*1630*/  IMAD R3, R18, R13, -UR8 ;  /* 0x8000000812037e24 */ /* 0x001fc8000f8e020d */
[----:B------:R-:W-:Y:S02]  /*1640*/  IMAD.IADD R22, R8, 0x1, R3 ;  /* 0x0000000108167824 */ /* 0x000fe400078e0203 */
[----:B-1----:R-:W-:-:S03]  /*1650*/  IMAD.WIDE R16, R19, 0x4, R16 ;  /* 0x0000000413107825 */ /* 0x002fc600078e0210 */
[C---:B--2---:R-:W-:Y:S02]  /*1660*/  ISETP.GE.AND P2, PT, R22.reuse, UR9, PT ;  /* 0x0000000916007c0c */ /* 0x044fe4000bf46270 */
[C---:B------:R-:W-:Y:S02]  /*1670*/  IADD3 R24, PT, PT, R22.reuse, R13, RZ ;  /* 0x0000000d16187210 */ /* 0x040fe40007ffe0ff */
[----:B------:R-:W-:Y:S02]  /*1680*/  ISETP.GT.AND P2, PT, R22, -0x1, !P2 ;  /* 0xffffffff1600780c */ /* 0x000fe40005744270 */
[C---:B------:R-:W-:Y:S02]  /*1690*/  ISETP.GE.AND P1, PT, R24.reuse, UR9, PT ;  /* 0x0000000918007c0c */ /* 0x040fe4000bf26270 */
[----:B------:R-:W-:Y:S02]  /*16a0*/  PLOP3.LUT P2, PT, P0, P2, PT, 0x80, 0x8 ;  /* 0x000000000008781c */ /* 0x000fe40000745070 */
[----:B------:R-:W-:-:S04]  /*16b0*/  ISETP.GT.AND P1, PT, R24, -0x1, !P1 ;  /* 0xffffffff1800780c */ /* 0x000fc80004f24270 */
[----:B------:R-:W-:-:S07]  /*16c0*/  PLOP3.LUT P1, PT, P0, P1, PT, 0x80, 0x8 ;  /* 0x000000000008781c */ /* 0x000fce0000723070 */
[----:B------:R-:W0:Y:S01]  /*16d0*/  @P2 LDC.64 R20, c[0x0][0x388] ;  /* 0x0000e200ff142b82 */ /* 0x000e220000000a00 */
[----:B------:R-:W-:Y:S01]  /*16e0*/  @P2 IMAD R23, R15, UR9, R22 ;  /* 0x000000090f172c24 */ /* 0x000fe2000f8e0216 */
[----:B------:R-:W2:Y:S06]  /*16f0*/  @P2 LDG.E R19, desc[UR6][R16.64] ;  /* 0x0000000610132981 */ /* 0x000eac000c1e1900 */
[----:B------:R-:W1:Y:S01]  /*1700*/  @P1 LDC.64 R2, c[0x0][0x388] ;  /* 0x0000e200ff021b82 */ /* 0x000e620000000a00 */
[----:B0-----:R-:W-:-:S04]  /*1710*/  @P2 IMAD.WIDE R20, R23, 0x4, R20 ;  /* 0x0000000417142825 */ /* 0x001fc800078e0214 */
[----:B------:R-:W-:Y:S02]  /*1720*/  @P1 IMAD R23, R15, UR9, R24 ;  /* 0x000000090f171c24 */ /* 0x000fe4000f8e0218 */
[----:B------:R-:W2:Y:S02]  /*1730*/  @P2 LDG.E R20, desc[UR6][R20.64] ;  /* 0x0000000614142981 */ /* 0x000ea4000c1e1900 */
[----:B-1----:R-:W-:Y:S02]  /*1740*/  @P1 IMAD.WIDE R2, R23, 0x4, R2 ;  /* 0x0000000417021825 */ /* 0x002fe400078e0202 */
[----:B------:R-:W3:Y:S04]  /*1750*/  @P1 LDG.E R23, desc[UR6][R16.64+0x4] ;  /* 0x0000040610171981 */ /* 0x000ee8000c1e1900 */
[----:B------:R-:W3:Y:S01]  /*1760*/  @P1 LDG.E R2, desc[UR6][R2.64] ;  /* 0x0000000602021981 */ /* 0x000ee2000c1e1900 */
[----:B------:R-:W-:-:S05]  /*1770*/  IADD3 R24, PT, PT, R24, R13, RZ ;  /* 0x0000000d18187210 */ /* 0x000fca0007ffe0ff */
[C---:B------:R-:W-:Y:S02]  /*1780*/  IMAD.IADD R22, R24.reuse, 0x1, R13 ;  /* 0x0000000118167824 */ /* 0x040fe400078e020d */
[----:B--2---:R-:W-:Y:S01]  /*1790*/  @P2 FFMA R0, R19, R20, R0 ;  /* 0x0000001413002223 */ /* 0x004fe20000000000 */
[----:B------:R-:W-:-:S04]  /*17a0*/  ISETP.GE.AND P2, PT, R24, UR9, PT ;  /* 0x0000000918007c0c */ /* 0x000fc8000bf46270 */
[----:B------:R-:W-:Y:S01]  /*17b0*/  ISETP.GT.AND P2, PT, R24, -0x1, !P2 ;  /* 0xffffffff1800780c */ /* 0x000fe20005744270 */
[----:B---3--:R-:W-:Y:S01]  /*17c0*/  @P1 FFMA R0, R23, R2, R0 ;  /* 0x0000000217001223 */ /* 0x008fe20000000000 */
[C---:B------:R-:W-:Y:S02]  /*17d0*/  ISETP.GE.AND P1, PT, R22.reuse, UR9, PT ;  /* 0x0000000916007c0c */ /* 0x040fe4000bf26270 */
[----:B------:R-:W-:Y:S02]  /*17e0*/  PLOP3.LUT P2, PT, P0, P2, PT, 0x80, 0x8 ;  /* 0x000000000008781c */ /* 0x000fe40000745070 */
[----:B------:R-:W-:-:S04]  /*17f0*/  ISETP.GT.AND P1, PT, R22, -0x1, !P1 ;  /* 0xffffffff1600780c */ /* 0x000fc80004f24270 */
[----:B------:R-:W-:-:S07]  /*1800*/  PLOP3.LUT P1, PT, P0, P1, PT, 0x80, 0x8 ;  /* 0x000000000008781c */ /* 0x000fce0000723070 */
[----:B------:R-:W0:Y:S01]  /*1810*/  @P2 LDC.64 R20, c[0x0][0x388] ;  /* 0x0000e200ff142b82 */ /* 0x000e220000000a00 */
[----:B------:R-:W-:-:S05]  /*1820*/  @P2 IMAD R19, R15, UR9, R24 ;  /* 0x000000090f132c24 */ /* 0x000fca000f8e0218 */
[----:B------:R-:W2:Y:S02]  /*1830*/  @P1 LDG.E R23, desc[UR6][R16.64+0xc] ;  /* 0x00000c0610171981 */ /* 0x000ea4000c1e1900 */
[----:B------:R-:W1:Y:S01]  /*1840*/  @P1 LDC.64 R2, c[0x0][0x388] ;  /* 0x0000e200ff021b82 */ /* 0x000e620000000a00 */
[----:B0-----:R-:W-:-:S04]  /*1850*/  @P2 IMAD.WIDE R20, R19, 0x4, R20 ;  /* 0x0000000413142825 */ /* 0x001fc800078e0214 */
[----:B------:R-:W-:Y:S02]  /*1860*/  @P1 IMAD R19, R15, UR9, R22 ;  /* 0x000000090f131c24 */ /* 0x000fe4000f8e0216 */
[----:B------:R-:W3:Y:S02]  /*1870*/  @P2 LDG.E R20, desc[UR6][R20.64] ;  /* 0x0000000614142981 */ /* 0x000ee4000c1e1900 */
[----:B-1----:R-:W-:Y:S02]  /*1880*/  @P1 IMAD.WIDE R2, R19, 0x4, R2 ;  /* 0x0000000413021825 */ /* 0x002fe400078e0202 */
[----:B------:R-:W3:Y:S04]  /*1890*/  @P2 LDG.E R19, desc[UR6][R16.64+0x8] ;  /* 0x0000080610132981 */ /* 0x000ee8000c1e1900 */
[----:B------:R-:W2:Y:S01]  /*18a0*/  @P1 LDG.E R2, desc[UR6][R2.64] ;  /* 0x0000000602021981 */ /* 0x000ea2000c1e1900 */
[----:B------:R-:W-:Y:S01]  /*18b0*/  IADD3 R18, PT, PT, R18, 0x4, RZ ;  /* 0x0000000412127810 */ /* 0x000fe20007ffe0ff */
[----:B---3--:R-:W-:-:S04]  /*18c0*/  @P2 FFMA R0, R19, R20, R0 ;  /* 0x0000001413002223 */ /* 0x008fc80000000000 */
[----:B--2---:R-:W-:-:S07]  /*18d0*/  @P1 FFMA R0, R23, R2, R0 ;  /* 0x0000000217001223 */ /* 0x004fce0000000000 */
.L_x_14:
[----:B------:R-:W-:Y:S05]  /*18e0*/  @!P3 BRA `(.L_x_13) ;  /* 0x0000000000c8b947 */ /* 0x000fea0003800000 */
[C---:B------:R-:W-:Y:S02]  /*18f0*/  LOP3.LUT P1, RZ, R6.reuse, 0x3, RZ, 0xc0, !PT ;  /* 0x0000000306ff7812 */ /* 0x040fe4000782c0ff */
[----:B------:R-:W-:-:S11]  /*1900*/  LOP3.LUT P3, RZ, R6, 0x1, RZ, 0xc0, !PT ;  /* 0x0000000106ff7812 */ /* 0x000fd6000786c0ff */
[----:B------:R-:W-:Y:S05]  /*1910*/  @!P1 BRA `(.L_x_15) ;  /* 0x00000000006c9947 */ /* 0x000fea0003800000 */
[----:B------:R-:W0:Y:S01]  /*1920*/  LDCU UR8, c[0x0][0x3b8] ;  /* 0x00007700ff0877ac */ /* 0x000e220008000800 */
[----:B------:R-:W-:Y:S01]  /*1930*/  IMAD.IADD R23, R14, 0x1, R18 ;  /* 0x000000010e177824 */ /* 0x000fe200078e0212 */
[----:B------:R-:W1:Y:S01]  /*1940*/  LDCU UR9, c[0x0][0x3a8] ;  /* 0x00007500ff0977ac */ /* 0x000e620008000800 */
[----:B0-----:R-:W-:-:S04]  /*1950*/  IMAD R3, R18, R13, -UR8 ;  /* 0x8000000812037e24 */ /* 0x001fc8000f8e020d */
[----:B------:R-:W-:Y:S02]  /*1960*/  IMAD.IADD R24, R8, 0x1, R3 ;  /* 0x0000000108187824 */ /* 0x000fe400078e0203 */
[----:B------:R-:W0:Y:S03]  /*1970*/  LDC.64 R2, c[0x0][0x380] ;  /* 0x0000e000ff027b82 */ /* 0x000e260000000a00 */
[C---:B-1----:R-:W-:Y:S02]  /*1980*/  ISETP.GE.AND P2, PT, R24.reuse, UR9, PT ;  /* 0x0000000918007c0c */ /* 0x042fe4000bf46270 */
[C---:B------:R-:W-:Y:S02]  /*1990*/  IADD3 R22, PT, PT, R24.reuse, R13, RZ ;  /* 0x0000000d18167210 */ /* 0x040fe40007ffe0ff */
[----:B------:R-:W-:Y:S02]  /*19a0*/  ISETP.GT.AND P2, PT, R24, -0x1, !P2 ;  /* 0xffffffff1800780c */ /* 0x000fe40005744270 */
[----:B------:R-:W-:-:S02]  /*19b0*/  ISETP.GE.AND P1, PT, R22, UR9, PT ;  /* 0x0000000916007c0c */ /* 0x000fc4000bf26270 */
[----:B------:R-:W-:Y:S02]  /*19c0*/  PLOP3.LUT P2, PT, P0, P2, PT, 0x80, 0x8 ;  /* 0x000000000008781c */ /* 0x000fe40000745070 */
[----:B------:R-:W-:-:S04]  /*19d0*/  ISETP.GT.AND P1, PT, R22, -0x1, !P1 ;  /* 0xffffffff1600780c */ /* 0x000fc80004f24270 */
[----:B------:R-:W-:-:S07]  /*19e0*/  PLOP3.LUT P1, PT, P0, P1, PT, 0x80, 0x8 ;  /* 0x000000000008781c */ /* 0x000fce0000723070 */
[----:B------:R-:W1:Y:S01]  /*19f0*/  @P2 LDC.64 R20, c[0x0][0x388] ;  /* 0x0000e200ff142b82 */ /* 0x000e620000000a00 */
[----:B------:R-:W-:Y:S02]  /*1a00*/  @P2 IMAD R19, R15, UR9, R24 ;  /* 0x000000090f132c24 */ /* 0x000fe4000f8e0218 */
[----:B0-----:R-:W-:-:S04]  /*1a10*/  IMAD.WIDE R2, R23, 0x4, R2 ;  /* 0x0000000417027825 */ /* 0x001fc800078e0202 */
[----:B------:R-:W-:Y:S01]  /*1a20*/  @P1 IMAD R23, R15, UR9, R22 ;  /* 0x000000090f171c24 */ /* 0x000fe2000f8e0216 */
[----:B------:R-:W0:Y:S01]  /*1a30*/  @P1 LDC.64 R16, c[0x0][0x388] ;  /* 0x0000e200ff101b82 */ /* 0x000e220000000a00 */
[----:B-1----:R-:W-:Y:S02]  /*1a40*/  @P2 IMAD.WIDE R20, R19, 0x4, R20 ;  /* 0x0000000413142825 */ /* 0x002fe400078e0214 */
[----:B------:R-:W2:Y:S04]  /*1a50*/  @P2 LDG.E R19, desc[UR6][R2.64] ;  /* 0x0000000602132981 */ /* 0x000ea8000c1e1900 */
[----:B------:R-:W2:Y:S01]  /*1a60*/  @P2 LDG.E R20, desc[UR6][R20.64] ;  /* 0x0000000614142981 */ /* 0x000ea2000c1e1900 */
[----:B0-----:R-:W-:-:S03]  /*1a70*/  @P1 IMAD.WIDE R16, R23, 0x4, R16 ;  /* 0x0000000417101825 */ /* 0x001fc600078e0210 */
[----:B------:R-:W3:Y:S04]  /*1a80*/  @P1 LDG.E R23, desc[UR6][R2.64+0x4] ;  /* 0x0000040602171981 */ /* 0x000ee8000c1e1900 */
[----:B------:R-:W3:Y:S01]  /*1a90*/  @P1 LDG.E R16, desc[UR6][R16.64] ;  /* 0x0000000610101981 */ /* 0x000ee2000c1e1900 */
[----:B------:R-:W-:Y:S01]  /*1aa0*/  IADD3 R18, PT, PT, R18, 0x2, RZ ;  /* 0x0000000212127810 */ /* 0x000fe20007ffe0ff */
[----:B--2---:R-:W-:-:S04]  /*1ab0*/  @P2 FFMA R0, R19, R20, R0 ;  /* 0x0000001413002223 */ /* 0x004fc80000000000 */
[----:B---3--:R-:W-:-:S07]  /*1ac0*/  @P1 FFMA R0, R23, R16, R0 ;  /* 0x0000001017001223 */ /* 0x008fce0000000000 */
.L_x_15:
[----:B------:R-:W-:Y:S05]  /*1ad0*/  @P3 BRA `(.L_x_13) ;  /* 0x00000000004c3947 */ /* 0x000fea0003800000 */
[----:B------:R-:W0:Y:S01]  /*1ae0*/  LDCU UR8, c[0x0][0x3b8] ;  /* 0x00007700ff0877ac */ /* 0x000e220008000800 */
[----:B------:R-:W-:Y:S01]  /*1af0*/  BSSY.RECONVERGENT B0, `(.L_x_13) ;  /* 0x0000011000007945 */ /* 0x000fe20003800200 */
[----:B------:R-:W1:Y:S01]  /*1b00*/  LDCU UR9, c[0x0][0x3a8] ;  /* 0x00007500ff0977ac */ /* 0x000e620008000800 */
[----:B0-----:R-:W-:-:S04]  /*1b10*/  IMAD R13, R18, R13, -UR8 ;  /* 0x80000008120d7e24 */ /* 0x001fc8000f8e020d */
[----:B------:R-:W-:-:S05]  /*1b20*/  IMAD.IADD R20, R8, 0x1, R13 ;  /* 0x0000000108147824 */ /* 0x000fca00078e020d */
[----:B-1----:R-:W-:-:S04]  /*1b30*/  ISETP.GE.AND P1, PT, R20, UR9, PT ;  /* 0x0000000914007c0c */ /* 0x002fc8000bf26270 */
[----:B------:R-:W-:-:S04]  /*1b40*/  ISETP.GT.AND P1, PT, R20, -0x1, !P1 ;  /* 0xffffffff1400780c */ /* 0x000fc80004f24270 */
[----:B------:R-:W-:-:S13]  /*1b50*/  PLOP3.LUT P1, PT, P0, P1, PT, 0x80, 0x8 ;  /* 0x000000000008781c */ /* 0x000fda0000723070 */
[----:B------:R-:W-:Y:S05]  /*1b60*/  @!P1 BRA `(.L_x_16) ;  /* 0x0000000000249947 */ /* 0x000fea0003800000 */
[----:B------:R-:W0:Y:S01]  /*1b70*/  LDC.64 R16, c[0x0][0x380] ;  /* 0x0000e000ff107b82 */ /* 0x000e220000000a00 */
[----:B------:R-:W-:Y:S01]  /*1b80*/  IADD3 R13, PT, PT, R14, R18, RZ ;  /* 0x000000120e0d7210 */ /* 0x000fe20007ffe0ff */
[----:B------:R-:W-:-:S06]  /*1b90*/  IMAD R19, R15, UR9, R20 ;  /* 0x000000090f137c24 */ /* 0x000fcc000f8e0214 */
[----:B------:R-:W1:Y:S01]  /*1ba0*/  LDC.64 R2, c[0x0][0x388] ;  /* 0x0000e200ff027b82 */ /* 0x000e620000000a00 */
[----:B0-----:R-:W-:-:S06]  /*1bb0*/  IMAD.WIDE R14, R13, 0x4, R16 ;  /* 0x000000040d0e7825 */ /* 0x001fcc00078e0210 */
[----:B------:R-:W2:Y:S01]  /*1bc0*/  LDG.E R15, desc[UR6][R14.64] ;  /* 0x000000060e0f7981 */ /* 0x000ea2000c1e1900 */
[----:B-1----:R-:W-:-:S06]  /*1bd0*/  IMAD.WIDE R2, R19, 0x4, R2 ;  /* 0x0000000413027825 */ /* 0x002fcc00078e0202 */
[----:B------:R-:W2:Y:S02]  /*1be0*/  LDG.E R2, desc[UR6][R2.64] ;  /* 0x0000000602027981 */ /* 0x000ea4000c1e1900 */
[----:B--2---:R-:W-:-:S07]  /*1bf0*/  FFMA R0, R15, R2, R0 ;  /* 0x000000020f007223 */ /* 0x004fce0000000000 */
.L_x_16:
[----:B------:R-:W-:Y:S05]  /*1c00*/  BSYNC.RECONVERGENT B0 ;  /* 0x0000000000007941 */ /* 0x000fea0003800200 */
.L_x_13:
[----:B------:R-:W-:Y:S05]  /*1c10*/  @P6 BRA `(.L_x_17) ;  /* 0xfffffff000206947 */ /* 0x000fea000383ffff */
[----:B------:R-:W-:Y:S05]  /*1c20*/  @P5 BRA `(.L_x_18) ;  /* 0xffffffec00fc5947 */ /* 0x000fea000383ffff */
.L_x_10:
[----:B------:R-:W0:Y:S02]  /*1c30*/  LDC.64 R2, c[0x0][0x390] ;  /* 0x0000e400ff027b82 */ /* 0x000e240000000a00 */
[----:B0-----:R-:W-:-:S05]  /*1c40*/  IMAD.WIDE R4, R4, 0x4, R2 ;  /* 0x0000000404047825 */ /* 0x001fca00078e0202 */
[----:B------:R-:W-:Y:S01]  /*1c50*/  STG.E desc[UR6][R4.64], R0 ;  /* 0x0000000004007986 */ /* 0x000fe2000c101906 */
[----:B------:R-:W-:Y:S05]  /*1c60*/  EXIT ;  /* 0x000000000000794d */ /* 0x000fea0003800000 */
.L_x_19:
        /* <DEDUP_REMOVED lines=9> */
.L_x_166:


//--------------------- .text.conv2d_backward_input_kernel --------------------------
	.section	.text.conv2d_backward_input_kernel,"ax",@progbits
	.align	128
        .global         conv2d_backward_input_kernel
        .type           conv2d_backward_input_kernel,@function
        .size           conv2d_backward_input_kernel,(.L_x_167 - conv2d_backward_input_kernel)
        .other          conv2d_backward_input_kernel,@"STO_CUDA_ENTRY STV_DEFAULT"
conv2d_backward_input_kernel:
.text.conv2d_backward_input_kernel:
[----:B------:R-:W-:Y:S08]  /*0000*/  LDC R1, c[0x0][0x37c] ;  /* 0x0000df00ff017b82 */ /* 0x000ff00000000800 */
[----:B------:R-:W0:Y:S01]  /*0010*/  LDC R10, c[0x0][0x3b4] ;  /* 0x0000ed00ff0a7b82 */ /* 0x000e220000000800 */
[----:B------:R-:W1:Y:S01]  /*0020*/  LDCU UR14, c[0x0][0x3b0] ;  /* 0x00007600ff0e77ac */ /* 0x000e620008000800 */
[----:B------:R-:W2:Y:S01]  /*0030*/  S2R R11, SR_TID.X ;  /* 0x00000000000b7919 */ /* 0x000ea20000002100 */
[----:B------:R-:W3:Y:S05]  /*0040*/  LDCU UR13, c[0x0][0x3ac] ;  /* 0x00007580ff0d77ac */ /* 0x000eea0008000800 */
[----:B------:R-:W1:Y:S08]  /*0050*/  LDC R5, c[0x0][0x3a8] ;  /* 0x0000ea00ff057b82 */ /* 0x000e700000000800 */
[----:B------:R-:W4:Y:S01]  /*0060*/  LDC R6, c[0x0][0x3b8] ;  /* 0x0000ee00ff067b82 */ /* 0x000f220000000800 */
[----:B0-----:R-:W-:-:S07]  /*0070*/  IABS R12, R10 ;  /* 0x0000000a000c7213 */ /* 0x001fce0000000000 */
[----:B------:R-:W0:Y:S01]  /*0080*/  LDC.64 R8, c[0x0][0x398] ;  /* 0x0000e600ff087b82 */ /* 0x000e220000000a00 */
[----:B------:R-:W5:Y:S01]  /*0090*/  I2F.RP R0, R12 ;  /* 0x0000000c00007306 */ /* 0x000f620000209400 */
[----:B-1----:R-:W-:-:S06]  /*00a0*/  VIADD R7, R5, -UR14 ;  /* 0x8000000e05077c36 */ /* 0x002fcc0008000000 */
[----:B------:R-:W2:Y:S01]  /*00b0*/  S2UR UR4, SR_CTAID.X ;  /* 0x00000000000479c3 */ /* 0x000ea20000002500 */
[----:B----4-:R-:W-:-:S07]  /*00c0*/  IMAD R7, R6, 0x2, R7 ;  /* 0x0000000206077824 */ /* 0x010fce00078e0207 */
[----:B------:R-:W3:Y:S01]  /*00d0*/  LDC R14, c[0x0][0x3a4] ;  /* 0x0000e900ff0e7b82 */ /* 0x000ee20000000800 */
[----:B-----5:R-:W1:Y:S02]  /*00e0*/  MUFU.RCP R0, R0 ;  /* 0x0000000000007308 */ /* 0x020e640000001000 */
[----:B-1----:R-:W-:Y:S01]  /*00f0*/  VIADD R2, R0, 0xffffffe ;  /* 0x0ffffffe00027836 */ /* 0x002fe20000000000 */
[----:B------:R-:W-:Y:S02]  /*0100*/  IABS R0, R7 ;  /* 0x0000000700007213 */ /* 0x000fe40000000000 */
[----:B------:R-:W-:-:S03]  /*0110*/  LOP3.LUT R7, R7, R10, RZ, 0x3c, !PT ;  /* 0x0000000a07077212 */ /* 0x000fc600078e3cff */
[----:B------:R1:W4:Y:S01]  /*0120*/  F2I.FTZ.U32.TRUNC.NTZ R3, R2 ;  /* 0x0000000200037305 */ /* 0x000322000021f000 */
[----:B---3--:R-:W-:Y:S01]  /*0130*/  IADD3 R17, PT, PT, R14, -UR13, RZ ;  /* 0x8000000d0e117c10 */ /* 0x008fe2000fffe0ff */
[----:B-1----:R-:W-:Y:S02]  /*0140*/  IMAD.MOV.U32 R2, RZ, RZ, RZ ;  /* 0x000000ffff027224 */ /* 0x002fe400078e00ff */
[----:B----4-:R-:W-:-:S04]  /*0150*/  IMAD.MOV R13, RZ, RZ, -R3 ;  /* 0x000000ffff0d7224 */ /* 0x010fc800078e0a03 */
[----:B------:R-:W-:-:S04]  /*0160*/  IMAD R13, R13, R12, RZ ;  /* 0x0000000c0d0d7224 */ /* 0x000fc800078e02ff */
[----:B------:R-:W-:Y:S01]  /*0170*/  IMAD.HI.U32 R13, R3, R13, R2 ;  /* 0x0000000d030d7227 */ /* 0x000fe200078e0002 */
[----:B------:R-:W-:-:S05]  /*0180*/  MOV R3, R0 ;  /* 0x0000000000037202 */ /* 0x000fca0000000f00 */
[----:B------:R-:W-:-:S04]  /*0190*/  IMAD.HI.U32 R0, R13, R3, RZ ;  /* 0x000000030d007227 */ /* 0x000fc800078e00ff */
[----:B------:R-:W-:-:S04]  /*01a0*/  IMAD.MOV R2, RZ, RZ, -R0 ;  /* 0x000000ffff027224 */ /* 0x000fc800078e0a00 */
[C---:B------:R-:W-:Y:S02]  /*01b0*/  IMAD R3, R12.reuse, R2, R3 ;  /* 0x000000020c037224 */ /* 0x040fe400078e0203 */
[----:B------:R-:W2:Y:S03]  /*01c0*/  LDC R2, c[0x0][0x360] ;  /* 0x0000d800ff027b82 */ /* 0x000ea60000000800 */
[----:B------:R-:W-:-:S13]  /*01d0*/  ISETP.GT.U32.AND P1, PT, R12, R3, PT ;  /* 0x000000030c00720c */ /* 0x000fda0003f24070 */
[----:B------:R-:W-:Y:S02]  /*01e0*/  @!P1 IMAD.IADD R3, R3, 0x1, -R12 ;  /* 0x0000000103039824 */ /* 0x000fe400078e0a0c */
[----:B------:R-:W-:Y:S01]  /*01f0*/  @!P1 VIADD R0, R0, 0x1 ;  /* 0x0000000100009836 */ /* 0x000fe20000000000 */
[----:B------:R-:W-:Y:S02]  /*0200*/  ISETP.NE.AND P1, PT, R10, RZ, PT ;  /* 0x000000ff0a00720c */ /* 0x000fe40003f25270 */
[----:B------:R-:W-:Y:S01]  /*0210*/  ISETP.GE.U32.AND P0, PT, R3, R12, PT ;  /* 0x0000000c0300720c */ /* 0x000fe20003f06070 */
[----:B0-----:R-:W-:-:S10]  /*0220*/  IMAD R3, R9, R8, RZ ;  /* 0x0000000809037224 */ /* 0x001fd400078e02ff */
[----:B------:R-:W-:Y:S01]  /*0230*/  VOTEU.ANY UP0, P1 ;  /* 0x0000000000ff7886 */ /* 0x000fe20000800100 */
[----:B------:R-:W-:Y:S01]  /*0240*/  PLOP3.LUT P1, PT, PT, PT, UP0, 0x80, 0x8 ;  /* 0x000000000008781c */ /* 0x000fe20003f2f008 */
[----:B------:R-:W-:Y:S01]  /*0250*/  @P0 VIADD R0, R0, 0x1 ;  /* 0x0000000100000836 */ /* 0x000fe20000000000 */
[----:B------:R-:W-:Y:S02]  /*0260*/  ISETP.GE.AND P0, PT, R7, RZ, PT ;  /* 0x000000ff0700720c */ /* 0x000fe40003f06270 */
[----:B------:R-:W-:Y:S02]  /*0270*/  LOP3.LUT R7, RZ, R10, RZ, 0x33, !PT ;  /* 0x0000000aff077212 */ /* 0x000fe400078e33ff */
[----:B------:R-:W-:Y:S01]  /*0280*/  R2UR UR5, R0 ;  /* 0x00000000000572ca */ /* 0x000fe200000e0000 */
[----:B--2---:R-:W-:Y:S01]  /*0290*/  IMAD R0, R2, UR4, R11 ;  /* 0x0000000402007c24 */ /* 0x004fe2000f8e020b */
[----:B------:R-:W-:Y:S01]  /*02a0*/  R2UR UR4, R7 ;  /* 0x00000000070472ca */ /* 0x000fe200000e0000 */
[----:B------:R-:W-:-:S04]  /*02b0*/  IMAD R2, R3, R14, RZ ;  /* 0x0000000e03027224 */ /* 0x000fc800078e02ff */
[----:B------:R-:W-:-:S06]  /*02c0*/  IMAD R3, R2, R5, RZ ;  /* 0x0000000502037224 */ /* 0x000fcc00078e02ff */
[----:B------:R-:W-:Y:S02]  /*02d0*/  @!P0 IMAD R4, RZ, RZ, -UR5 ;  /* 0x80000005ff048e24 */ /* 0x000fe4000f8e02ff */
[----:B------:R-:W-:-:S03]  /*02e0*/  IMAD.U32 R15, RZ, RZ, UR4 ;  /* 0x00000004ff0f7e24 */ /* 0x000fc6000f8e00ff */
[----:B------:R-:W-:Y:S02]  /*02f0*/  @!P0 R2UR UR5, R4 ;  /* 0x00000000040582ca */ /* 0x000fe400000e0000 */
[----:B------:R-:W-:-:S11]  /*0300*/  ISETP.GE.AND P0, PT, R0, R3, PT ;  /* 0x000000030000720c */ /* 0x000fd60003f06270 */
[----:B------:R-:W-:Y:S02]  /*0310*/  USEL UR8, UR4, UR5, !UP0 ;  /* 0x0000000504087287 */ /* 0x000fe4000c000000 */
[----:B------:R-:W-:Y:S10]  /*0320*/  @P0 EXIT ;  /* 0x000000000000094d */ /* 0x000ff40003800000 */
[----:B------:R-:W-:Y:S01]  /*0330*/  IABS R4, R5 ;  /* 0x0000000500047213 */ /* 0x000fe20000000000 */
[----:B------:R-:W-:Y:S01]  /*0340*/  IMAD R19, R6, 0x2, R17 ;  /* 0x0000000206137824 */ /* 0x000fe200078e0211 */
[----:B------:R-:W-:Y:S01]  /*0350*/  IABS R16, R14 ;  /* 0x0000000e00107213 */ /* 0x000fe20000000000 */
[----:B------:R-:W0:Y:S01]  /*0360*/  LDCU UR4, c[0x0][0x3a0] ;  /* 0x00007400ff0477ac */ /* 0x000e220008000800 */
[----:B------:R-:W1:Y:S02]  /*0370*/  I2F.RP R7, R4 ;  /* 0x0000000400077306 */ /* 0x000e640000209400 */
[----:B------:R-:W-:Y:S01]  /*0380*/  LOP3.LUT R10, R19, R10, RZ, 0x3c, !PT ;  /* 0x0000000a130a7212 */ /* 0x000fe200078e3cff */
[----:B------:R-:W2:Y:S05]  /*0390*/  LDCU.64 UR10, c[0x0][0x358] ;  /* 0x00006b00ff0a77ac */ /* 0x000eaa0008000a00 */
[----:B------:R-:W3:Y:S08]  /*03a0*/  I2F.RP R18, R16 ;  /* 0x0000001000127306 */ /* 0x000ef00000209400 */
[----:B-1----:R-:W1:Y:S01]  /*03b0*/  MUFU.RCP R7, R7 ;  /* 0x0000000700077308 */ /* 0x002e620000001000 */
[----:B0-----:R-:W-:-:S07]  /*03c0*/  UISETP.GE.AND UP0, UPT, UR4, 0x1, UPT ;  /* 0x000000010400788c */ /* 0x001fce000bf06270 */
[----:B---3--:R-:W-:Y:S01]  /*03d0*/  MUFU.RCP R18, R18 ;  /* 0x0000001200127308 */ /* 0x008fe20000001000 */
[----:B-1----:R-:W-:Y:S01]  /*03e0*/  VIADD R2, R7, 0xffffffe ;  /* 0x0ffffffe07027836 */ /* 0x002fe20000000000 */
[----:B------:R-:W-:-:S06]  /*03f0*/  IABS R7, R0 ;  /* 0x0000000000077213 */ /* 0x000fcc0000000000 */
[----:B------:R0:W1:Y:S02]  /*0400*/  F2I.FTZ.U32.TRUNC.NTZ R3, R2 ;  /* 0x0000000200037305 */ /* 0x000064000021f000 */
[----:B0-----:R-:W-:Y:S02]  /*0410*/  IMAD.MOV.U32 R2, RZ, RZ, RZ ;  /* 0x000000ffff027224 */ /* 0x001fe400078e00ff */
[----:B-1----:R-:W-:-:S04]  /*0420*/  IMAD.MOV R11, RZ, RZ, -R3 ;  /* 0x000000ffff0b7224 */ /* 0x002fc800078e0a03 */
[----:B------:R-:W-:-:S04]  /*0430*/  IMAD R11, R11, R4, RZ ;  /* 0x000000040b0b7224 */ /* 0x000fc800078e02ff */
[----:B------:R-:W-:Y:S01]  /*0440*/  IMAD.HI.U32 R8, R3, R11, R2 ;  /* 0x0000000b03087227 */ /* 0x000fe200078e0002 */
[----:B------:R-:W-:-:S03]  /*0450*/  LOP3.LUT R2, R0, R5, RZ, 0x3c, !PT ;  /* 0x0000000500027212 */ /* 0x000fc600078e3cff */
[----:B------:R-:W-:Y:S01]  /*0460*/  VIADD R3, R18, 0xffffffe ;  /* 0x0ffffffe12037836 */ /* 0x000fe20000000000 */
[----:B------:R-:W-:Y:S01]  /*0470*/  ISETP.GE.AND P3, PT, R2, RZ, PT ;  /* 0x000000ff0200720c */ /* 0x000fe20003f66270 */
[----:B------:R-:W-:Y:S01]  /*0480*/  IMAD.HI.U32 R8, R8, R7, RZ ;  /* 0x0000000708087227 */ /* 0x000fe200078e00ff */
[----:B------:R-:W-:-:S03]  /*0490*/  IABS R18, R19 ;  /* 0x0000001300127213 */ /* 0x000fc60000000000 */
[----:B------:R-:W-:Y:S01]  /*04a0*/  IMAD.MOV R11, RZ, RZ, -R8 ;  /* 0x000000ffff0b7224 */ /* 0x000fe200078e0a08 */
[----:B------:R-:W0:Y:S01]  /*04b0*/  F2I.FTZ.U32.TRUNC.NTZ R3, R3 ;  /* 0x0000000300037305 */ /* 0x000e22000021f000 */
[----:B------:R-:W-:Y:S02]  /*04c0*/  IMAD.MOV.U32 R2, RZ, RZ, RZ ;  /* 0x000000ffff027224 */ /* 0x000fe400078e00ff */
[----:B------:R-:W-:Y:S02]  /*04d0*/  IMAD R11, R4, R11, R7 ;  /* 0x0000000b040b7224 */ /* 0x000fe400078e0207 */
[----:B------:R-:W-:-:S03]  /*04e0*/  IMAD.HI.U32 R13, R13, R18, RZ ;  /* 0x000000120d0d7227 */ /* 0x000fc600078e00ff */
[----:B------:R-:W-:Y:S01]  /*04f0*/  ISETP.GT.U32.AND P2, PT, R4, R11, PT ;  /* 0x0000000b0400720c */ /* 0x000fe20003f44070 */
[----:B0-----:R-:W-:-:S12]  /*0500*/  IMAD.MOV R23, RZ, RZ, -R3 ;  /* 0x000000ffff177224 */ /* 0x001fd800078e0a03 */
[----:B------:R-:W-:Y:S01]  /*0510*/  @!P2 IADD3 R11, PT, PT, R11, -R4, RZ ;  /* 0x800000040b0ba210 */ /* 0x000fe20007ffe0ff */
[----:B------:R-:W-:-:S03]  /*0520*/  @!P2 VIADD R8, R8, 0x1 ;  /* 0x000000010808a836 */ /* 0x000fc60000000000 */
[----:B------:R-:W-:-:S13]  /*0530*/  ISETP.GE.U32.AND P0, PT, R11, R4, PT ;  /* 0x000000040b00720c */ /* 0x000fda0003f06070 */
[----:B------:R-:W-:Y:S01]  /*0540*/  @P0 VIADD R8, R8, 0x1 ;  /* 0x0000000108080836 */ /* 0x000fe20000000000 */
[----:B------:R-:W-:-:S03]  /*0550*/  ISETP.NE.AND P0, PT, R5, RZ, PT ;  /* 0x000000ff0500720c */ /* 0x000fc60003f05270 */
[----:B------:R-:W-:Y:S01]  /*0560*/  IMAD.MOV.U32 R21, RZ, RZ, R8 ;  /* 0x000000ffff157224 */ /* 0x000fe200078e0008 */
[----:B------:R-:W-:-:S04]  /*0570*/  LOP3.LUT R8, RZ, R5, RZ, 0x33, !PT ;  /* 0x00000005ff087212 */ /* 0x000fc800078e33ff */
[----:B------:R-:W-:Y:S02]  /*0580*/  @!P3 IADD3 R21, PT, PT, -R21, RZ, RZ ;  /* 0x000000ff1515b210 */ /* 0x000fe40007ffe1ff */
[----:B------:R-:W-:Y:S02]  /*0590*/  ISETP.GE.AND P3, PT, R10, RZ, PT ;  /* 0x000000ff0a00720c */ /* 0x000fe40003f66270 */
[----:B------:R-:W-:Y:S01]  /*05a0*/  SEL R17, R8, R21, !P0 ;  /* 0x0000001508117207 */ /* 0x000fe20004000000 */
[----:B------:R-:W-:-:S03]  /*05b0*/  IMAD R21, R23, R16, RZ ;  /* 0x0000001017157224 */ /* 0x000fc600078e02ff */
[----:B------:R-:W-:Y:S01]  /*05c0*/  IABS R20, R17 ;  /* 0x0000001100147213 */ /* 0x000fe20000000000 */
[----:B------:R-:W-:-:S04]  /*05d0*/  IMAD.HI.U32 R2, R3, R21, R2 ;  /* 0x0000001503027227 */ /* 0x000fc800078e0002 */
[----:B------:R-:W-:Y:S02]  /*05e0*/  IMAD.MOV.U32 R21, RZ, RZ, R20 ;  /* 0x000000ffff157224 */ /* 0x000fe400078e0014 */
[----:B------:R-:W-:Y:S02]  /*05f0*/  IMAD.MOV R3, RZ, RZ, -R13 ;  /* 0x000000ffff037224 */ /* 0x000fe400078e0a0d */
[----:B------:R-:W-:-:S04]  /*0600*/  IMAD.HI.U32 R2, R2, R21, RZ ;  /* 0x0000001502027227 */ /* 0x000fc800078e00ff */
[----:B------:R-:W-:Y:S02]  /*0610*/  IMAD.MOV R2, RZ, RZ, -R2 ;  /* 0x000000ffff027224 */ /* 0x000fe400078e0a02 */
[----:B------:R-:W-:Y:S02]  /*0620*/  IMAD R3, R12, R3, R18 ;  /* 0x000000030c037224 */ /* 0x000fe400078e0212 */
[----:B------:R-:W-:-:S03]  /*0630*/  IMAD R21, R16, R2, R21 ;  /* 0x0000000210157224 */ /* 0x000fc600078e0215 */
[----:B------:R-:W-:Y:S02]  /*0640*/  ISETP.GT.U32.AND P5, PT, R12, R3, PT ;  /* 0x000000030c00720c */ /* 0x000fe40003fa4070 */
[----:B------:R-:W-:-:S11]  /*0650*/  ISETP.GT.U32.AND P2, PT, R16, R21, PT ;  /* 0x000000151000720c */ /* 0x000fd60003f44070 */
[-C--:B------:R-:W-:Y:S01]  /*0660*/  @!P5 IADD3 R3, PT, PT, R3, -R12.reuse, RZ ;  /* 0x8000000c0303d210 */ /* 0x080fe20007ffe0ff */
[----:B------:R-:W-:Y:S01]  /*0670*/  @!P5 VIADD R13, R13, 0x1 ;  /* 0x000000010d0dd836 */ /* 0x000fe20000000000 */
[----:B------:R-:W-:Y:S01]  /*0680*/  ISETP.GE.AND P5, PT, R17, RZ, PT ;  /* 0x000000ff1100720c */ /* 0x000fe20003fa6270 */
[----:B------:R-:W-:Y:S01]  /*0690*/  @!P2 IMAD.IADD R21, R21, 0x1, -R16 ;  /* 0x000000011515a824 */ /* 0x000fe200078e0a10 */
[----:B------:R-:W-:Y:S01]  /*06a0*/  ISETP.GE.U32.AND P4, PT, R3, R12, PT ;  /* 0x0000000c0300720c */ /* 0x000fe20003f86070 */
[----:B------:R-:W-:-:S03]  /*06b0*/  IMAD.MOV.U32 R3, RZ, RZ, RZ ;  /* 0x000000ffff037224 */ /* 0x000fc600078e00ff */
[----:B------:R-:W-:-:S09]  /*06c0*/  ISETP.GT.U32.AND P2, PT, R16, R21, PT ;  /* 0x000000151000720c */ /* 0x000fd20003f44070 */
[----:B------:R-:W-:Y:S01]  /*06d0*/  @P4 VIADD R13, R13, 0x1 ;  /* 0x000000010d0d4836 */ /* 0x000fe20000000000 */
[----:B------:R-:W-:-:S03]  /*06e0*/  ISETP.NE.AND P4, PT, R14, RZ, PT ;  /* 0x000000ff0e00720c */ /* 0x000fc60003f85270 */
[----:B------:R-:W-:Y:S01]  /*06f0*/  @!P2 IMAD.IADD R21, R21, 0x1, -R16 ;  /* 0x000000011515a824 */ /* 0x000fe200078e0a10 */
[----:B------:R-:W-:-:S03]  /*0700*/  @!P3 IADD3 R13, PT, PT, -R13, RZ, RZ ;  /* 0x000000ff0d0db210 */ /* 0x000fc60007ffe1ff */
[----:B------:R-:W-:Y:S01]  /*0710*/  IMAD.MOV.U32 R17, RZ, RZ, R21 ;  /* 0x000000ffff117224 */ /* 0x000fe200078e0015 */
[----:B------:R-:W-:-:S03]  /*0720*/  SEL R2, R15, R13, !P1 ;  /* 0x0000000d0f027207 */ /* 0x000fc60004800000 */
[----:B------:R-:W-:Y:S02]  /*0730*/  @!P5 IMAD.MOV R17, RZ, RZ, -R17 ;  /* 0x000000ffff11d224 */ /* 0x000fe400078e0a11 */
[----:B------:R-:W-:Y:S01]  /*0740*/  @!P4 LOP3.LUT R17, RZ, R14, RZ, 0x33, !PT ;  /* 0x0000000eff11c212 */ /* 0x000fe200078e33ff */
[----:B--2---:R-:W-:Y:S06]  /*0750*/  BRA.U !UP0, `(.L_x_20) ;  /* 0x0000002508947547 */ /* 0x004fec000b800000 */
[----:B------:R-:W-:Y:S01]  /*0760*/  IMAD R14, R14, R5, RZ ;  /* 0x000000050e0e7224 */ /* 0x000fe200078e02ff */
[----:B------:R-:W-:Y:S01]  /*0770*/  ISETP.GE.AND P3, PT, R0, RZ, PT ;  /* 0x000000ff0000720c */ /* 0x000fe20003f66270 */
[----:B------:R-:W-:Y:S01]  /*0780*/  UISETP.LT.AND UP0, UPT, UR13, UR14, UPT ;  /* 0x0000000e0d00728c */ /* 0x000fe2000bf01270 */
[----:B------:R-:W-:Y:S01]  /*0790*/  ISETP.GT.U32.AND P2, PT, R4, R11, PT ;  /* 0x0000000b0400720c */ /* 0x000fe20003f44070 */
[----:B------:R-:W-:Y:S02]  /*07a0*/  IMAD R15, R14, R9, RZ ;  /* 0x000000090e0f7224 */ /* 0x000fe400078e02ff */
[----:B------:R-:W-:Y:S01]  /*07b0*/  IMAD.IADD R4, R11, 0x1, -R4 ;  /* 0x000000010b047824 */ /* 0x000fe200078e0a04 */
[----:B------:R-:W-:Y:S02]  /*07c0*/  USEL UR4, UR13, UR14, UP0 ;  /* 0x0000000e0d047287 */ /* 0x000fe40008000000 */
[-C--:B------:R-:W-:Y:S02]  /*07d0*/  IABS R16, R15.reuse ;  /* 0x0000000f00107213 */ /* 0x080fe40000000000 */
[----:B------:R-:W-:Y:S01]  /*07e0*/  IABS R18, R15 ;  /* 0x0000000f00127213 */ /* 0x000fe20000000000 */
[----:B------:R-:W-:Y:S01]  /*07f0*/  UISETP.GE.AND UP0, UPT, UR4, 0x1, UPT ;  /* 0x000000010400788c */ /* 0x000fe2000bf06270 */
[----:B------:R-:W0:Y:S01]  /*0800*/  I2F.RP R5, R16 ;  /* 0x0000001000057306 */ /* 0x000e220000209400 */
[----:B------:R-:W-:-:S02]  /*0810*/  SEL R11, R4, R11, !P2 ;  /* 0x0000000b040b7207 */ /* 0x000fc40005000000 */
[----:B------:R-:W-:-:S03]  /*0820*/  ISETP.NE.AND P2, PT, R15, RZ, PT ;  /* 0x000000ff0f00720c */ /* 0x000fc60003f45270 */
[----:B------:R-:W-:-:S05]  /*0830*/  @!P3 IMAD.MOV R11, RZ, RZ, -R11 ;  /* 0x000000ffff0bb224 */ /* 0x000fca00078e0a0b */
[----:B------:R-:W-:Y:S01]  /*0840*/  SEL R11, R8, R11, !P0 ;  /* 0x0000000b080b7207 */ /* 0x000fe20004000000 */
[----:B0-----:R-:W0:Y:S02]  /*0850*/  MUFU.RCP R5, R5 ;  /* 0x0000000500057308 */ /* 0x001e240000001000 */
[----:B0-----:R-:W-:-:S06]  /*0860*/  VIADD R12, R5, 0xffffffe ;  /* 0x0ffffffe050c7836 */ /* 0x001fcc0000000000 */
[----:B------:R0:W1:Y:S02]  /*0870*/  F2I.FTZ.U32.TRUNC.NTZ R13, R12 ;  /* 0x0000000c000d7305 */ /* 0x000064000021f000 */
[----:B0-----:R-:W-:Y:S02]  /*0880*/  IMAD.MOV.U32 R12, RZ, RZ, RZ ;  /* 0x000000ffff0c7224 */ /* 0x001fe400078e00ff */
[----:B-1----:R-:W-:-:S04]  /*0890*/  IMAD.MOV R19, RZ, RZ, -R13 ;  /* 0x000000ffff137224 */ /* 0x002fc800078e0a0d */
[----:B------:R-:W-:-:S04]  /*08a0*/  IMAD R19, R19, R16, RZ ;  /* 0x0000001013137224 */ /* 0x000fc800078e02ff */
[----:B------:R-:W-:Y:S01]  /*08b0*/  IMAD.HI.U32 R10, R13, R19, R12 ;  /* 0x000000130d0a7227 */ /* 0x000fe200078e000c */
[----:B------:R-:W-:-:S05]  /*08c0*/  IADD3 R13, PT, PT, RZ, -R18, RZ ;  /* 0x80000012ff0d7210 */ /* 0x000fca0007ffe0ff */
[----:B------:R-:W-:-:S04]  /*08d0*/  IMAD.HI.U32 R10, R10, R7, RZ ;  /* 0x000000070a0a7227 */ /* 0x000fc800078e00ff */
[----:B------:R-:W-:-:S05]  /*08e0*/  IMAD R5, R10, R13, R7 ;  /* 0x0000000d0a057224 */ /* 0x000fca00078e0207 */
[----:B------:R-:W-:-:S13]  /*08f0*/  ISETP.GT.U32.AND P4, PT, R16, R5, PT ;  /* 0x000000051000720c */ /* 0x000fda0003f84070 */
[----:B------:R-:W-:Y:S02]  /*0900*/  @!P4 IMAD.IADD R5, R5, 0x1, -R16 ;  /* 0x000000010505c824 */ /* 0x000fe400078e0a10 */
[----:B------:R-:W-:-:S03]  /*0910*/  @!P4 VIADD R10, R10, 0x1 ;  /* 0x000000010a0ac836 */ /* 0x000fc60000000000 */
[----:B------:R-:W-:Y:S02]  /*0920*/  ISETP.GE.U32.AND P1, PT, R5, R16, PT ;  /* 0x000000100500720c */ /* 0x000fe40003f26070 */
[----:B------:R-:W-:-:S04]  /*0930*/  LOP3.LUT R5, R0, R15, RZ, 0x3c, !PT ;  /* 0x0000000f00057212 */ /* 0x000fc800078e3cff */
[----:B------:R-:W-:Y:S01]  /*0940*/  ISETP.GE.AND P5, PT, R5, RZ, PT ;  /* 0x000000ff0500720c */ /* 0x000fe20003fa6270 */
[--C-:B------:R-:W-:Y:S02]  /*0950*/  IMAD.IADD R5, R17, 0x1, R6.reuse ;  /* 0x0000000111057824 */ /* 0x100fe400078e0206 */
[----:B------:R-:W-:-:S04]  /*0960*/  IMAD.IADD R6, R11, 0x1, R6 ;  /* 0x000000010b067824 */ /* 0x000fc800078e0206 */
[----:B------:R-:W-:-:S05]  /*0970*/  @P1 VIADD R10, R10, 0x1 ;  /* 0x000000010a0a1836 */ /* 0x000fca0000000000 */
[----:B------:R-:W-:-:S05]  /*0980*/  MOV R4, R10 ;  /* 0x0000000a00047202 */ /* 0x000fca0000000f00 */
[----:B------:R-:W-:Y:S01]  /*0990*/  @!P5 IMAD.MOV R4, RZ, RZ, -R4 ;  /* 0x000000ffff04d224 */ /* 0x000fe200078e0a04 */
[----:B------:R-:W-:Y:S01]  /*09a0*/  @!P2 LOP3.LUT R4, RZ, R15, RZ, 0x33, !PT ;  /* 0x0000000fff04a212 */ /* 0x000fe200078e33ff */
[----:B------:R-:W-:Y:S06]  /*09b0*/  BRA.U !UP0, `(.L_x_20) ;  /* 0x0000002108fc7547 */ /* 0x000fec000b800000 */
[-C--:B------:R-:W-:Y:S01]  /*09c0*/  IABS R16, R14.reuse ;  /* 0x0000000e00107213 */ /* 0x080fe20000000000 */
[----:B------:R-:W-:Y:S01]  /*09d0*/  UIADD3 UR15, UPT, UPT, UR8, 0x1, URZ ;  /* 0x00000001080f7890 */ /* 0x000fe2000fffe0ff */
[----:B------:R-:W-:Y:S01]  /*09e0*/  IABS R3, R9 ;  /* 0x0000000900037213 */ /* 0x000fe20000000000 */
[----:B------:R-:W-:Y:S01]  /*09f0*/  ULOP3.LUT UR7, UR14, 0x7ffffffc, URZ, 0xc0, !UPT ;  /* 0x7ffffffc0e077892 */ /* 0x000fe2000f8ec0ff */
[----:B------:R-:W0:Y:S01]  /*0a00*/  I2F.RP R8, R16 ;  /* 0x0000001000087306 */ /* 0x000e220000209400 */
[----:B------:R-:W-:Y:S01]  /*0a10*/  IABS R15, R14 ;  /* 0x0000000e000f7213 */ /* 0x000fe20000000000 */
[----:B------:R-:W-:Y:S01]  /*0a20*/  ULOP3.LUT UR12, UR14, 0x3, URZ, 0xc0, !UPT ;  /* 0x000000030e0c7892 */ /* 0x000fe2000f8ec0ff */
[----:B------:R-:W-:-:S05]  /*0a30*/  UMOV UR4, URZ ;  /* 0x000000ff00047c82 */ /* 0x000fca0008000000 */
[----:B------:R-:W1:Y:S08]  /*0a40*/  I2F.RP R12, R3 ;  /* 0x00000003000c7306 */ /* 0x000e700000209400 */
[----:B0-----:R-:W0:Y:S08]  /*0a50*/  MUFU.RCP R8, R8 ;  /* 0x0000000800087308 */ /* 0x001e300000001000 */
[----:B-1----:R-:W-:Y:S01]  /*0a60*/  MUFU.RCP R12, R12 ;  /* 0x0000000c000c7308 */ /* 0x002fe20000001000 */
[----:B0-----:R-:W-:-:S07]  /*0a70*/  VIADD R10, R8, 0xffffffe ;  /* 0x0ffffffe080a7836 */ /* 0x001fce0000000000 */
[----:B------:R0:W1:Y:S02]  /*0a80*/  F2I.FTZ.U32.TRUNC.NTZ R11, R10 ;  /* 0x0000000a000b7305 */ /* 0x000064000021f000 */
[----:B0-----:R-:W-:Y:S02]  /*0a90*/  HFMA2 R10, -RZ, RZ, 0, 0 ;  /* 0x00000000ff0a7431 */ /* 0x001fe400000001ff */
[----:B-1----:R-:W-:-:S04]  /*0aa0*/  IMAD.MOV R13, RZ, RZ, -R11 ;  /* 0x000000ffff0d7224 */ /* 0x002fc800078e0a0b */
[----:B------:R-:W-:-:S04]  /*0ab0*/  IMAD R13, R13, R16, RZ ;  /* 0x000000100d0d7224 */ /* 0x000fc800078e02ff */
[----:B------:R-:W-:-:S04]  /*0ac0*/  IMAD.HI.U32 R8, R11, R13, R10 ;  /* 0x0000000d0b087227 */ /* 0x000fc800078e000a */
[----:B------:R-:W-:Y:S02]  /*0ad0*/  IMAD.MOV R10, RZ, RZ, -R15 ;  /* 0x000000ffff0a7224 */ /* 0x000fe400078e0a0f */
[----:B------:R-:W-:-:S04]  /*0ae0*/  IMAD.HI.U32 R8, R8, R7, RZ ;  /* 0x0000000708087227 */ /* 0x000fc800078e00ff */
[----:B------:R-:W-:Y:S02]  /*0af0*/  IMAD R7, R8, R10, R7 ;  /* 0x0000000a08077224 */ /* 0x000fe400078e0207 */
[----:B------:R-:W-:-:S03]  /*0b00*/  VIADD R10, R12, 0xffffffe ;  /* 0x0ffffffe0c0a7836 */ /* 0x000fc60000000000 */
[----:B------:R-:W-:Y:S01]  /*0b10*/  ISETP.GT.U32.AND P1, PT, R16, R7, PT ;  /* 0x000000071000720c */ /* 0x000fe20003f24070 */
[----:B------:R0:W1:Y:S02]  /*0b20*/  F2I.FTZ.U32.TRUNC.NTZ R11, R10 ;  /* 0x0000000a000b7305 */ /* 0x000064000021f000 */
[----:B0-----:R-:W-:-:S10]  /*0b30*/  IMAD.MOV.U32 R10, RZ, RZ, RZ ;  /* 0x000000ffff0a7224 */ /* 0x001fd400078e00ff */
[----:B------:R-:W-:Y:S02]  /*0b40*/  @!P1 IMAD.IADD R7, R7, 0x1, -R16 ;  /* 0x0000000107079824 */ /* 0x000fe400078e0a10 */
[----:B------:R-:W-:Y:S01]  /*0b50*/  @!P1 VIADD R8, R8, 0x1 ;  /* 0x0000000108089836 */ /* 0x000fe20000000000 */
[----:B------:R-:W-:Y:S02]  /*0b60*/  ISETP.NE.AND P1, PT, R14, RZ, PT ;  /* 0x000000ff0e00720c */ /* 0x000fe40003f25270 */
[----:B------:R-:W-:Y:S02]  /*0b70*/  ISETP.GE.U32.AND P0, PT, R7, R16, PT ;  /* 0x000000100700720c */ /* 0x000fe40003f06070 */
[----:B------:R-:W-:Y:S02]  /*0b80*/  LOP3.LUT R7, R0, R14, RZ, 0x3c, !PT ;  /* 0x0000000e00077212 */ /* 0x000fe400078e3cff */
[----:B-1----:R-:W-:Y:S02]  /*0b90*/  IADD3 R12, PT, PT, RZ, -R11, RZ ;  /* 0x8000000bff0c7210 */ /* 0x002fe40007ffe0ff */
[----:B------:R-:W-:-:S03]  /*0ba0*/  ISETP.GE.AND P2, PT, R7, RZ, PT ;  /* 0x000000ff0700720c */ /* 0x000fc60003f46270 */
[----:B------:R-:W-:-:S04]  /*0bb0*/  IMAD R7, R12, R3, RZ ;  /* 0x000000030c077224 */ /* 0x000fc800078e02ff */
[----:B------:R-:W-:Y:S02]  /*0bc0*/  @P0 VIADD R8, R8, 0x1 ;  /* 0x0000000108080836 */ /* 0x000fe40000000000 */
[----:B------:R-:W-:-:S04]  /*0bd0*/  IMAD.HI.U32 R10, R11, R7, R10 ;  /* 0x000000070b0a7227 */ /* 0x000fc800078e000a */
[----:B------:R-:W-:Y:S01]  /*0be0*/  @!P2 IMAD.MOV R8, RZ, RZ, -R8 ;  /* 0x000000ffff08a224 */ /* 0x000fe200078e0a08 */
[----:B------:R-:W-:-:S04]  /*0bf0*/  @!P1 LOP3.LUT R8, RZ, R14, RZ, 0x33, !PT ;  /* 0x0000000eff089212 */ /* 0x000fc800078e33ff */
[----:B------:R-:W-:Y:S02]  /*0c00*/  IABS R12, R8 ;  /* 0x00000008000c7213 */ /* 0x000fe40000000000 */
[----:B------:R-:W-:-:S03]  /*0c10*/  ISETP.GE.AND P2, PT, R8, RZ, PT ;  /* 0x000000ff0800720c */ /* 0x000fc60003f46270 */
[----:B------:R-:W-:-:S04]  /*0c20*/  IMAD.MOV.U32 R7, RZ, RZ, R12 ;  /* 0x000000ffff077224 */ /* 0x000fc800078e000c */
[----:B------:R-:W-:-:S04]  /*0c30*/  IMAD.HI.U32 R10, R10, R7, RZ ;  /* 0x000000070a0a7227 */ /* 0x000fc800078e00ff */
[----:B------:R-:W-:-:S04]  /*0c40*/  IMAD.MOV R10, RZ, RZ, -R10 ;  /* 0x000000ffff0a7224 */ /* 0x000fc800078e0a0a */
[----:B------:R-:W-:-:S05]  /*0c50*/  IMAD R7, R3, R10, R7 ;  /* 0x0000000a03077224 */ /* 0x000fca00078e0207 */
[----:B------:R-:W-:-:S13]  /*0c60*/  ISETP.GT.U32.AND P0, PT, R3, R7, PT ;  /* 0x000000070300720c */ /* 0x000fda0003f04070 */
[----:B------:R-:W-:Y:S01]  /*0c70*/  @!P0 IMAD.IADD R7, R7, 0x1, -R3 ;  /* 0x0000000107078824 */ /* 0x000fe200078e0a03 */
[----:B------:R-:W-:-:S04]  /*0c80*/  ISETP.NE.AND P0, PT, R9, RZ, PT ;  /* 0x000000ff0900720c */ /* 0x000fc80003f05270 */
[----:B------:R-:W-:-:S13]  /*0c90*/  ISETP.GT.U32.AND P1, PT, R3, R7, PT ;  /* 0x000000070300720c */ /* 0x000fda0003f24070 */
[----:B------:R-:W-:Y:S01]  /*0ca0*/  @!P1 IADD3 R7, PT, PT, R7, -R3, RZ ;  /* 0x8000000307079210 */ /* 0x000fe20007ffe0ff */
[----:B------:R-:W-:-:S04]  /*0cb0*/  IMAD.MOV.U32 R3, RZ, RZ, RZ ;  /* 0x000000ffff037224 */ /* 0x000fc800078e00ff */
[----:B------:R-:W-:Y:S01]  /*0cc0*/  @!P2 IMAD.MOV R7, RZ, RZ, -R7 ;  /* 0x000000ffff07a224 */ /* 0x000fe200078e0a07 */
[----:B------:R-:W-:-:S07]  /*0cd0*/  @!P0 LOP3.LUT R7, RZ, R9, RZ, 0x33, !PT ;  /* 0x00000009ff078212 */ /* 0x000fce00078e33ff */
.L_x_38:
[----:B------:R-:W0:Y:S01]  /*0ce0*/  LDC R11, c[0x0][0x3a0] ;  /* 0x0000e800ff0b7b82 */ /* 0x000e220000000800 */
[----:B------:R-:W-:-:S07]  /*0cf0*/  UMOV UR5, URZ ;  /* 0x000000ff00057c82 */ /* 0x000fce0008000000 */
[----:B------:R-:W1:Y:S01]  /*0d00*/  LDC R8, c[0x0][0x39c] ;  /* 0x0000e700ff087b82 */ /* 0x000e620000000800 */
[----:B0-----:R-:W-:-:S04]  /*0d10*/  IMAD R9, R4, R11, UR4 ;  /* 0x0000000404097e24 */ /* 0x001fc8000f8e020b */
[----:B------:R-:W-:Y:S02]  /*0d20*/  IMAD R9, R2, R9, R9 ;  /* 0x0000000902097224 */ /* 0x000fe400078e0209 */
[----:B-1----:R-:W-:Y:S01]  /*0d30*/  IMAD R8, R8, UR4, R7 ;  /* 0x0000000408087c24 */ /* 0x002fe2000f8e0207 */
[----:B------:R-:W-:-:S06]  /*0d40*/  UIADD3 UR4, UPT, UPT, UR4, 0x1, URZ ;  /* 0x0000000104047890 */ /* 0x000fcc000fffe0ff */
[----:B------:R-:W-:-:S13]  /*0d50*/  ISETP.NE.AND P1, PT, R11, UR4, PT ;  /* 0x000000040b007c0c */ /* 0x000fda000bf25270 */
.L_x_37:
[----:B------:R-:W0:Y:S01]  /*0d60*/  LDC.64 R18, c[0x0][0x3b0] ;  /* 0x0000ec00ff127b82 */ /* 0x000e220000000a00 */
[----:B------:R-:W-:Y:S02]  /*0d70*/  HFMA2 R12, -RZ, RZ, 0, 0 ;  /* 0x00000000ff0c7431 */ /* 0x000fe400000001ff */
[----:B------:R-:W-:Y:S01]  /*0d80*/  VIADD R10, R5, -UR5 ;  /* 0x80000005050a7c36 */ /* 0x000fe20008000000 */
[----:B------:R-:W-:-:S04]  /*0d90*/  UMOV UR6, URZ ;  /* 0x000000ff00067c82 */ /* 0x000fc80008000000 */
[----:B------:R-:W-:Y:S02]  /*0da0*/  IABS R16, R10 ;  /* 0x0000000a00107213 */ /* 0x000fe40000000000 */
[----:B------:R-:W-:Y:S02]  /*0db0*/  ISETP.GE.AND P2, PT, R10, RZ, PT ;  /* 0x000000ff0a00720c */ /* 0x000fe40003f46270 */
[----:B0-----:R-:W-:Y:S02]  /*0dc0*/  IABS R14, R19 ;  /* 0x00000013000e7213 */ /* 0x001fe40000000000 */
[----:B------:R-:W-:Y:S02]  /*0dd0*/  ISETP.NE.AND P3, PT, R19, RZ, PT ;  /* 0x000000ff1300720c */ /* 0x000fe40003f65270 */
[----:B------:R-:W0:Y:S08]  /*0de0*/  I2F.RP R11, R14 ;  /* 0x0000000e000b7306 */ /* 0x000e300000209400 */
[----:B0-----:R-:W0:Y:S02]  /*0df0*/  MUFU.RCP R11, R11 ;  /* 0x0000000b000b7308 */ /* 0x001e240000001000 */
[----:B0-----:R-:W-:-:S06]  /*0e00*/  VIADD R13, R11, 0xffffffe ;  /* 0x0ffffffe0b0d7836 */ /* 0x001fcc0000000000 */
[----:B------:R-:W0:Y:S02]  /*0e10*/  F2I.FTZ.U32.TRUNC.NTZ R13, R13 ;  /* 0x0000000d000d7305 */ /* 0x000e24000021f000 */
[----:B0-----:R-:W-:-:S04]  /*0e20*/  IMAD.MOV R15, RZ, RZ, -R13 ;  /* 0x000000ffff0f7224 */ /* 0x001fc800078e0a0d */
[----:B------:R-:W-:-:S04]  /*0e30*/  IMAD R15, R15, R14, RZ ;  /* 0x0000000e0f0f7224 */ /* 0x000fc800078e02ff */
[----:B------:R-:W-:Y:S02]  /*0e40*/  IMAD.HI.U32 R15, R13, R15, R12 ;  /* 0x0000000f0d0f7227 */ /* 0x000fe400078e000c */
[----:B------:R-:W0:Y:S02]  /*0e50*/  LDC R13, c[0x0][0x3ac] ;  /* 0x0000eb00ff0d7b82 */ /* 0x000e240000000800 */
[----:B------:R-:W-:-:S04]  /*0e60*/  IMAD.MOV.U32 R12, RZ, RZ, R16 ;  /* 0x000000ffff0c7224 */ /* 0x000fc800078e0010 */
[----:B------:R-:W-:-:S04]  /*0e70*/  IMAD.HI.U32 R11, R15, R12, RZ ;  /* 0x0000000c0f0b7227 */ /* 0x000fc800078e00ff */
[----:B------:R-:W-:-:S04]  /*0e80*/  IMAD.MOV R11, RZ, RZ, -R11 ;  /* 0x000000ffff0b7224 */ /* 0x000fc800078e0a0b */
[----:B------:R-:W-:-:S05]  /*0e90*/  IMAD R11, R14, R11, R12 ;  /* 0x0000000b0e0b7224 */ /* 0x000fca00078e020c */
[----:B------:R-:W-:Y:S01]  /*0ea0*/  ISETP.GT.U32.AND P0, PT, R14, R11, PT ;  /* 0x0000000b0e00720c */ /* 0x000fe20003f04070 */
[----:B0-----:R-:W-:-:S12]  /*0eb0*/  IMAD R13, R8, R13, UR5 ;  /* 0x00000005080d7e24 */ /* 0x001fd8000f8e020d */
[----:B------:R-:W-:-:S05]  /*0ec0*/  @!P0 IMAD.IADD R11, R11, 0x1, -R14 ;  /* 0x000000010b0b8824 */ /* 0x000fca00078e0a0e */
[----:B------:R-:W-:-:S13]  /*0ed0*/  ISETP.GT.U32.AND P0, PT, R14, R11, PT ;  /* 0x0000000b0e00720c */ /* 0x000fda0003f04070 */
[----:B------:R-:W-:Y:S01]  /*0ee0*/  @!P0 IMAD.IADD R11, R11, 0x1, -R14 ;  /* 0x000000010b0b8824 */ /* 0x000fe200078e0a0e */
[----:B------:R-:W-:Y:S01]  /*0ef0*/  ISETP.GE.U32.AND P0, PT, R18, 0x4, PT ;  /* 0x000000041200780c */ /* 0x000fe20003f06070 */
[----:B------:R-:W-:Y:S02]  /*0f00*/  IMAD R18, R13, R18, RZ ;  /* 0x000000120d127224 */ /* 0x000fe400078e02ff */
[----:B------:R-:W-:Y:S01]  /*0f10*/  @!P2 IMAD.MOV R11, RZ, RZ, -R11 ;  /* 0x000000ffff0ba224 */ /* 0x000fe200078e0a0b */
[----:B------:R-:W-:-:S09]  /*0f20*/  @!P3 LOP3.LUT R11, RZ, R19, RZ, 0x33, !PT ;  /* 0x00000013ff0bb212 */ /* 0x000fd200078e33ff */
[----:B------:R-:W-:Y:S05]  /*0f30*/  @!P0 BRA `(.L_x_21) ;  /* 0x0000001000448947 */ /* 0x000fea0003800000 */
[----:B------:R-:W0:Y:S01]  /*0f40*/  LDC.64 R12, c[0x0][0x388] ;  /* 0x0000e200ff0c7b82 */ /* 0x000e220000000a00 */
[----:B------:R-:W-:Y:S01]  /*0f50*/  ISETP.NE.AND P2, PT, R11, RZ, PT ;  /* 0x000000ff0b00720c */ /* 0x000fe20003f45270 */
[----:B------:R-:W-:Y:S01]  /*0f60*/  VIADD R19, R6, 0xfffffffd ;  /* 0xfffffffd06137836 */ /* 0x000fe20000000000 */
[----:B------:R-:W-:Y:S01]  /*0f70*/  UIADD3 UR6, UPT, UPT, -UR7, URZ, URZ ;  /* 0x000000ff07067290 */ /* 0x000fe2000fffe1ff */
[----:B------:R-:W-:Y:S02]  /*0f80*/  IMAD.MOV.U32 R21, RZ, RZ, R18 ;  /* 0x000000ffff157224 */ /* 0x000fe400078e0012 */
[----:B0-----:R-:W-:-:S03]  /*0f90*/  IMAD.WIDE R12, R18, 0x4, R12 ;  /* 0x00000004120c7825 */ /* 0x001fc600078e020c */
[----:B------:R-:W-:-:S04]  /*0fa0*/  IADD3 R12, P0, PT, R12, 0xc, RZ ;  /* 0x0000000c0c0c7810 */ /* 0x000fc80007f1e0ff */
[----:B------:R-:W-:-:S09]  /*0fb0*/  IADD3.X R13, PT, PT, RZ, R13, RZ, P0, !PT ;  /* 0x0000000dff0d7210 */ /* 0x000fd200007fe4ff */
.L_x_30:
[----:B------:R-:W-:Y:S01]  /*0fc0*/  UIADD3 UR6, UPT, UPT, UR6, 0x4, URZ ;  /* 0x0000000406067890 */ /* 0x000fe2000fffe0ff */
[----:B------:R-:W-:Y:S01]  /*0fd0*/  BSSY.RECONVERGENT B0, `(.L_x_22) ;  /* 0x0000041000007945 */ /* 0x000fe20003800200 */
[----:B------:R-:W-:Y:S02]  /*0fe0*/  VIADD R20, R19, 0x2 ;  /* 0x0000000213147836 */ /* 0x000fe40000000000 */
[----:B------:R-:W-:Y:S01]  /*0ff0*/  UISETP.NE.AND UP0, UPT, UR6, URZ, UPT ;  /* 0x000000ff0600728c */ /* 0x000fe2000bf05270 */
[----:B------:R-:W-:Y:S10]  /*1000*/  @P2 BRA `(.L_x_23) ;  /* 0x0000000000f42947 */ /* 0x000ff40003800000 */
[----:B------:R-:W0:Y:S01]  /*1010*/  LDC R17, c[0x0][0x3b4] ;  /* 0x0000ed00ff117b82 */ /* 0x000e220000000800 */
[----:B------:R-:W-:Y:S01]  /*1020*/  IMAD.MOV.U32 R14, RZ, RZ, RZ ;  /* 0x000000ffff0e7224 */ /* 0x000fe200078e00ff */
[----:B------:R-:W-:-:S04]  /*1030*/  IADD3 R22, PT, PT, R19, 0x3, RZ ;  /* 0x0000000313167810 */ /* 0x000fc80007ffe0ff */
        /* <DEDUP_REMOVED lines=10> */
[----:B------:R-:W-:-:S06]  /*10e0*/  IMAD.HI.U32 R23, R15, R23, R14 ;  /* 0x000000170f177227 */ /* 0x000fcc00078e000e */
[----:B------:R-:W-:-:S04]  /*10f0*/  IMAD.HI.U32 R14, R23, R25, RZ ;  /* 0x00000019170e7227 */ /* 0x000fc800078e00ff */
[----:B------:R-:W-:-:S04]  /*1100*/  IMAD.MOV R15, RZ, RZ, -R14 ;  /* 0x000000ffff0f7224 */ /* 0x000fc800078e0a0e */
[----:B------:R-:W-:Y:S01]  /*1110*/  IMAD R25, R16, R15, R25 ;  /* 0x0000000f10197224 */ /* 0x000fe200078e0219 */
[----:B------:R-:W-:-:S04]  /*1120*/  LOP3.LUT R15, RZ, R17, RZ, 0x33, !PT ;  /* 0x00000011ff0f7212 */ /* 0x000fc800078e33ff */
[----:B------:R-:W-:-:S13]  /*1130*/  ISETP.GT.U32.AND P6, PT, R16, R25, PT ;  /* 0x000000191000720c */ /* 0x000fda0003fc4070 */
[----:B------:R-:W-:-:S04]  /*1140*/  @!P6 IMAD.IADD R25, R25, 0x1, -R16 ;  /* 0x000000011919e824 */ /* 0x000fc800078e0a10 */
[----:B------:R-:W-:Y:S01]  /*1150*/  IMAD.IADD R24, R25, 0x1, -R16 ;  /* 0x0000000119187824 */ /* 0x000fe200078e0a10 */
[----:B------:R-:W-:-:S04]  /*1160*/  ISETP.GT.U32.AND P0, PT, R16, R25, PT ;  /* 0x000000191000720c */ /* 0x000fc80003f04070 */
[----:B------:R-:W-:-:S04]  /*1170*/  SEL R24, R24, R25, !P0 ;  /* 0x0000001918187207 */ /* 0x000fc80004000000 */
[----:B------:R-:W-:-:S04]  /*1180*/  @!P4 IADD3 R24, PT, PT, -R24, RZ, RZ ;  /* 0x000000ff1818c210 */ /* 0x000fc80007ffe1ff */
[----:B------:R-:W-:-:S04]  /*1190*/  SEL R24, R15, R24, !P3 ;  /* 0x000000180f187207 */ /* 0x000fc80005800000 */
[----:B------:R-:W-:-:S13]  /*11a0*/  ISETP.NE.AND P0, PT, R24, RZ, PT ;  /* 0x000000ff1800720c */ /* 0x000fda0003f05270 */
[----:B------:R-:W-:Y:S05]  /*11b0*/  @P0 BRA `(.L_x_23) ;  /* 0x0000000000880947 */ /* 0x000fea0003800000 */
[----:B------:R-:W-:Y:S01]  /*11c0*/  IABS R24, R10 ;  /* 0x0000000a00187213 */ /* 0x000fe20000000000 */
[----:B------:R-:W-:Y:S01]  /*11d0*/  @!P6 VIADD R14, R14, 0x1 ;  /* 0x000000010e0ee836 */ /* 0x000fe20000000000 */
[----:B------:R-:W-:Y:S02]  /*11e0*/  ISETP.GE.U32.AND P0, PT, R25, R16, PT ;  /* 0x000000101900720c */ /* 0x000fe40003f06070 */
[-C--:B------:R-:W-:Y:S01]  /*11f0*/  LOP3.LUT R22, R22, R17.reuse, RZ, 0x3c, !PT ;  /* 0x0000001116167212 */ /* 0x080fe200078e3cff */
[----:B------:R-:W-:Y:S01]  /*1200*/  IMAD.HI.U32 R23, R23, R24, RZ ;  /* 0x0000001817177227 */ /* 0x000fe200078e00ff */
[----:B------:R-:W-:Y:S02]  /*1210*/  LOP3.LUT R17, R10, R17, RZ, 0x3c, !PT ;  /* 0x000000110a117212 */ /* 0x000fe400078e3cff */
[----:B------:R-:W-:Y:S01]  /*1220*/  ISETP.GE.AND P6, PT, R22, RZ, PT ;  /* 0x000000ff1600720c */ /* 0x000fe20003fc6270 */
[----:B------:R-:W-:-:S04]  /*1230*/  IMAD.MOV R27, RZ, RZ, -R23 ;  /* 0x000000ffff1b7224 */ /* 0x000fc800078e0a17 */
[----:B------:R-:W-:Y:S02]  /*1240*/  IMAD R27, R16, R27, R24 ;  /* 0x0000001b101b7224 */ /* 0x000fe400078e0218 */
[----:B------:R-:W-:-:S03]  /*1250*/  @P0 IADD3 R14, PT, PT, R14, 0x1, RZ ;  /* 0x000000010e0e0810 */ /* 0x000fc60007ffe0ff */
[----:B------:R-:W-:-:S03]  /*1260*/  ISETP.GT.U32.AND P5, PT, R16, R27, PT ;  /* 0x0000001b1000720c */ /* 0x000fc60003fa4070 */
[----:B------:R-:W-:-:S05]  /*1270*/  @!P6 IMAD.MOV R14, RZ, RZ, -R14 ;  /* 0x000000ffff0ee224 */ /* 0x000fca00078e0a0e */
[----:B------:R-:W-:-:S04]  /*1280*/  SEL R25, R15, R14, !P3 ;  /* 0x0000000e0f197207 */ /* 0x000fc80005800000 */
[----:B------:R-:W-:Y:S01]  /*1290*/  ISETP.GT.AND P0, PT, R25, UR8, PT ;  /* 0x0000000819007c0c */ /* 0x000fe2000bf04270 */
[----:B------:R-:W-:Y:S02]  /*12a0*/  @!P5 IMAD.IADD R27, R27, 0x1, -R16 ;  /* 0x000000011b1bd824 */ /* 0x000fe400078e0a10 */
[----:B------:R-:W-:Y:S01]  /*12b0*/  @!P5 VIADD R23, R23, 0x1 ;  /* 0x000000011717d836 */ /* 0x000fe20000000000 */
[----:B------:R-:W-:Y:S02]  /*12c0*/  ISETP.GE.AND P5, PT, R17, RZ, PT ;  /* 0x000000ff1100720c */ /* 0x000fe40003fa6270 */
[----:B------:R-:W-:-:S13]  /*12d0*/  ISETP.GE.U32.AND P4, PT, R27, R16, PT ;  /* 0x000000101b00720c */ /* 0x000fda0003f86070 */
[----:B------:R-:W-:-:S04]  /*12e0*/  @P4 VIADD R23, R23, 0x1 ;  /* 0x0000000117174836 */ /* 0x000fc80000000000 */
[----:B------:R-:W-:-:S05]  /*12f0*/  @!P5 IMAD.MOV R23, RZ, RZ, -R23 ;  /* 0x000000ffff17d224 */ /* 0x000fca00078e0a17 */
[----:B------:R-:W-:-:S04]  /*1300*/  SEL R22, R15, R23, !P3 ;  /* 0x000000170f167207 */ /* 0x000fc80005800000 */
[C---:B------:R-:W-:Y:S02]  /*1310*/  ISETP.GT.OR P0, PT, R22.reuse, R2, P0 ;  /* 0x000000021600720c */ /* 0x040fe40000704670 */
[----:B------:R-:W-:-:S04]  /*1320*/  LOP3.LUT R14, R22, R25, RZ, 0xfc, !PT ;  /* 0x00000019160e7212 */ /* 0x000fc800078efcff */
[----:B------:R-:W-:-:S13]  /*1330*/  ISETP.LT.OR P0, PT, R14, RZ, P0 ;  /* 0x000000ff0e00720c */ /* 0x000fda0000701670 */
[----:B------:R-:W-:Y:S05]  /*1340*/  @P0 BRA `(.L_x_23) ;  /* 0x0000000000240947 */ /* 0x000fea0003800000 */
[----:B------:R-:W0:Y:S01]  /*1350*/  LDC.64 R16, c[0x0][0x388] ;  /* 0x0000e200ff107b82 */ /* 0x000e220000000a00 */
[----:B------:R-:W-:-:S04]  /*1360*/  IMAD.IADD R22, R9, 0x1, R22 ;  /* 0x0000000109167824 */ /* 0x000fc800078e0216 */
[----:B------:R-:W-:-:S03]  /*1370*/  IMAD R23, R22, UR15, R25 ;  /* 0x0000000f16177c24 */ /* 0x000fc6000f8e0219 */
[----:B------:R-:W1:Y:S01]  /*1380*/  LDC.64 R14, c[0x0][0x380] ;  /* 0x0000e000ff0e7b82 */ /* 0x000e620000000a00 */
[----:B0-----:R-:W-:-:S06]  /*1390*/  IMAD.WIDE R16, R21, 0x4, R16 ;  /* 0x0000000415107825 */ /* 0x001fcc00078e0210 */
[----:B------:R-:W2:Y:S01]  /*13a0*/  LDG.E R16, desc[UR10][R16.64] ;  /* 0x0000000a10107981 */ /* 0x000ea2000c1e1900 */
[----:B-1----:R-:W-:-:S06]  /*13b0*/  IMAD.WIDE R14, R23, 0x4, R14 ;  /* 0x00000004170e7825 */ /* 0x002fcc00078e020e */
[----:B------:R-:W2:Y:S02]  /*13c0*/  LDG.E R14, desc[UR10][R14.64] ;  /* 0x0000000a0e0e7981 */ /* 0x000ea4000c1e1900 */
[----:B--2---:R-:W-:-:S07]  /*13d0*/  FFMA R3, R14, R16, R3 ;  /* 0x000000100e037223 */ /* 0x004fce0000000003 */
.L_x_23:
[----:B------:R-:W-:Y:S05]  /*13e0*/  BSYNC.RECONVERGENT B0 ;  /* 0x0000000000007941 */ /* 0x000fea0003800200 */
.L_x_22:
[----:B------:R-:W-:Y:S04]  /*13f0*/  BSSY.RECONVERGENT B0, `(.L_x_24) ;  /* 0x000003f000007945 */ /* 0x000fe80003800200 */
[----:B------:R-:W-:Y:S05]  /*1400*/  @P2 BRA `(.L_x_25) ;  /* 0x0000000000f42947 */ /* 0x000fea0003800000 */
[----:B------:R-:W0:Y:S01]  /*1410*/  LDC R17, c[0x0][0x3b4] ;  /* 0x0000ed00ff117b82 */ /* 0x000e220000000800 */
[----:B------:R-:W-:Y:S01]  /*1420*/  IMAD.MOV.U32 R14, RZ, RZ, RZ ;  /* 0x000000ffff0e7224 */ /* 0x000fe200078e00ff */
[----:B------:R-:W-:Y:S02]  /*1430*/  IABS R26, R20 ;  /* 0x00000014001a7213 */ /* 0x000fe40000000000 */
[----:B------:R-:W-:Y:S02]  /*1440*/  ISETP.GE.AND P4, PT, R20, RZ, PT ;  /* 0x000000ff1400720c */ /* 0x000fe40003f86270 */
[----:B0-----:R-:W-:Y:S02]  /*1450*/  IABS R16, R17 ;  /* 0x0000001100107213 */ /* 0x001fe40000000000 */
[----:B------:R-:W-:Y:S02]  /*1460*/  ISETP.NE.AND P3, PT, R17, RZ, PT ;  /* 0x000000ff1100720c */ /* 0x000fe40003f65270 */
[----:B------:R-:W0:Y:S08]  /*1470*/  I2F.RP R24, R16 ;  /* 0x0000001000187306 */ /* 0x000e300000209400 */
[----:B0-----:R-:W0:Y:S02]  /*1480*/  MUFU.RCP R24, R24 ;  /* 0x0000001800187308 */ /* 0x001e240000001000 */
[----:B0-----:R-:W-:-:S06]  /*1490*/  IADD3 R25, PT, PT, R24, 0xffffffe, RZ ;  /* 0x0ffffffe18197810 */ /* 0x001fcc0007ffe0ff */
[----:B------:R-:W0:Y:S02]  /*14a0*/  F2I.FTZ.U32.TRUNC.NTZ R15, R25 ;  /* 0x00000019000f7305 */ /* 0x000e24000021f000 */
[----:B0-----:R-:W-:-:S04]  /*14b0*/  IMAD.MOV R23, RZ, RZ, -R15 ;  /* 0x000000ffff177224 */ /* 0x001fc800078e0a0f */
[----:B------:R-:W-:-:S04]  /*14c0*/  IMAD R23, R23, R16, RZ ;  /* 0x0000001017177224 */ /* 0x000fc800078e02ff */
[----:B------:R-:W-:-:S04]  /*14d0*/  IMAD.HI.U32 R22, R15, R23, R14 ;  /* 0x000000170f167227 */ /* 0x000fc800078e000e */
[----:B------:R-:W-:-:S04]  /*14e0*/  IMAD.MOV.U32 R23, RZ, RZ, R26 ;  /* 0x000000ffff177224 */ /* 0x000fc800078e001a */
[----:B------:R-:W-:-:S04]  /*14f0*/  IMAD.HI.U32 R15, R22, R23, RZ ;  /* 0x00000017160f7227 */ /* 0x000fc800078e00ff */
[----:B------:R-:W-:-:S04]  /*1500*/  IMAD.MOV R14, RZ, RZ, -R15 ;  /* 0x000000ffff0e7224 */ /* 0x000fc800078e0a0f */
[----:B------:R-:W-:-:S05]  /*1510*/  IMAD R23, R16, R14, R23 ;  /* 0x0000000e10177224 */ /* 0x000fca00078e0217 */
[----:B------:R-:W-:-:S13]  /*1520*/  ISETP.GT.U32.AND P6, PT, R16, R23, PT ;  /* 0x000000171000720c */ /* 0x000fda0003fc4070 */
[----:B------:R-:W-:-:S04]  /*1530*/  @!P6 IADD3 R23, PT, PT, R23, -R16, RZ ;  /* 0x800000101717e210 */ /* 0x000fc80007ffe0ff */
[----:B------:R-:W-:Y:S01]  /*1540*/  ISETP.GT.U32.AND P0, PT, R16, R23, PT ;  /* 0x000000171000720c */ /* 0x000fe20003f04070 */
[----:B------:R-:W-:-:S05]  /*1550*/  IMAD.IADD R14, R23, 0x1, -R16 ;  /* 0x00000001170e7824 */ /* 0x000fca00078e0a10 */
[----:B------:R-:W-:Y:S02]  /*1560*/  SEL R25, R14, R23, !P0 ;  /* 0x000000170e197207 */ /* 0x000fe40004000000 */
[----:B------:R-:W-:-:S03]  /*1570*/  LOP3.LUT R14, RZ, R17, RZ, 0x33, !PT ;  /* 0x00000011ff0e7212 */ /* 0x000fc600078e33ff */
[----:B------:R-:W-:-:S05]  /*1580*/  @!P4 IMAD.MOV R25, RZ, RZ, -R25 ;  /* 0x000000ffff19c224 */ /* 0x000fca00078e0a19 */
[----:B------:R-:W-:-:S04]  /*1590*/  SEL R25, R14, R25, !P3 ;  /* 0x000000190e197207 */ /* 0x000fc80005800000 */
[----:B------:R-:W-:-:S13]  /*15a0*/  ISETP.NE.AND P0, PT, R25, RZ, PT ;  /* 0x000000ff1900720c */ /* 0x000fda0003f05270 */
[----:B------:R-:W-:Y:S05]  /*15b0*/  @P0 BRA `(.L_x_25) ;  /* 0x0000000000880947 */ /* 0x000fea0003800000 */
[----:B------:R-:W-:Y:S02]  /*15c0*/  IABS R25, R10 ;  /* 0x0000000a00197213 */ /* 0x000fe40000000000 */
[----:B------:R-:W-:Y:S02]  /*15d0*/  ISETP.GE.U32.AND P0, PT, R23, R16, PT ;  /* 0x000000101700720c */ /* 0x000fe40003f06070 */
[----:B------:R-:W-:Y:S01]  /*15e0*/  LOP3.LUT R20, R20, R17, RZ, 0x3c, !PT ;  /* 0x0000001114147212 */ /* 0x000fe200078e3cff */
[----:B------:R-:W-:Y:S01]  /*15f0*/  IMAD.HI.U32 R22, R22, R25, RZ ;  /* 0x0000001916167227 */ /* 0x000fe200078e00ff */
[----:B------:R-:W-:Y:S02]  /*1600*/  @!P6 IADD3 R15, PT, PT, R15, 0x1, RZ ;  /* 0x000000010f0fe810 */ /* 0x000fe40007ffe0ff */
[----:B------:R-:W-:Y:S01]  /*1610*/  LOP3.LUT R17, R10, R17, RZ, 0x3c, !PT ;  /* 0x000000110a117212 */ /* 0x000fe200078e3cff */
[----:B------:R-:W-:Y:S01]  /*1620*/  IMAD.MOV R24, RZ, RZ, -R22 ;  /* 0x000000ffff187224 */ /* 0x000fe200078e0a16 */
[----:B------:R-:W-:-:S03]  /*1630*/  ISETP.GE.AND P6, PT, R20, RZ, PT ;  /* 0x000000ff1400720c */ /* 0x000fc60003fc6270 */
[----:B------:R-:W-:Y:S02]  /*1640*/  IMAD R25, R16, R24, R25 ;  /* 0x0000001810197224 */ /* 0x000fe400078e0219 */
[----:B------:R-:W-:-:S03]  /*1650*/  @P0 VIADD R15, R15, 0x1 ;  /* 0x000000010f0f0836 */ /* 0x000fc60000000000 */
[----:B------:R-:W-:-:S13]  /*1660*/  ISETP.GT.U32.AND P5, PT, R16, R25, PT ;  /* 0x000000191000720c */ /* 0x000fda0003fa4070 */
[----:B------:R-:W-:Y:S02]  /*1670*/  @!P5 IMAD.IADD R25, R25, 0x1, -R16 ;  /* 0x000000011919d824 */ /* 0x000fe400078e0a10 */
[----:B------:R-:W-:Y:S01]  /*1680*/  @!P5 VIADD R22, R22, 0x1 ;  /* 0x000000011616d836 */ /* 0x000fe20000000000 */
[----:B------:R-:W-:Y:S01]  /*1690*/  ISETP.GE.AND P5, PT, R17, RZ, PT ;  /* 0x000000ff1100720c */ /* 0x000fe20003fa6270 */
[----:B------:R-:W-:Y:S01]  /*16a0*/  IMAD.MOV.U32 R17, RZ, RZ, R15 ;  /* 0x000000ffff117224 */ /* 0x000fe200078e000f */
[----:B------:R-:W-:-:S04]  /*16b0*/  ISETP.GE.U32.AND P4, PT, R25, R16, PT ;  /* 0x000000101900720c */ /* 0x000fc80003f86070 */
[----:B------:R-:W-:-:S04]  /*16c0*/  @!P6 IADD3 R17, PT, PT, -R17, RZ, RZ ;  /* 0x000000ff1111e210 */ /* 0x000fc80007ffe1ff */
[----:B------:R-:W-:-:S04]  /*16d0*/  SEL R17, R14, R17, !P3 ;  /* 0x000000110e117207 */ /* 0x000fc80005800000 */
[----:B------:R-:W-:Y:S01]  /*16e0*/  ISETP.GT.AND P0, PT, R17, UR8, PT ;  /* 0x0000000811007c0c */ /* 0x000fe2000bf04270 */
[----:B------:R-:W-:-:S04]  /*16f0*/  @P4 VIADD R22, R22, 0x1 ;  /* 0x0000000116164836 */ /* 0x000fc80000000000 */
[----:B------:R-:W-:-:S04]  /*1700*/  IMAD.MOV.U32 R15, RZ, RZ, R22 ;  /* 0x000000ffff0f7224 */ /* 0x000fc800078e0016 */
        /* <DEDUP_REMOVED lines=8> */
[----:B------:R-:W-:Y:S02]  /*1790*/  IMAD R17, R16, UR15, R17 ;  /* 0x0000000f10117c24 */ /* 0x000fe4000f8e0211 */
[----:B------:R-:W2:Y:S02]  /*17a0*/  LDG.E R16, desc[UR10][R12.64+-0x8] ;  /* 0xfffff80a0c107981 */ /* 0x000ea4000c1e1900 */
[----:B0-----:R-:W-:-:S06]  /*17b0*/  IMAD.WIDE R14, R17, 0x4, R14 ;  /* 0x00000004110e7825 */ /* 0x001fcc00078e020e */
[----:B------:R-:W2:Y:S02]  /*17c0*/  LDG.E R14, desc[UR10][R14.64] ;  /* 0x0000000a0e0e7981 */ /* 0x000ea4000c1e1900 */
[----:B--2---:R-:W-:-:S07]  /*17d0*/  FFMA R3, R14, R16, R3 ;  /* 0x000000100e037223 */ /* 0x004fce0000000003 */
.L_x_25:
[----:B------:R-:W-:Y:S05]  /*17e0*/  BSYNC.RECONVERGENT B0 ;  /* 0x0000000000007941 */ /* 0x000fea0003800200 */
.L_x_24:
[----:B------:R-:W-:Y:S04]  /*17f0*/  BSSY.RECONVERGENT B0, `(.L_x_26) ;  /* 0x0000040000007945 */ /* 0x000fe80003800200 */
[----:B------:R-:W-:Y:S05]  /*1800*/  @P2 BRA `(.L_x_27) ;  /* 0x0000000000f82947 */ /* 0x000fea0003800000 */
[----:B------:R-:W0:Y:S01]  /*1810*/  LDC R17, c[0x0][0x3b4] ;  /* 0x0000ed00ff117b82 */ /* 0x000e220000000800 */
[----:B------:R-:W-:Y:S02]  /*1820*/  VIADD R20, R19, 0x1 ;  /* 0x0000000113147836 */ /* 0x000fe40000000000 */
[----:B------:R-:W-:-:S03]  /*1830*/  IMAD.MOV.U32 R14, RZ, RZ, RZ ;  /* 0x000000ffff0e7224 */ /* 0x000fc600078e00ff */
        /* <DEDUP_REMOVED lines=8> */
[----:B0-----:R-:W-:-:S05]  /*18c0*/  IADD3 R23, PT, PT, RZ, -R15, RZ ;  /* 0x8000000fff177210 */ /* 0x001fca0007ffe0ff */
        /* <DEDUP_REMOVED lines=50> */
.L_x_27:
[----:B------:R-:W-:Y:S05]  /*1bf0*/  BSYNC.RECONVERGENT B0 ;  /* 0x0000000000007941 */ /* 0x000fea0003800200 */
.L_x_26:
[----:B------:R-:W-:Y:S04]  /*1c00*/  BSSY.RECONVERGENT B0, `(.L_x_28) ;  /* 0x000003e000007945 */ /* 0x000fe80003800200 */
[----:B------:R-:W-:Y:S05]  /*1c10*/  @P2 BRA `(.L_x_29) ;  /* 0x0000000000f02947 */ /* 0x000fea0003800000 */
[----:B------:R-:W0:Y:S01]  /*1c20*/  LDC R16, c[0x0][0x3b4] ;  /* 0x0000ed00ff107b82 */ /* 0x000e220000000800 */
        /* <DEDUP_REMOVED lines=9> */
[----:B------:R-:W-:Y:S02]  /*1cc0*/  IMAD R25, R14, R17, RZ ;  /* 0x000000110e197224 */ /* 0x000fe400078e02ff */
[----:B------:R-:W-:-:S04]  /*1cd0*/  IMAD.MOV.U32 R14, RZ, RZ, RZ ;  /* 0x000000ffff0e7224 */ /* 0x000fc800078e00ff */
        /* <DEDUP_REMOVED lines=24> */
[----:B------:R-:W-:-:S13]  /*1e60*/  ISETP.GT.U32.AND P5, PT, R17, R24, PT ;  /* 0x000000181100720c */ /* 0x000fda0003fa4070 */
[----:B------:R-:W-:Y:S02]  /*1e70*/  @!P5 IMAD.IADD R24, R24, 0x1, -R17 ;  /* 0x000000011818d824 */ /* 0x000fe400078e0a11 */
[----:B------:R-:W-:Y:S01]  /*1e80*/  @!P5 VIADD R20, R20, 0x1 ;  /* 0x000000011414d836 */ /* 0x000fe20000000000 */
[----:B------:R-:W-:Y:S02]  /*1e90*/  ISETP.GE.AND P5, PT, R16, RZ, PT ;  /* 0x000000ff1000720c */ /* 0x000fe40003fa6270 */
[----:B------:R-:W-:Y:S01]  /*1ea0*/  ISETP.GE.U32.AND P4, PT, R24, R17, PT ;  /* 0x000000111800720c */ /* 0x000fe20003f86070 */
[----:B------:R-:W-:-:S04]  /*1eb0*/  IMAD.MOV.U32 R17, RZ, RZ, R15 ;  /* 0x000000ffff117224 */ /* 0x000fc800078e000f */
[----:B------:R-:W-:-:S05]  /*1ec0*/  @!P6 IMAD.MOV R17, RZ, RZ, -R17 ;  /* 0x000000ffff11e224 */ /* 0x000fca00078e0a11 */
[----:B------:R-:W-:-:S03]  /*1ed0*/  SEL R17, R14, R17, !P3 ;  /* 0x000000110e117207 */ /* 0x000fc60005800000 */
[----:B------:R-:W-:Y:S01]  /*1ee0*/  @P4 VIADD R20, R20, 0x1 ;  /* 0x0000000114144836 */ /* 0x000fe20000000000 */
[----:B------:R-:W-:-:S03]  /*1ef0*/  ISETP.GT.AND P0, PT, R17, UR8, PT ;  /* 0x0000000811007c0c */ /* 0x000fc6000bf04270 */
[----:B------:R-:W-:-:S05]  /*1f00*/  IMAD.MOV.U32 R15, RZ, RZ, R20 ;  /* 0x000000ffff0f7224 */ /* 0x000fca00078e0014 */
[----:B------:R-:W-:-:S04]  /*1f10*/  @!P5 IADD3 R15, PT, PT, -R15, RZ, RZ ;  /* 0x000000ff0f0fd210 */ /* 0x000fc80007ffe1ff */
        /* <DEDUP_REMOVED lines=12> */
.L_x_29:
[----:B------:R-:W-:Y:S05]  /*1fe0*/  BSYNC.RECONVERGENT B0 ;  /* 0x0000000000007941 */ /* 0x000fea0003800200 */
.L_x_28:
[----:B------:R-:W-:Y:S01]  /*1ff0*/  IADD3 R12, P0, PT, R12, 0x10, RZ ;  /* 0x000000100c0c7810 */ /* 0x000fe20007f1e0ff */
[----:B------:R-:W-:Y:S02]  /*2000*/  VIADD R19, R19, 0xfffffffc ;  /* 0xfffffffc13137836 */ /* 0x000fe40000000000 */
[----:B------:R-:W-:Y:S02]  /*2010*/  VIADD R21, R21, 0x4 ;  /* 0x0000000415157836 */ /* 0x000fe40000000000 */
[----:B------:R-:W-:Y:S01]  /*2020*/  IMAD.X R13, RZ, RZ, R13, P0 ;  /* 0x000000ffff0d7224 */ /* 0x000fe200000e060d */
[----:B------:R-:W-:Y:S07]  /*2030*/  BRA.U UP0, `(.L_x_30) ;  /* 0xffffffed00e07547 */ /* 0x000fee000b83ffff */
[----:B------:R-:W-:-:S05]  /*2040*/  UMOV UR6, UR7 ;  /* 0x0000000700067c82 */ /* 0x000fca0008000000 */
.L_x_21:
[----:B------:R-:W-:-:S09]  /*2050*/  UISETP.NE.AND UP0, UPT, UR12, URZ, UPT ;  /* 0x000000ff0c00728c */ /* 0x000fd2000bf05270 */
[----:B------:R-:W-:Y:S05]  /*2060*/  BRA.U !UP0, `(.L_x_31) ;  /* 0x0000000d083c7547 */ /* 0x000fea000b800000 */
[----:B------:R-:W-:Y:S01]  /*2070*/  ISETP.NE.AND P2, PT, R11, RZ, PT ;  /* 0x000000ff0b00720c */ /* 0x000fe20003f45270 */
[----:B------:R-:W-:Y:S01]  /*2080*/  BSSY.RECONVERGENT B0, `(.L_x_32) ;  /* 0x0000042000007945 */ /* 0x000fe20003800200 */
[----:B------:R-:W-:-:S11]  /*2090*/  IADD3 R11, PT, PT, R6, -UR6, RZ ;  /* 0x80000006060b7c10 */ /* 0x000fd6000fffe0ff */
        /* <DEDUP_REMOVED lines=11> */
[----:B------:R-:W-:Y:S02]  /*2150*/  IMAD R21, R12, R15, RZ ;  /* 0x0000000f0c157224 */ /* 0x000fe400078e02ff */
[----:B------:R-:W-:-:S04]  /*2160*/  IMAD.MOV.U32 R12, RZ, RZ, RZ ;  /* 0x000000ffff0c7224 */ /* 0x000fc800078e00ff */
[----:B------:R-:W-:-:S06]  /*2170*/  IMAD.HI.U32 R21, R13, R21, R12 ;  /* 0x000000150d157227 */ /* 0x000fcc00078e000c */
        /* <DEDUP_REMOVED lines=41> */
[----:B------:R-:W-:Y:S02]  /*2410*/  IMAD.IADD R16, R9, 0x1, R16 ;  /* 0x0000000109107824 */ /* 0x000fe400078e0210 */
[----:B------:R-:W-:Y:S02]  /*2420*/  VIADD R19, R18, UR6 ;  /* 0x0000000612137c36 */ /* 0x000fe40008000000 */
[----:B------:R-:W-:-:S03]  /*2430*/  IMAD R17, R16, UR15, R17 ;  /* 0x0000000f10117c24 */ /* 0x000fc6000f8e0211 */
[----:B------:R-:W1:Y:S01]  /*2440*/  LDC.64 R12, c[0x0][0x380] ;  /* 0x0000e000ff0c7b82 */ /* 0x000e620000000a00 */
[----:B0-----:R-:W-:-:S06]  /*2450*/  IMAD.WIDE R14, R19, 0x4, R14 ;  /* 0x00000004130e7825 */ /* 0x001fcc00078e020e */
[----:B------:R-:W2:Y:S01]  /*2460*/  LDG.E R14, desc[UR10][R14.64] ;  /* 0x0000000a0e0e7981 */ /* 0x000ea2000c1e1900 */
[----:B-1----:R-:W-:-:S06]  /*2470*/  IMAD.WIDE R12, R17, 0x4, R12 ;  /* 0x00000004110c7825 */ /* 0x002fcc00078e020c */
[----:B------:R-:W2:Y:S02]  /*2480*/  LDG.E R12, desc[UR10][R12.64] ;  /* 0x0000000a0c0c7981 */ /* 0x000ea4000c1e1900 */
[----:B--2---:R-:W-:-:S07]  /*2490*/  FFMA R3, R12, R14, R3 ;  /* 0x0000000e0c037223 */ /* 0x004fce0000000003 */
.L_x_33:
[----:B------:R-:W-:Y:S05]  /*24a0*/  BSYNC.RECONVERGENT B0 ;  /* 0x0000000000007941 */ /* 0x000fea0003800200 */
.L_x_32:
[----:B------:R-:W-:-:S09]  /*24b0*/  UISETP.NE.AND UP0, UPT, UR12, 0x1, UPT ;  /* 0x000000010c00788c */ /* 0x000fd2000bf05270 */
[----:B------:R-:W-:Y:S05]  /*24c0*/  BRA.U !UP0, `(.L_x_31) ;  /* 0x0000000908247547 */ /* 0x000fea000b800000 */
[----:B------:R-:W0:Y:S01]  /*24d0*/  LDCU.64 UR16, c[0x0][0x388] ;  /* 0x00007100ff1077ac */ /* 0x000e220008000a00 */
[C---:B------:R-:W-:Y:S01]  /*24e0*/  IADD3 R13, P0, PT, R18.reuse, UR6, RZ ;  /* 0x00000006120d7c10 */ /* 0x040fe2000ff1e0ff */
[----:B------:R-:W-:Y:S03]  /*24f0*/  BSSY.RECONVERGENT B0, `(.L_x_34) ;  /* 0x0000043000007945 */ /* 0x000fe60003800200 */
[----:B------:R-:W-:Y:S02]  /*2500*/  LEA.HI.X.SX32 R18, R18, RZ, 0x1, P0 ;  /* 0x000000ff12127211 */ /* 0x000fe400000f0eff */
[----:B0-----:R-:W-:-:S04]  /*2510*/  LEA R12, P0, R13, UR16, 0x2 ;  /* 0x000000100d0c7c11 */ /* 0x001fc8000f8010ff */
[----:B------:R-:W-:Y:S01]  /*2520*/  LEA.HI.X R13, R13, UR17, R18, 0x2, P0 ;  /* 0x000000110d0d7c11 */ /* 0x000fe200080f1412 */
[----:B------:R-:W-:Y:S08]  /*2530*/  @P2 BRA `(.L_x_35) ;  /* 0x0000000000f82947 */ /* 0x000ff00003800000 */
[----:B------:R-:W0:Y:S01]  /*2540*/  LDC R17, c[0x0][0x3b4] ;  /* 0x0000ed00ff117b82 */ /* 0x000e220000000800 */
[----:B------:R-:W-:-:S06]  /*2550*/  ULOP3.LUT UR9, URZ, UR6, URZ, 0x33, !UPT ;  /* 0x00000006ff097292 */ /* 0x000fcc000f8e33ff */
[----:B------:R-:W-:-:S05]  /*2560*/  VIADD R18, R6, UR9 ;  /* 0x0000000906127c36 */ /* 0x000fca0008000000 */
[----:B------:R-:W-:Y:S02]  /*2570*/  ISETP.GE.AND P4, PT, R18, RZ, PT ;  /* 0x000000ff1200720c */ /* 0x000fe40003f86270 */
[----:B0-----:R-:W-:Y:S02]  /*2580*/  IABS R16, R17 ;  /* 0x0000001100107213 */ /* 0x001fe40000000000 */
[----:B------:R-:W-:Y:S02]  /*2590*/  ISETP.NE.AND P3, PT, R17, RZ, PT ;  /* 0x000000ff1100720c */ /* 0x000fe40003f65270 */
[----:B------:R-:W0:Y:S08]  /*25a0*/  I2F.RP R19, R16 ;  /* 0x0000001000137306 */ /* 0x000e300000209400 */
[----:B0-----:R-:W0:Y:S02]  /*25b0*/  MUFU.RCP R19, R19 ;  /* 0x0000001300137308 */ /* 0x001e240000001000 */
[----:B0-----:R-:W-:-:S02]  /*25c0*/  IADD3 R14, PT, PT, R19, 0xffffffe, RZ ;  /* 0x0ffffffe130e7810 */ /* 0x001fc40007ffe0ff */
[----:B------:R-:W-:-:S04]  /*25d0*/  IABS R19, R18 ;  /* 0x0000001200137213 */ /* 0x000fc80000000000 */
[----:B------:R0:W1:Y:S02]  /*25e0*/  F2I.FTZ.U32.TRUNC.NTZ R15, R14 ;  /* 0x0000000e000f7305 */ /* 0x000064000021f000 */
[----:B0-----:R-:W-:Y:S02]  /*25f0*/  IMAD.MOV.U32 R14, RZ, RZ, RZ ;  /* 0x000000ffff0e7224 */ /* 0x001fe400078e00ff */
[----:B-1----:R-:W-:-:S04]  /*2600*/  IMAD.MOV R21, RZ, RZ, -R15 ;  /* 0x000000ffff157224 */ /* 0x002fc800078e0a0f */
[----:B------:R-:W-:-:S04]  /*2610*/  IMAD R21, R21, R16, RZ ;  /* 0x0000001015157224 */ /* 0x000fc800078e02ff */
        /* <DEDUP_REMOVED lines=48> */
.L_x_35:
[----:B------:R-:W-:Y:S05]  /*2920*/  BSYNC.RECONVERGENT B0 ;  /* 0x0000000000007941 */ /* 0x000fea0003800200 */
.L_x_34:
[----:B------:R-:W-:-:S09]  /*2930*/  UISETP.NE.AND UP0, UPT, UR12, 0x2, UPT ;  /* 0x000000020c00788c */ /* 0x000fd2000bf05270 */
[----:B------:R-:W-:Y:S05]  /*2940*/  BRA.U !UP0, `(.L_x_31) ;  /* 0x0000000508047547 */ /* 0x000fea000b800000 */
[----:B------:R-:W-:Y:S04]  /*2950*/  BSSY.RECONVERGENT B0, `(.L_x_31) ;  /* 0x0000040000007945 */ /* 0x000fe80003800200 */
[----:B------:R-:W-:Y:S05]  /*2960*/  @P2 BRA `(.L_x_36) ;  /* 0x0000000000f82947 */ /* 0x000fea0003800000 */
[----:B------:R-:W0:Y:S01]  /*2970*/  LDC R17, c[0x0][0x3b4] ;  /* 0x0000ed00ff117b82 */ /* 0x000e220000000800 */
[----:B------:R-:W-:Y:S02]  /*2980*/  VIADD R18, R11, 0xfffffffe ;  /* 0xfffffffe0b127836 */ /* 0x000fe40000000000 */
[----:B------:R-:W-:-:S03]  /*2990*/  IMAD.MOV.U32 R14, RZ, RZ, RZ ;  /* 0x000000ffff0e7224 */ /* 0x000fc600078e00ff */
[----:B------:R-:W-:Y:S02]  /*29a0*/  ISETP.GE.AND P3, PT, R18, RZ, PT ;  /* 0x000000ff1200720c */ /* 0x000fe40003f66270 */
[----:B0-----:R-:W-:-:S04]  /*29b0*/  IABS R16, R17 ;  /* 0x0000001100107213 */ /* 0x001fc80000000000 */
[----:B------:R-:W0:Y:S08]  /*29c0*/  I2F.RP R19, R16 ;  /* 0x0000001000137306 */ /* 0x000e300000209400 */
[----:B0-----:R-:W0:Y:S02]  /*29d0*/  MUFU.RCP R19, R19 ;  /* 0x0000001300137308 */ /* 0x001e240000001000 */
[----:B0-----:R-:W-:-:S06]  /*29e0*/  VIADD R20, R19, 0xffffffe ;  /* 0x0ffffffe13147836 */ /* 0x001fcc0000000000 */
[----:B------:R-:W0:Y:S02]  /*29f0*/  F2I.FTZ.U32.TRUNC.NTZ R15, R20 ;  /* 0x00000014000f7305 */ /* 0x000e24000021f000 */
[----:B0-----:R-:W-:-:S05]  /*2a00*/  IADD3 R21, PT, PT, RZ, -R15, RZ ;  /* 0x8000000fff157210 */ /* 0x001fca0007ffe0ff */
[----:B------:R-:W-:Y:S01]  /*2a10*/  IMAD R11, R21, R16, RZ ;  /* 0x00000010150b7224 */ /* 0x000fe200078e02ff */
[----:B------:R-:W-:-:S03]  /*2a20*/  IABS R21, R18 ;  /* 0x0000001200157213 */ /* 0x000fc60000000000 */
        /* <DEDUP_REMOVED lines=10> */
[----:B------:R-:W-:Y:S02]  /*2ad0*/  ISETP.NE.AND P2, PT, R17, RZ, PT ;  /* 0x000000ff1100720c */ /* 0x000fe40003f45270 */
[----:B------:R-:W-:Y:S01]  /*2ae0*/  LOP3.LUT R14, RZ, R17, RZ, 0x33, !PT ;  /* 0x00000011ff0e7212 */ /* 0x000fe200078e33ff */
        /* <DEDUP_REMOVED lines=8> */
[----:B------:R-:W-:Y:S02]  /*2b70*/  LOP3.LUT R10, R10, R17, RZ, 0x3c, !PT ;  /* 0x000000110a0a7212 */ /* 0x000fe400078e3cff */
[----:B------:R-:W-:Y:S01]  /*2b80*/  @!P0 IADD3 R11, PT, PT, R11, 0x1, RZ ;  /* 0x000000010b0b8810 */ /* 0x000fe20007ffe0ff */
[----:B------:R-:W-:Y:S01]  /*2b90*/  IMAD.MOV R20, RZ, RZ, -R22 ;  /* 0x000000ffff147224 */ /* 0x000fe200078e0a16 */
[----:B------:R-:W-:-:S02]  /*2ba0*/  ISETP.GE.AND P3, PT, R18, RZ, PT ;  /* 0x000000ff1200720c */ /* 0x000fc40003f66270 */
[----:B------:R-:W-:Y:S01]  /*2bb0*/  ISETP.GE.AND P0, PT, R10, RZ, PT ;  /* 0x000000ff0a00720c */ /* 0x000fe20003f06270 */
[----:B------:R-:W-:Y:S02]  /*2bc0*/  IMAD R19, R16, R20, R19 ;  /* 0x0000001410137224 */ /* 0x000fe400078e0213 */
[----:B------:R-:W-:-:S03]  /*2bd0*/  @P6 VIADD R11, R11, 0x1 ;  /* 0x000000010b0b6836 */ /* 0x000fc60000000000 */
[----:B------:R-:W-:Y:S01]  /*2be0*/  ISETP.GT.U32.AND P5, PT, R16, R19, PT ;  /* 0x000000131000720c */ /* 0x000fe20003fa4070 */
[----:B------:R-:W-:-:S05]  /*2bf0*/  IMAD.MOV.U32 R15, RZ, RZ, R11 ;  /* 0x000000ffff0f7224 */ /* 0x000fca00078e000b */
[----:B------:R-:W-:-:S04]  /*2c00*/  @!P3 IADD3 R15, PT, PT, -R15, RZ, RZ ;  /* 0x000000ff0f0fb210 */ /* 0x000fc80007ffe1ff */
[----:B------:R-:W-:-:S03]  /*2c10*/  SEL R15, R14, R15, !P2 ;  /* 0x0000000f0e0f7207 */ /* 0x000fc60005000000 */
[----:B------:R-:W-:Y:S02]  /*2c20*/  @!P5 IMAD.IADD R19, R19, 0x1, -R16 ;  /* 0x000000011313d824 */ /* 0x000fe400078e0a10 */
[----:B------:R-:W-:-:S03]  /*2c30*/  @!P5 VIADD R22, R22, 0x1 ;  /* 0x000000011616d836 */ /* 0x000fc60000000000 */
[----:B------:R-:W-:-:S13]  /*2c40*/  ISETP.GE.U32.AND P4, PT, R19, R16, PT ;  /* 0x000000101300720c */ /* 0x000fda0003f86070 */
[----:B------:R-:W-:-:S04]  /*2c50*/  @P4 VIADD R22, R22, 0x1 ;  /* 0x0000000116164836 */ /* 0x000fc80000000000 */
[----:B------:R-:W-:-:S04]  /*2c60*/  IMAD.MOV.U32 R11, RZ, RZ, R22 ;  /* 0x000000ffff0b7224 */ /* 0x000fc800078e0016 */
[----:B------:R-:W-:Y:S01]  /*2c70*/  @!P0 IMAD.MOV R11, RZ, RZ, -R11 ;  /* 0x000000ffff0b8224 */ /* 0x000fe200078e0a0b */
[----:B------:R-:W-:-:S04]  /*2c80*/  ISETP.GT.AND P0, PT, R15, UR8, PT ;  /* 0x000000080f007c0c */ /* 0x000fc8000bf04270 */
[----:B------:R-:W-:-:S04]  /*2c90*/  SEL R14, R14, R11, !P2 ;  /* 0x0000000b0e0e7207 */ /* 0x000fc80005000000 */
[C---:B------:R-:W-:Y:S02]  /*2ca0*/  ISETP.GT.OR P0, PT, R14.reuse, R2, P0 ;  /* 0x000000020e00720c */ /* 0x040fe40000704670 */
[----:B------:R-:W-:-:S04]  /*2cb0*/  LOP3.LUT R10, R14, R15, RZ, 0xfc, !PT ;  /* 0x0000000f0e0a7212 */ /* 0x000fc800078efcff */
[----:B------:R-:W-:-:S13]  /*2cc0*/  ISETP.LT.OR P0, PT, R10, RZ, P0 ;  /* 0x000000ff0a00720c */ /* 0x000fda0000701670 */
[----:B------:R-:W-:Y:S05]  /*2cd0*/  @P0 BRA `(.L_x_36) ;  /* 0x00000000001c0947 */ /* 0x000fea0003800000 */
[----:B------:R-:W0:Y:S01]  /*2ce0*/  LDC.64 R10, c[0x0][0x380] ;  /* 0x0000e000ff0a7b82 */ /* 0x000e220000000a00 */
[----:B------:R-:W-:Y:S01]  /*2cf0*/  IMAD.IADD R14, R9, 0x1, R14 ;  /* 0x00000001090e7824 */ /* 0x000fe200078e020e */
[----:B------:R-:W2:Y:S03]  /*2d00*/  LDG.E R12, desc[UR10][R12.64+0x8] ;  /* 0x0000080a0c0c7981 */ /* 0x000ea6000c1e1900 */
[----:B------:R-:W-:-:S04]  /*2d10*/  IMAD R15, R14, UR15, R15 ;  /* 0x0000000f0e0f7c24 */ /* 0x000fc8000f8e020f */
[----:B0-----:R-:W-:-:S06]  /*2d20*/  IMAD.WIDE R10, R15, 0x4, R10 ;  /* 0x000000040f0a7825 */ /* 0x001fcc00078e020a */
[----:B------:R-:W2:Y:S02]  /*2d30*/  LDG.E R10, desc[UR10][R10.64] ;  /* 0x0000000a0a0a7981 */ /* 0x000ea4000c1e1900 */
[----:B--2---:R-:W-:-:S07]  /*2d40*/  FFMA R3, R10, R12, R3 ;  /* 0x0000000c0a037223 */ /* 0x004fce0000000003 */
.L_x_36:
[----:B------:R-:W-:Y:S05]  /*2d50*/  BSYNC.RECONVERGENT B0 ;  /* 0x0000000000007941 */ /* 0x000fea0003800200 */
.L_x_31:
[----:B------:R-:W0:Y:S01]  /*2d60*/  LDCU UR6, c[0x0][0x3ac] ;  /* 0x00007580ff0677ac */ /* 0x000e220008000800 */
[----:B------:R-:W-:-:S04]  /*2d70*/  UIADD3 UR5, UPT, UPT, UR5, 0x1, URZ ;  /* 0x0000000105057890 */ /* 0x000fc8000fffe0ff */
[----:B0-----:R-:W-:-:S09]  /*2d80*/  UISETP.NE.AND UP0, UPT, UR5, UR6, UPT ;  /* 0x000000060500728c */ /* 0x001fd2000bf05270 */
[----:B------:R-:W-:Y:S05]  /*2d90*/  BRA.U UP0, `(.L_x_37) ;  /* 0xffffffdd00f07547 */ /* 0x000fea000b83ffff */
[----:B------:R-:W-:Y:S05]  /*2da0*/  @P1 BRA `(.L_x_38) ;  /* 0xffffffdc00cc1947 */ /* 0x000fea000383ffff */
.L_x_20:
[----:B------:R-:W0:Y:S02]  /*2db0*/  LDC.64 R4, c[0x0][0x390] ;  /* 0x0000e400ff047b82 */ /* 0x000e240000000a00 */
[----:B0-----:R-:W-:-:S05]  /*2dc0*/  IMAD.WIDE R4, R0, 0x4, R4 ;  /* 0x0000000400047825 */ /* 0x001fca00078e0204 */
[----:B------:R-:W-:Y:S01]  /*2dd0*/  STG.E desc[UR10][R4.64], R3 ;  /* 0x0000000304007986 */ /* 0x000fe2000c10190a */
[----:B------:R-:W-:Y:S05]  /*2de0*/  EXIT ;  /* 0x000000000000794d */ /* 0x000fea0003800000 */
.L_x_39:
        /* <DEDUP_REMOVED lines=9> */
.L_x_167:


//--------------------- .text.maxpool2d_backward_kernel --------------------------
	.section	.text.maxpool2d_backward_kernel,"ax",@progbits
	.align	128
        .global         maxpool2d_backward_kernel
        .type           maxpool2d_backward_kernel,@function
        .size           maxpool2d_backward_kernel,(.L_x_168 - maxpool2d_backward_kernel)
        .other          maxpool2d_backward_kernel,@"STO_CUDA_ENTRY STV_DEFAULT"
maxpool2d_backward_kernel:
.text.maxpool2d_backward_kernel:
[----:B------:R-:W-:Y:S08]  /*0000*/  LDC R1, c[0x0][0x37c] ;  /* 0x0000df00ff017b82 */ /* 0x000ff00000000800 */
[----:B------:R-:W0:Y:S01]  /*0010*/  LDC.64 R2, c[0x0][0x3b0] ;  /* 0x0000ec00ff027b82 */ /* 0x000e220000000a00 */
[----:B------:R-:W1:Y:S07]  /*0020*/  LDCU UR6, c[0x0][0x3a8] ;  /* 0x00007500ff0677ac */ /* 0x000e6e0008000800 */
[----:B------:R-:W2:Y:S08]  /*0030*/  LDC R7, c[0x0][0x3ac] ;  /* 0x0000eb00ff077b82 */ /* 0x000eb00000000800 */
[----:B------:R-:W3:Y:S01]  /*0040*/  S2UR UR4, SR_CTAID.X ;  /* 0x00000000000479c3 */ /* 0x000ee20000002500 */
[----:B0-----:R-:W-:-:S02]  /*0050*/  IABS R10, R3 ;  /* 0x00000003000a7213 */ /* 0x001fc40000000000 */
[C---:B-1----:R-:W-:Y:S02]  /*0060*/  IADD3 R0, PT, PT, -R2.reuse, UR6, RZ ;  /* 0x0000000602007c10 */ /* 0x042fe4000fffe1ff */
[----:B------:R-:W0:Y:S01]  /*0070*/  I2F.RP R6, R10 ;  /* 0x0000000a00067306 */ /* 0x000e220000209400 */
[----:B--2---:R-:W-:-:S07]  /*0080*/  IADD3 R8, PT, PT, -R2, R7, RZ ;  /* 0x0000000702087210 */ /* 0x004fce0007ffe1ff */
[----:B0-----:R-:W0:Y:S02]  /*0090*/  MUFU.RCP R6, R6 ;  /* 0x0000000600067308 */ /* 0x001e240000001000 */
[----:B0-----:R-:W-:Y:S01]  /*00a0*/  VIADD R4, R6, 0xffffffe ;  /* 0x0ffffffe06047836 */ /* 0x001fe20000000000 */
[----:B------:R-:W-:Y:S02]  /*00b0*/  IABS R6, R8 ;  /* 0x0000000800067213 */ /* 0x000fe40000000000 */
[----:B------:R-:W-:-:S03]  /*00c0*/  LOP3.LUT R8, R8, R3, RZ, 0x3c, !PT ;  /* 0x0000000308087212 */ /* 0x000fc600078e3cff */
[----:B------:R0:W1:Y:S02]  /*00d0*/  F2I.FTZ.U32.TRUNC.NTZ R5, R4 ;  /* 0x0000000400057305 */ /* 0x000064000021f000 */
[----:B0-----:R-:W-:Y:S02]  /*00e0*/  IMAD.MOV.U32 R4, RZ, RZ, RZ ;  /* 0x000000ffff047224 */ /* 0x001fe400078e00ff */
[----:B-1----:R-:W-:-:S04]  /*00f0*/  IMAD.MOV R9, RZ, RZ, -R5 ;  /* 0x000000ffff097224 */ /* 0x002fc800078e0a05 */
[----:B------:R-:W-:Y:S01]  /*0100*/  IMAD R7, R9, R10, RZ ;  /* 0x0000000a09077224 */ /* 0x000fe200078e02ff */
[----:B------:R-:W-:Y:S02]  /*0110*/  IABS R9, R0 ;  /* 0x0000000000097213 */ /* 0x000fe40000000000 */
[----:B------:R-:W-:Y:S01]  /*0120*/  LOP3.LUT R0, R0, R3, RZ, 0x3c, !PT ;  /* 0x0000000300007212 */ /* 0x000fe200078e3cff */
[----:B------:R-:W-:Y:S01]  /*0130*/  IMAD.HI.U32 R5, R5, R7, R4 ;  /* 0x0000000705057227 */ /* 0x000fe200078e0004 */
[----:B------:R-:W-:Y:S02]  /*0140*/  MOV R7, R6 ;  /* 0x0000000600077202 */ /* 0x000fe40000000f00 */
[----:B------:R-:W-:Y:S01]  /*0150*/  ISETP.GE.AND P0, PT, R0, RZ, PT ;  /* 0x000000ff0000720c */ /* 0x000fe20003f06270 */
[----:B------:R-:W-:Y:S01]  /*0160*/  IMAD.MOV.U32 R4, RZ, RZ, R9 ;  /* 0x000000ffff047224 */ /* 0x000fe200078e0009 */
[----:B------:R-:W3:Y:S01]  /*0170*/  LDC R0, c[0x0][0x360] ;  /* 0x0000d800ff007b82 */ /* 0x000ee20000000800 */
[----:B------:R-:W-:-:S04]  /*0180*/  IMAD.HI.U32 R9, R5, R7, RZ ;  /* 0x0000000705097227 */ /* 0x000fc800078e00ff */
[----:B------:R-:W-:-:S04]  /*0190*/  IMAD.HI.U32 R6, R5, R4, RZ ;  /* 0x0000000405067227 */ /* 0x000fc800078e00ff */
[----:B------:R-:W-:Y:S02]  /*01a0*/  IMAD.MOV R5, RZ, RZ, -R6 ;  /* 0x000000ffff057224 */ /* 0x000fe400078e0a06 */
[----:B------:R-:W-:Y:S02]  /*01b0*/  IMAD.MOV R11, RZ, RZ, -R9 ;  /* 0x000000ffff0b7224 */ /* 0x000fe400078e0a09 */
[C---:B------:R-:W-:Y:S02]  /*01c0*/  IMAD R4, R10.reuse, R5, R4 ;  /* 0x000000050a047224 */ /* 0x040fe400078e0204 */
[C---:B------:R-:W-:Y:S02]  /*01d0*/  IMAD R7, R10.reuse, R11, R7 ;  /* 0x0000000b0a077224 */ /* 0x040fe400078e0207 */
[----:B------:R-:W3:Y:S01]  /*01e0*/  S2R R11, SR_TID.X ;  /* 0x00000000000b7919 */ /* 0x000ee20000002100 */
[C---:B------:R-:W-:Y:S02]  /*01f0*/  ISETP.GT.U32.AND P3, PT, R10.reuse, R4, PT ;  /* 0x000000040a00720c */ /* 0x040fe40003f64070 */
[----:B------:R-:W-:-:S11]  /*0200*/  ISETP.GT.U32.AND P4, PT, R10, R7, PT ;  /* 0x000000070a00720c */ /* 0x000fd60003f84070 */
[-C--:B------:R-:W-:Y:S01]  /*0210*/  @!P3 IADD3 R4, PT, PT, R4, -R10.reuse, RZ ;  /* 0x8000000a0404b210 */ /* 0x080fe20007ffe0ff */
[----:B------:R-:W-:Y:S01]  /*0220*/  @!P3 VIADD R6, R6, 0x1 ;  /* 0x000000010606b836 */ /* 0x000fe20000000000 */
[----:B------:R-:W-:Y:S01]  /*0230*/  ISETP.GE.AND P3, PT, R8, RZ, PT ;  /* 0x000000ff0800720c */ /* 0x000fe20003f66270 */
[----:B------:R-:W-:Y:S01]  /*0240*/  @!P4 IMAD.IADD R7, R7, 0x1, -R10 ;  /* 0x000000010707c824 */ /* 0x000fe200078e0a0a */
[-C--:B------:R-:W-:Y:S02]  /*0250*/  ISETP.GE.U32.AND P1, PT, R4, R10.reuse, PT ;  /* 0x0000000a0400720c */ /* 0x080fe40003f26070 */
[----:B------:R-:W0:Y:S01]  /*0260*/  LDC.64 R4, c[0x0][0x3a0] ;  /* 0x0000e800ff047b82 */ /* 0x000e220000000a00 */
[----:B------:R-:W-:Y:S02]  /*0270*/  @!P4 IADD3 R9, PT, PT, R9, 0x1, RZ ;  /* 0x000000010909c810 */ /* 0x000fe40007ffe0ff */
[----:B------:R-:W-:Y:S02]  /*0280*/  ISETP.GE.U32.AND P2, PT, R7, R10, PT ;  /* 0x0000000a0700720c */ /* 0x000fe40003f46070 */
[----:B------:R-:W-:-:S06]  /*0290*/  LOP3.LUT R7, RZ, R3, RZ, 0x33, !PT ;  /* 0x00000003ff077212 */ /* 0x000fcc00078e33ff */
[----:B------:R-:W-:Y:S01]  /*02a0*/  @P1 VIADD R6, R6, 0x1 ;  /* 0x0000000106061836 */ /* 0x000fe20000000000 */
[----:B------:R-:W-:Y:S01]  /*02b0*/  ISETP.NE.AND P1, PT, R3, RZ, PT ;  /* 0x000000ff0300720c */ /* 0x000fe20003f25270 */
[----:B---3--:R-:W-:-:S03]  /*02c0*/  IMAD R0, R0, UR4, R11 ;  /* 0x0000000400007c24 */ /* 0x008fc6000f8e020b */
[----:B------:R-:W-:Y:S01]  /*02d0*/  @P2 VIADD R9, R9, 0x1 ;  /* 0x0000000109092836 */ /* 0x000fe20000000000 */
[----:B------:R-:W-:-:S03]  /*02e0*/  @!P0 IADD3 R6, PT, PT, -R6, RZ, RZ ;  /* 0x000000ff06068210 */ /* 0x000fc60007ffe1ff */
[----:B------:R-:W-:Y:S01]  /*02f0*/  @!P3 IMAD.MOV R9, RZ, RZ, -R9 ;  /* 0x000000ffff09b224 */ /* 0x000fe200078e0a09 */
[----:B------:R-:W-:Y:S01]  /*0300*/  SEL R13, R7, R6, !P1 ;  /* 0x00000006070d7207 */ /* 0x000fe20004800000 */
[----:B0-----:R-:W-:-:S03]  /*0310*/  IMAD R4, R5, R4, RZ ;  /* 0x0000000405047224 */ /* 0x001fc600078e02ff */
[----:B------:R-:W-:Y:S01]  /*0320*/  SEL R15, R7, R9, !P1 ;  /* 0x00000009070f7207 */ /* 0x000fe20004800000 */
[----:B------:R-:W-:-:S04]  /*0330*/  IMAD R4, R13, R4, R4 ;  /* 0x000000040d047224 */ /* 0x000fc800078e0204 */
[----:B------:R-:W-:-:S05]  /*0340*/  IMAD R7, R15, R4, R4 ;  /* 0x000000040f077224 */ /* 0x000fca00078e0204 */
[----:B------:R-:W-:-:S13]  /*0350*/  ISETP.GE.AND P0, PT, R0, R7, PT ;  /* 0x000000070000720c */ /* 0x000fda0003f06270 */
[----:B------:R-:W-:Y:S05]  /*0360*/  @P0 EXIT ;  /* 0x000000000000094d */ /* 0x000fea0003800000 */
[----:B------:R-:W0:Y:S01]  /*0370*/  LDC.64 R6, c[0x0][0x390] ;  /* 0x0000e400ff067b82 */ /* 0x000e220000000a00 */
[----:B------:R-:W-:-:S07]  /*0380*/  ISETP.GE.AND P0, PT, R2, 0x1, PT ;  /* 0x000000010200780c */ /* 0x000fce0003f06270 */
[----:B------:R-:W1:Y:S06]  /*0390*/  LDC.64 R8, c[0x0][0x380] ;  /* 0x0000e000ff087b82 */ /* 0x000e6c0000000a00 */
[----:B------:R-:W-:Y:S05]  /*03a0*/  @!P0 EXIT ;  /* 0x000000000000894d */ /* 0x000fea0003800000 */
[----:B------:R-:W-:Y:S01]  /*03b0*/  IADD3 R15, PT, PT, R15, 0x1, RZ ;  /* 0x000000010f0f7810 */ /* 0x000fe20007ffe0ff */
[----:B------:R-:W-:Y:S01]  /*03c0*/  VIADD R12, R13, 0x1 ;  /* 0x000000010d0c7836 */ /* 0x000fe20000000000 */
[----:B------:R-:W2:Y:S01]  /*03d0*/  LDCU.64 UR4, c[0x0][0x358] ;  /* 0x00006b00ff0477ac */ /* 0x000ea20008000a00 */
[----:B-1----:R-:W-:-:S04]  /*03e0*/  IMAD.WIDE R8, R0, 0x4, R8 ;  /* 0x0000000400087825 */ /* 0x002fc800078e0208 */
[----:B------:R-:W-:Y:S02]  /*03f0*/  IMAD R10, R12, R15, RZ ;  /* 0x0000000f0c0a7224 */ /* 0x000fe400078e02ff */
[----:B0-----:R-:W-:-:S03]  /*0400*/  IMAD.WIDE R6, R0, 0x4, R6 ;  /* 0x0000000400067825 */ /* 0x001fc600078e0206 */
[----:B------:R-:W-:-:S04]  /*0410*/  IABS R20, R10 ;  /* 0x0000000a00147213 */ /* 0x000fc80000000000 */
[----:B------:R-:W0:Y:S01]  /*0420*/  I2F.RP R16, R20 ;  /* 0x0000001400107306 */ /* 0x000e220000209400 */
[----:B------:R-:W-:Y:S01]  /*0430*/  IABS R11, R15 ;  /* 0x0000000f000b7213 */ /* 0x000fe20000000000 */
[----:B--2---:R1:W5:Y:S06]  /*0440*/  LDG.E R4, desc[UR4][R8.64] ;  /* 0x0000000408047981 */ /* 0x00436c000c1e1900 */
[----:B------:R-:W2:Y:S01]  /*0450*/  I2F.RP R13, R11 ;  /* 0x0000000b000d7306 */ /* 0x000ea20000209400 */
[----:B------:R3:W5:Y:S07]  /*0460*/  LDG.E R2, desc[UR4][R6.64] ;  /* 0x0000000406027981 */ /* 0x00076e000c1e1900 */
[----:B0-----:R-:W1:Y:S08]  /*0470*/  MUFU.RCP R16, R16 ;  /* 0x0000001000107308 */ /* 0x001e700000001000 */
[----:B--2---:R-:W3:Y:S01]  /*0480*/  MUFU.RCP R13, R13 ;  /* 0x0000000d000d7308 */ /* 0x004ee20000001000 */
[----:B-1----:R-:W-:-:S07]  /*0490*/  VIADD R8, R16, 0xffffffe ;  /* 0x0ffffffe10087836 */ /* 0x002fce0000000000 */
[----:B------:R-:W0:Y:S01]  /*04a0*/  F2I.FTZ.U32.TRUNC.NTZ R9, R8 ;  /* 0x0000000800097305 */ /* 0x000e22000021f000 */
[----:B---3--:R-:W-:-:S07]  /*04b0*/  VIADD R6, R13, 0xffffffe ;  /* 0x0ffffffe0d067836 */ /* 0x008fce0000000000 */
[----:B------:R-:W1:Y:S01]  /*04c0*/  F2I.FTZ.U32.TRUNC.NTZ R7, R6 ;  /* 0x0000000600077305 */ /* 0x000e62000021f000 */
[-C--:B------:R-:W-:Y:S01]  /*04d0*/  IABS R14, R5.reuse ;  /* 0x00000005000e7213 */ /* 0x080fe20000000000 */
[----:B------:R-:W-:Y:S01]  /*04e0*/  IMAD R13, R10, R5, RZ ;  /* 0x000000050a0d7224 */ /* 0x000fe200078e02ff */
[----:B0-----:R-:W-:-:S05]  /*04f0*/  IADD3 R17, PT, PT, RZ, -R9, RZ ;  /* 0x80000009ff117210 */ /* 0x001fca0007ffe0ff */
[----:B------:R-:W0:Y:S01]  /*0500*/  I2F.RP R22, R14 ;  /* 0x0000000e00167306 */ /* 0x000e220000209400 */
[----:B------:R-:W-:Y:S01]  /*0510*/  IMAD.MOV.U32 R8, RZ, RZ, RZ ;  /* 0x000000ffff087224 */ /* 0x000fe200078e00ff */
[----:B------:R-:W-:Y:S01]  /*0520*/  IABS R16, R12 ;  /* 0x0000000c00107213 */ /* 0x000fe20000000000 */
[----:B------:R-:W-:Y:S01]  /*0530*/  IMAD R17, R17, R20, RZ ;  /* 0x0000001411117224 */ /* 0x000fe200078e02ff */
[----:B------:R-:W-:Y:S01]  /*0540*/  IABS R19, R13 ;  /* 0x0000000d00137213 */ /* 0x000fe20000000000 */
[----:B-1----:R-:W-:-:S03]  /*0550*/  IMAD.MOV R6, RZ, RZ, -R7 ;  /* 0x000000ffff067224 */ /* 0x002fc600078e0a07 */
[----:B------:R-:W1:Y:S01]  /*0560*/  I2F.RP R23, R16 ;  /* 0x0000001000177306 */ /* 0x000e620000209400 */
[----:B------:R-:W-:Y:S01]  /*0570*/  IMAD.HI.U32 R9, R9, R17, R8 ;  /* 0x0000001109097227 */ /* 0x000fe200078e0008 */
[----:B------:R-:W-:-:S03]  /*0580*/  MOV R17, R19 ;  /* 0x0000001300117202 */ /* 0x000fc60000000f00 */
[----:B------:R-:W-:Y:S01]  /*0590*/  IMAD R19, R6, R11, RZ ;  /* 0x0000000b06137224 */ /* 0x000fe200078e02ff */
[----:B------:R-:W-:Y:S01]  /*05a0*/  IABS R18, R0 ;  /* 0x0000000000127213 */ /* 0x000fe20000000000 */
[----:B------:R-:W-:Y:S01]  /*05b0*/  IMAD.MOV.U32 R6, RZ, RZ, RZ ;  /* 0x000000ffff067224 */ /* 0x000fe200078e00ff */
[----:B------:R-:W-:Y:S01]  /*05c0*/  IABS R8, R10 ;  /* 0x0000000a00087213 */ /* 0x000fe20000000000 */
[----:B------:R-:W2:Y:S02]  /*05d0*/  I2F.RP R24, R17 ;  /* 0x0000001100187306 */ /* 0x000ea40000209400 */
[----:B------:R-:W-:Y:S01]  /*05e0*/  IMAD.HI.U32 R7, R7, R19, R6 ;  /* 0x0000001307077227 */ /* 0x000fe200078e0006 */
[----:B------:R-:W-:-:S03]  /*05f0*/  IABS R6, R15 ;  /* 0x0000000f00067213 */ /* 0x000fc60000000000 */
[----:B------:R-:W-:Y:S02]  /*0600*/  IMAD.MOV R25, RZ, RZ, -R8 ;  /* 0x000000ffff197224 */ /* 0x000fe400078e0a08 */
[----:B------:R-:W-:Y:S01]  /*0610*/  IMAD.HI.U32 R21, R9, R18, RZ ;  /* 0x0000001209157227 */ /* 0x000fe200078e00ff */
[----:B0-----:R-:W0:Y:S01]  /*0620*/  MUFU.RCP R22, R22 ;  /* 0x0000001600167308 */ /* 0x001e220000001000 */
[----:B------:R-:W-:Y:S02]  /*0630*/  IADD3 R8, PT, PT, RZ, -R6, RZ ;  /* 0x80000006ff087210 */ /* 0x000fe40007ffe0ff */
[----:B------:R-:W-:Y:S02]  /*0640*/  IMAD R25, R21, R25, R18 ;  /* 0x0000001915197224 */ /* 0x000fe400078e0212 */
[----:B------:R-:W-:-:S03]  /*0650*/  IMAD.HI.U32 R19, R7, R18, RZ ;  /* 0x0000001207137227 */ /* 0x000fc600078e00ff */
[----:B-1----:R-:W1:Y:S01]  /*0660*/  MUFU.RCP R9, R23 ;  /* 0x0000001700097308 */ /* 0x002e620000001000 */
[----:B------:R-:W-:Y:S01]  /*0670*/  IMAD R8, R19, R8, R18 ;  /* 0x0000000813087224 */ /* 0x000fe200078e0212 */
[----:B------:R-:W-:-:S04]  /*0680*/  ISETP.GT.U32.AND P1, PT, R20, R25, PT ;  /* 0x000000191400720c */ /* 0x000fc80003f24070 */
[----:B------:R-:W-:Y:S02]  /*0690*/  ISETP.GT.U32.AND P4, PT, R11, R8, PT ;  /* 0x000000080b00720c */ /* 0x000fe40003f84070 */
[----:B--2---:R-:W2:Y:S01]  /*06a0*/  MUFU.RCP R6, R24 ;  /* 0x0000001800067308 */ /* 0x004ea20000001000 */
[----:B0-----:R-:W-:-:S06]  /*06b0*/  VIADD R7, R22, 0xffffffe ;  /* 0x0ffffffe16077836 */ /* 0x001fcc0000000000 */
[----:B------:R-:W-:Y:S01]  /*06c0*/  @!P1 IMAD.IADD R25, R25, 0x1, -R20 ;  /* 0x0000000119199824 */ /* 0x000fe200078e0a14 */
[----:B------:R-:W0:Y:S01]  /*06d0*/  F2I.FTZ.U32.TRUNC.NTZ R7, R7 ;  /* 0x0000000700077305 */ /* 0x000e22000021f000 */
[----:B-1----:R-:W-:Y:S02]  /*06e0*/  IADD3 R9, PT, PT, R9, 0xffffffe, RZ ;  /* 0x0ffffffe09097810 */ /* 0x002fe40007ffe0ff */
[----:B------:R-:W-:Y:S01]  /*06f0*/  @!P4 IMAD.IADD R8, R8, 0x1, -R11 ;  /* 0x000000010808c824 */ /* 0x000fe200078e0a0b */
[----:B------:R-:W-:-:S04]  /*0700*/  ISETP.GE.U32.AND P5, PT, R25, R20, PT ;  /* 0x000000141900720c */ /* 0x000fc80003fa6070 */
[----:B------:R-:W1:Y:S01]  /*0710*/  F2I.FTZ.U32.TRUNC.NTZ R9, R9 ;  /* 0x0000000900097305 */ /* 0x000e62000021f000 */
[----:B------:R-:W-:Y:S02]  /*0720*/  ISETP.GE.U32.AND P3, PT, R8, R11, PT ;  /* 0x0000000b0800720c */ /* 0x000fe40003f66070 */
[----:B--2---:R-:W-:Y:S02]  /*0730*/  IADD3 R11, PT, PT, R6, 0xffffffe, RZ ;  /* 0x0ffffffe060b7810 */ /* 0x004fe40007ffe0ff */
[C---:B------:R-:W-:Y:S01]  /*0740*/  LOP3.LUT R22, R0.reuse, R10, RZ, 0x3c, !PT ;  /* 0x0000000a00167212 */ /* 0x040fe200078e3cff */
[----:B------:R-:W-:Y:S01]  /*0750*/  @!P1 VIADD R21, R21, 0x1 ;  /* 0x0000000115159836 */ /* 0x000fe20000000000 */
[----:B------:R-:W-:Y:S01]  /*0760*/  LOP3.LUT R20, R0, R15, RZ, 0x3c, !PT ;  /* 0x0000000f00147212 */ /* 0x000fe200078e3cff */
[----:B------:R-:W-:Y:S01]  /*0770*/  HFMA2 R6, -RZ, RZ, 0, 0 ;  /* 0x00000000ff067431 */ /* 0x000fe200000001ff */
[----:B------:R-:W-:Y:S01]  /*0780*/  ISETP.GE.AND P2, PT, R22, RZ, PT ;  /* 0x000000ff1600720c */ /* 0x000fe20003f46270 */
[----:B------:R-:W2:Y:S01]  /*0790*/  F2I.FTZ.U32.TRUNC.NTZ R11, R11 ;  /* 0x0000000b000b7305 */ /* 0x000ea2000021f000 */
[----:B------:R-:W-:Y:S01]  /*07a0*/  ISETP.NE.AND P1, PT, R10, RZ, PT ;  /* 0x000000ff0a00720c */ /* 0x000fe20003f25270 */
[----:B0-----:R-:W-:Y:S01]  /*07b0*/  IMAD.MOV R23, RZ, RZ, -R7 ;  /* 0x000000ffff177224 */ /* 0x001fe200078e0a07 */
[----:B------:R-:W-:Y:S01]  /*07c0*/  ISETP.GE.AND P0, PT, R20, RZ, PT ;  /* 0x000000ff1400720c */ /* 0x000fe20003f06270 */
[----:B------:R-:W-:Y:S01]  /*07d0*/  @P5 VIADD R21, R21, 0x1 ;  /* 0x0000000115155836 */ /* 0x000fe20000000000 */
[----:B------:R-:W-:Y:S01]  /*07e0*/  ISETP.NE.AND P5, PT, R15, RZ, PT ;  /* 0x000000ff0f00720c */ /* 0x000fe20003fa5270 */
[----:B------:R-:W-:-:S02]  /*07f0*/  @!P4 VIADD R19, R19, 0x1 ;  /* 0x000000011313c836 */ /* 0x000fc40000000000 */
[----:B------:R-:W-:Y:S02]  /*0800*/  IMAD R23, R23, R14, RZ ;  /* 0x0000000e17177224 */ /* 0x000fe400078e02ff */
[----:B-1----:R-:W-:Y:S01]  /*0810*/  IMAD.MOV R8, RZ, RZ, -R9 ;  /* 0x000000ffff087224 */ /* 0x002fe200078e0a09 */
[----:B------:R-:W-:Y:S01]  /*0820*/  @P3 IADD3 R19, PT, PT, R19, 0x1, RZ ;  /* 0x0000000113133810 */ /* 0x000fe20007ffe0ff */
[----:B------:R-:W-:-:S04]  /*0830*/  IMAD.HI.U32 R6, R7, R23, R6 ;  /* 0x0000001707067227 */ /* 0x000fc800078e0006 */
[----:B------:R-:W-:Y:S02]  /*0840*/  IMAD.MOV.U32 R7, RZ, RZ, R8 ;  /* 0x000000ffff077224 */ /* 0x000fe400078e0008 */
[----:B------:R-:W-:Y:S01]  /*0850*/  @!P2 IMAD.MOV R21, RZ, RZ, -R21 ;  /* 0x000000ffff15a224 */ /* 0x000fe200078e0a15 */
[----:B------:R-:W-:Y:S01]  /*0860*/  @!P1 LOP3.LUT R21, RZ, R10, RZ, 0x33, !PT ;  /* 0x0000000aff159212 */ /* 0x000fe200078e33ff */
[----:B------:R-:W-:Y:S01]  /*0870*/  @!P0 IMAD.MOV R19, RZ, RZ, -R19 ;  /* 0x000000ffff138224 */ /* 0x000fe200078e0a13 */
[----:B------:R-:W-:Y:S01]  /*0880*/  IABS R10, R12 ;  /* 0x0000000c000a7213 */ /* 0x000fe20000000000 */
[----:B------:R-:W-:Y:S01]  /*0890*/  IMAD R7, R7, R16, RZ ;  /* 0x0000001007077224 */ /* 0x000fe200078e02ff */
[----:B--2---:R-:W-:Y:S01]  /*08a0*/  IADD3 R22, PT, PT, RZ, -R11, RZ ;  /* 0x8000000bff167210 */ /* 0x004fe20007ffe0ff */
[----:B------:R-:W-:Y:S01]  /*08b0*/  IMAD.MOV.U32 R8, RZ, RZ, RZ ;  /* 0x000000ffff087224 */ /* 0x000fe200078e00ff */
[----:B------:R-:W-:Y:S02]  /*08c0*/  @!P5 LOP3.LUT R19, RZ, R15, RZ, 0x33, !PT ;  /* 0x0000000fff13d212 */ /* 0x000fe400078e33ff */
[----:B------:R-:W-:Y:S01]  /*08d0*/  IADD3 R20, PT, PT, RZ, -R10, RZ ;  /* 0x8000000aff147210 */ /* 0x000fe20007ffe0ff */
[----:B------:R-:W-:Y:S01]  /*08e0*/  IMAD.HI.U32 R8, R9, R7, R8 ;  /* 0x0000000709087227 */ /* 0x000fe200078e0008 */
[----:B------:R-:W-:-:S02]  /*08f0*/  IABS R7, R21 ;  /* 0x0000001500077213 */ /* 0x000fc40000000000 */
[----:B------:R-:W-:Y:S01]  /*0900*/  IABS R9, R19 ;  /* 0x0000001300097213 */ /* 0x000fe20000000000 */
[----:B------:R-:W-:Y:S01]  /*0910*/  IMAD R23, R22, R17, RZ ;  /* 0x0000001116177224 */ /* 0x000fe200078e02ff */
[----:B------:R-:W-:Y:S01]  /*0920*/  IABS R22, R13 ;  /* 0x0000000d00167213 */ /* 0x000fe20000000000 */
[----:B------:R-:W-:Y:S02]  /*0930*/  IMAD.MOV.U32 R10, RZ, RZ, RZ ;  /* 0x000000ffff0a7224 */ /* 0x000fe400078e00ff */
[----:B------:R-:W-:Y:S01]  /*0940*/  IMAD.HI.U32 R6, R6, R7, RZ ;  /* 0x0000000706067227 */ /* 0x000fe200078e00ff */
[----:B------:R-:W-:-:S03]  /*0950*/  IADD3 R22, PT, PT, RZ, -R22, RZ ;  /* 0x80000016ff167210 */ /* 0x000fc60007ffe0ff */
[----:B------:R-:W-:-:S04]  /*0960*/  IMAD.HI.U32 R11, R11, R23, R10 ;  /* 0x000000170b0b7227 */ /* 0x000fc800078e000a */
[----:B------:R-:W-:Y:S02]  /*0970*/  IMAD.MOV.U32 R10, RZ, RZ, R20 ;  /* 0x000000ffff0a7224 */ /* 0x000fe400078e0014 */
[----:B------:R-:W-:-:S04]  /*0980*/  IMAD.HI.U32 R8, R8, R9, RZ ;  /* 0x0000000908087227 */ /* 0x000fc800078e00ff */
[----:B------:R-:W-:Y:S02]  /*0990*/  IMAD.MOV R6, RZ, RZ, -R6 ;  /* 0x000000ffff067224 */ /* 0x000fe400078e0a06 */
[----:B------:R-:W-:Y:S02]  /*09a0*/  IMAD R9, R8, R10, R9 ;  /* 0x0000000a08097224 */ /* 0x000fe400078e0209 */
[----:B------:R-:W-:Y:S02]  /*09b0*/  IMAD.MOV.U32 R8, RZ, RZ, R22 ;  /* 0x000000ffff087224 */ /* 0x000fe400078e0016 */
[----:B------:R-:W-:-:S04]  /*09c0*/  IMAD.HI.U32 R11, R11, R18, RZ ;  /* 0x000000120b0b7227 */ /* 0x000fc800078e00ff */
[----:B------:R-:W-:Y:S02]  /*09d0*/  IMAD R7, R14, R6, R7 ;  /* 0x000000060e077224 */ /* 0x000fe400078e0207 */
[----:B------:R-:W-:Y:S01]  /*09e0*/  IMAD R18, R11, R8, R18 ;  /* 0x000000080b127224 */ /* 0x000fe200078e0212 */
[----:B------:R-:W-:Y:S02]  /*09f0*/  ISETP.GT.U32.AND P0, PT, R16, R9, PT ;  /* 0x000000091000720c */ /* 0x000fe40003f04070 */
[----:B------:R-:W-:Y:S02]  /*0a00*/  ISETP.GT.U32.AND P1, PT, R14, R7, PT ;  /* 0x000000070e00720c */ /* 0x000fe40003f24070 */
[----:B------:R-:W-:-:S09]  /*0a10*/  ISETP.GT.U32.AND P2, PT, R17, R18, PT ;  /* 0x000000121100720c */ /* 0x000fd20003f44070 */
[----:B------:R-:W-:Y:S02]  /*0a20*/  @!P0 IADD3 R9, PT, PT, R9, -R16, RZ ;  /* 0x8000001009098210 */ /* 0x000fe40007ffe0ff */
[----:B------:R-:W-:Y:S02]  /*0a30*/  @!P1 IMAD.IADD R7, R7, 0x1, -R14 ;  /* 0x0000000107079824 */ /* 0x000fe400078e0a0e */
[----:B------:R-:W-:Y:S02]  /*0a40*/  @!P2 IADD3 R18, PT, PT, R18, -R17, RZ ;  /* 0x800000111212a210 */ /* 0x000fe40007ffe0ff */
[----:B------:R-:W-:Y:S02]  /*0a50*/  ISETP.GT.U32.AND P3, PT, R16, R9, PT ;  /* 0x000000091000720c */ /* 0x000fe40003f64070 */
[----:B------:R-:W-:Y:S02]  /*0a60*/  ISETP.GT.U32.AND P5, PT, R14, R7, PT ;  /* 0x000000070e00720c */ /* 0x000fe40003fa4070 */
[----:B------:R-:W-:-:S02]  /*0a70*/  ISETP.GE.U32.AND P4, PT, R18, R17, PT ;  /* 0x000000111200720c */ /* 0x000fc40003f86070 */
[----:B------:R-:W-:Y:S02]  /*0a80*/  LOP3.LUT R6, R0, R13, RZ, 0x3c, !PT ;  /* 0x0000000d00067212 */ /* 0x000fe400078e3cff */
[----:B------:R-:W-:Y:S02]  /*0a90*/  @!P2 IADD3 R11, PT, PT, R11, 0x1, RZ ;  /* 0x000000010b0ba810 */ /* 0x000fe40007ffe0ff */
[----:B------:R-:W-:Y:S02]  /*0aa0*/  ISETP.GE.AND P1, PT, R6, RZ, PT ;  /* 0x000000ff0600720c */ /* 0x000fe40003f26270 */
[----:B------:R-:W-:Y:S01]  /*0ab0*/  ISETP.GE.AND P0, PT, R21, RZ, PT ;  /* 0x000000ff1500720c */ /* 0x000fe20003f06270 */
[----:B------:R-:W-:Y:S01]  /*0ac0*/  @!P3 IMAD.IADD R9, R9, 0x1, -R16 ;  /* 0x000000010909b824 */ /* 0x000fe200078e0a10 */
[----:B------:R-:W-:Y:S01]  /*0ad0*/  ISETP.GE.AND P3, PT, R19, RZ, PT ;  /* 0x000000ff1300720c */ /* 0x000fe20003f66270 */
[----:B------:R-:W-:Y:S01]  /*0ae0*/  @!P5 IMAD.IADD R7, R7, 0x1, -R14 ;  /* 0x000000010707d824 */ /* 0x000fe200078e0a0e */
[----:B------:R-:W-:-:S02]  /*0af0*/  ISETP.NE.AND P2, PT, R13, RZ, PT ;  /* 0x000000ff0d00720c */ /* 0x000fc40003f45270 */
[----:B------:R-:W-:Y:S02]  /*0b00*/  @P4 IADD3 R11, PT, PT, R11, 0x1, RZ ;  /* 0x000000010b0b4810 */ /* 0x000fe40007ffe0ff */
[----:B------:R-:W-:Y:S02]  /*0b10*/  ISETP.NE.AND P5, PT, R5, RZ, PT ;  /* 0x000000ff0500720c */ /* 0x000fe40003fa5270 */
[----:B------:R-:W-:Y:S01]  /*0b20*/  ISETP.NE.AND P4, PT, R12, RZ, PT ;  /* 0x000000ff0c00720c */ /* 0x000fe20003f85270 */
[----:B------:R-:W-:Y:S01]  /*0b30*/  @!P1 IMAD.MOV R11, RZ, RZ, -R11 ;  /* 0x000000ffff0b9224 */ /* 0x000fe200078e0a0b */
[----:B------:R-:W-:Y:S02]  /*0b40*/  IADD3 R19, PT, PT, -R19, RZ, RZ ;  /* 0x000000ff13137210 */ /* 0x000fe40007ffe1ff */
[----:B------:R-:W-:Y:S01]  /*0b50*/  @!P0 IADD3 R7, PT, PT, -R7, RZ, RZ ;  /* 0x000000ff07078210 */ /* 0x000fe20007ffe1ff */
[----:B------:R-:W-:Y:S02]  /*0b60*/  @!P3 IMAD.MOV R9, RZ, RZ, -R9 ;  /* 0x000000ffff09b224 */ /* 0x000fe400078e0a09 */
[----:B------:R-:W-:-:S04]  /*0b70*/  @!P2 LOP3.LUT R11, RZ, R13, RZ, 0x33, !PT ;  /* 0x0000000dff0ba212 */ /* 0x000fc800078e33ff */
[----:B------:R-:W-:Y:S02]  /*0b80*/  @!P5 LOP3.LUT R7, RZ, R5, RZ, 0x33, !PT ;  /* 0x00000005ff07d212 */ /* 0x000fe400078e33ff */
[----:B------:R-:W-:Y:S01]  /*0b90*/  @!P4 LOP3.LUT R9, RZ, R12, RZ, 0x33, !PT ;  /* 0x0000000cff09c212 */ /* 0x000fe200078e33ff */
[----:B------:R-:W-:Y:S02]  /*0ba0*/  IMAD R6, R15, R19, R0 ;  /* 0x000000130f067224 */ /* 0x000fe400078e0200 */
[----:B------:R-:W-:Y:S02]  /*0bb0*/  IMAD R5, R11, R5, R7 ;  /* 0x000000050b057224 */ /* 0x000fe400078e0207 */
[-C--:B------:R-:W-:Y:S02]  /*0bc0*/  IMAD R0, R9, R3.reuse, RZ ;  /* 0x0000000309007224 */ /* 0x080fe400078e02ff */
[----:B------:R-:W-:Y:S02]  /*0bd0*/  IMAD R12, R6, R3, RZ ;  /* 0x00000003060c7224 */ /* 0x000fe400078e02ff */
[----:B------:R-:W-:-:S02]  /*0be0*/  IMAD R13, R5, UR6, R0 ;  /* 0x00000006050d7c24 */ /* 0x000fc4000f8e0200 */
[----:B------:R-:W-:-:S07]  /*0bf0*/  IMAD.MOV.U32 R0, RZ, RZ, RZ ;  /* 0x000000ffff007224 */ /* 0x000fce00078e00ff */
.L_x_44:
[----:B0-----:R-:W0:Y:S01]  /*0c00*/  LDC R15, c[0x0][0x3b0] ;  /* 0x0000ec00ff0f7b82 */ /* 0x001e220000000800 */
[----:B------:R-:W1:Y:S01]  /*0c10*/  LDCU UR6, c[0x0][0x3ac] ;  /* 0x00007580ff0677ac */ /* 0x000e620008000800 */
[----:B------:R-:W-:Y:S01]  /*0c20*/  IADD3 R3, PT, PT, R13, R0, RZ ;  /* 0x000000000d037210 */ /* 0x000fe20007ffe0ff */
[----:B------:R-:W-:Y:S01]  /*0c30*/  BSSY.RECONVERGENT B0, `(.L_x_40) ;  /* 0x0000011000007945 */ /* 0x000fe20003800200 */
[----:B------:R-:W-:-:S04]  /*0c40*/  IMAD.MOV.U32 R5, RZ, RZ, RZ ;  /* 0x000000ffff057224 */ /* 0x000fc800078e00ff */
[----:B------:R-:W2:Y:S08]  /*0c50*/  LDC.64 R6, c[0x0][0x388] ;  /* 0x0000e200ff067b82 */ /* 0x000eb00000000a00 */
[----:B---3--:R-:W3:Y:S01]  /*0c60*/  LDC.64 R8, c[0x0][0x398] ;  /* 0x0000e600ff087b82 */ /* 0x008ee20000000a00 */
[----:B-1----:R-:W-:-:S07]  /*0c70*/  IMAD R14, R3, UR6, R12 ;  /* 0x00000006030e7c24 */ /* 0x002fce000f8e020c */
.L_x_43:
[----:B------:R-:W-:-:S05]  /*0c80*/  IADD3 R3, PT, PT, R14, R5, RZ ;  /* 0x000000050e037210 */ /* 0x000fca0007ffe0ff */
[----:B0-2---:R-:W-:-:S06]  /*0c90*/  IMAD.WIDE R10, R3, 0x4, R6 ;  /* 0x00000004030a7825 */ /* 0x005fcc00078e0206 */
[----:B------:R-:W2:Y:S01]  /*0ca0*/  LDG.E R11, desc[UR4][R10.64] ;  /* 0x000000040a0b7981 */ /* 0x000ea2000c1e1900 */
[----:B------:R-:W-:Y:S01]  /*0cb0*/  VIADD R5, R5, 0x1 ;  /* 0x0000000105057836 */ /* 0x000fe20000000000 */
[----:B------:R-:W-:Y:S04]  /*0cc0*/  BSSY.RECONVERGENT B1, `(.L_x_41) ;  /* 0x0000006000017945 */ /* 0x000fe80003800200 */
[----:B0-----:R-:W-:Y:S02]  /*0cd0*/  ISETP.LT.AND P1, PT, R5, R15, PT ;  /* 0x0000000f0500720c */ /* 0x001fe40003f21270 */
[----:B--2--5:R-:W-:-:S13]  /*0ce0*/  FSETP.NEU.AND P0, PT, R11, R2, PT ;  /* 0x000000020b00720b */ /* 0x024fda0003f0d000 */
[----:B------:R-:W-:Y:S05]  /*0cf0*/  @P0 BRA `(.L_x_42) ;  /* 0x0000000000080947 */ /* 0x000fea0003800000 */
[----:B---3--:R-:W-:-:S05]  /*0d00*/  IMAD.WIDE R10, R3, 0x4, R8 ;  /* 0x00000004030a7825 */ /* 0x008fca00078e0208 */
[----:B------:R0:W-:Y:S02]  /*0d10*/  REDG.E.ADD.F32.FTZ.RN.STRONG.GPU desc[UR4][R10.64], R4 ;  /* 0x000000040a0079a6 */ /* 0x0001e4000c12f304 */
.L_x_42:
[----:B------:R-:W-:Y:S05]  /*0d20*/  BSYNC.RECONVERGENT B1 ;  /* 0x0000000000017941 */ /* 0x000fea0003800200 */
.L_x_41:
[----:B------:R-:W-:Y:S05]  /*0d30*/  @P0 BRA P1, `(.L_x_43) ;  /* 0xfffffffc00d00947 */ /* 0x000fea000083ffff */
[----:B------:R-:W-:Y:S05]  /*0d40*/  BSYNC.RECONVERGENT B0 ;  /* 0x0000000000007941 */ /* 0x000fea0003800200 */
.L_x_40:
[----:B------:R-:W-:-:S04]  /*0d50*/  IADD3 R0, PT, PT, R0, 0x1, RZ ;  /* 0x0000000100007810 */ /* 0x000fc80007ffe0ff */
[----:B------:R-:W-:-:S13]  /*0d60*/  ISETP.LT.AND P1, PT, R0, R15, PT ;  /* 0x0000000f0000720c */ /* 0x000fda0003f21270 */
[----:B------:R-:W-:Y:S05]  /*0d70*/  @P0 BRA P1, `(.L_x_44) ;  /* 0xfffffffc00a00947 */ /* 0x000fea000083ffff */
[----:B------:R-:W-:Y:S05]  /*0d80*/  EXIT ;  /* 0x000000000000794d */ /* 0x000fea0003800000 */
.L_x_45:
        /* <DEDUP_REMOVED lines=15> */
.L_x_168:


//--------------------- .text.relu_backward_kernel --------------------------
	.section	.text.relu_backward_kernel,"ax",@progbits
	.align	128
        .global         relu_backward_kernel
        .type           relu_backward_kernel,@function
        .size           relu_backward_kernel,(.L_x_169 - relu_backward_kernel)
        .other          relu_backward_kernel,@"STO_CUDA_ENTRY STV_DEFAULT"
relu_backward_kernel:
.text.relu_backward_kernel:
        /* <DEDUP_REMOVED lines=9> */
[----:B------:R-:W1:Y:S07]  /*0090*/  LDCU.64 UR4, c[0x0][0x358] ;  /* 0x00006b00ff0477ac */ /* 0x000e6e0008000a00 */
[----:B------:R-:W2:Y:S01]  /*00a0*/  LDC.64 R4, c[0x0][0x390] ;  /* 0x0000e400ff047b82 */ /* 0x000ea20000000a00 */
[----:B0-----:R-:W-:-:S06]  /*00b0*/  IMAD.WIDE R2, R7, 0x4, R2 ;  /* 0x0000000407027825 */ /* 0x001fcc00078e0202 */
[----:B-1----:R-:W3:Y:S01]  /*00c0*/  LDG.E R2, desc[UR4][R2.64] ;  /* 0x0000000402027981 */ /* 0x002ee2000c1e1900 */
[----:B------:R-:W-:Y:S01]  /*00d0*/  BSSY.RECONVERGENT B0, `(.L_x_46) ;  /* 0x0000008000007945 */ /* 0x000fe20003800200 */
[----:B------:R-:W-:Y:S02]  /*00e0*/  HFMA2 R9, -RZ, RZ, 0, 0 ;  /* 0x00000000ff097431 */ /* 0x000fe400000001ff */
[----:B--2---:R-:W-:Y:S01]  /*00f0*/  IMAD.WIDE R4, R7, 0x4, R4 ;  /* 0x0000000407047825 */ /* 0x004fe200078e0204 */
[----:B---3--:R-:W-:-:S13]  /*0100*/  FSETP.GT.AND P0, PT, R2, RZ, PT ;  /* 0x000000ff0200720b */ /* 0x008fda0003f04000 */
[----:B------:R-:W-:Y:S05]  /*0110*/  @!P0 BRA `(.L_x_47) ;  /* 0x00000000000c8947 */ /* 0x000fea0003800000 */
[----:B------:R-:W0:Y:S02]  /*0120*/  LDC.64 R2, c[0x0][0x380] ;  /* 0x0000e000ff027b82 */ /* 0x000e240000000a00 */
[----:B0-----:R-:W-:-:S05]  /*0130*/  IMAD.WIDE R2, R7, 0x4, R2 ;  /* 0x0000000407027825 */ /* 0x001fca00078e0202 */
[----:B------:R0:W5:Y:S02]  /*0140*/  LDG.E R9, desc[UR4][R2.64] ;  /* 0x0000000402097981 */ /* 0x000164000c1e1900 */
.L_x_47:
[----:B------:R-:W-:Y:S05]  /*0150*/  BSYNC.RECONVERGENT B0 ;  /* 0x0000000000007941 */ /* 0x000fea0003800200 */
.L_x_46:
[----:B-----5:R-:W-:Y:S01]  /*0160*/  STG.E desc[UR4][R4.64], R9 ;  /* 0x0000000904007986 */ /* 0x020fe2000c101904 */
[----:B------:R-:W-:Y:S05]  /*0170*/  EXIT ;  /* 0x000000000000794d */ /* 0x000fea0003800000 */
.L_x_48:
        /* <DEDUP_REMOVED lines=16> */
.L_x_169:


//--------------------- .text.fc_backward_kernel  --------------------------
	.section	.text.fc_backward_kernel,"ax",@progbits
	.align	128
        .global         fc_backward_kernel
        .type           fc_backward_kernel,@function
        .size           fc_backward_kernel,(.L_x_170 - fc_backward_kernel)
        .other          fc_backward_kernel,@"STO_CUDA_ENTRY STV_DEFAULT"
fc_backward_kernel:
.text.fc_backward_kernel:
[----:B------:R-:W-:Y:S01]  /*0000*/  LDC R1, c[0x0][0x37c] ;  /* 0x0000df00ff017b82 */ /* 0x000fe20000000800 */
[----:B------:R-:W0:Y:S07]  /*0010*/  S2R R3, SR_TID.X ;  /* 0x0000000000037919 */ /* 0x000e2e0000002100 */
[----:B------:R-:W0:Y:S01]  /*0020*/  S2UR UR6, SR_CTAID.X ;  /* 0x00000000000679c3 */ /* 0x000e220000002500 */
[----:B------:R-:W1:Y:S01]  /*0030*/  LDCU.64 UR4, c[0x0][0x358] ;  /* 0x00006b00ff0477ac */ /* 0x000e620008000a00 */
[----:B------:R-:W-:Y:S06]  /*0040*/  BSSY.RECONVERGENT B0, `(.L_x_49) ;  /* 0x0000099000007945 */ /* 0x000fec0003800200 */
[----:B------:R-:W0:Y:S08]  /*0050*/  LDC R0, c[0x0][0x360] ;  /* 0x0000d800ff007b82 */ /* 0x000e300000000800 */
[----:B------:R-:W2:Y:S01]  /*0060*/  LDC.64 R4, c[0x0][0x3b0] ;  /* 0x0000ec00ff047b82 */ /* 0x000ea20000000a00 */
[----:B0-----:R-:W-:-:S02]  /*0070*/  IMAD R0, R0, UR6, R3 ;  /* 0x0000000600007c24 */ /* 0x001fc4000f8e0203 */
[----:B--2---:R-:W-:-:S05]  /*0080*/  IMAD R3, R5, R4, RZ ;  /* 0x0000000405037224 */ /* 0x004fca00078e02ff */
[----:B------:R-:W-:-:S13]  /*0090*/  ISETP.GE.AND P0, PT, R0, R3, PT ;  /* 0x000000030000720c */ /* 0x000fda0003f06270 */
[----:B-1----:R-:W-:Y:S05]  /*00a0*/  @P0 BRA `(.L_x_50) ;  /* 0x0000000800480947 */ /* 0x002fea0003800000 */
[----:B------:R-:W-:Y:S01]  /*00b0*/  IABS R7, R5 ;  /* 0x0000000500077213 */ /* 0x000fe20000000000 */
[----:B------:R-:W0:Y:S01]  /*00c0*/  LDC R16, c[0x0][0x3b8] ;  /* 0x0000ee00ff107b82 */ /* 0x000e220000000800 */
[----:B------:R-:W-:Y:S02]  /*00d0*/  ISETP.GE.AND P1, PT, R0, RZ, PT ;  /* 0x000000ff0000720c */ /* 0x000fe40003f26270 */
[----:B------:R-:W1:Y:S01]  /*00e0*/  I2F.RP R6, R7 ;  /* 0x0000000700067306 */ /* 0x000e620000209400 */
[----:B------:R-:W-:-:S07]  /*00f0*/  MOV R25, RZ ;  /* 0x000000ff00197202 */ /* 0x000fce0000000f00 */
[----:B-1----:R-:W1:Y:S02]  /*0100*/  MUFU.RCP R6, R6 ;  /* 0x0000000600067308 */ /* 0x002e640000001000 */
[----:B-1----:R-:W-:-:S06]  /*0110*/  IADD3 R2, PT, PT, R6, 0xffffffe, RZ ;  /* 0x0ffffffe06027810 */ /* 0x002fcc0007ffe0ff */
[----:B------:R1:W2:Y:S02]  /*0120*/  F2I.FTZ.U32.TRUNC.NTZ R3, R2 ;  /* 0x0000000200037305 */ /* 0x0002a4000021f000 */
[----:B-1----:R-:W-:Y:S01]  /*0130*/  HFMA2 R2, -RZ, RZ, 0, 0 ;  /* 0x00000000ff027431 */ /* 0x002fe200000001ff */
[----:B--2---:R-:W-:-:S05]  /*0140*/  IADD3 R8, PT, PT, RZ, -R3, RZ ;  /* 0x80000003ff087210 */ /* 0x004fca0007ffe0ff */
[----:B------:R-:W-:Y:S01]  /*0150*/  IMAD R9, R8, R7, RZ ;  /* 0x0000000708097224 */ /* 0x000fe200078e02ff */
[----:B------:R-:W-:-:S03]  /*0160*/  IABS R8, R0 ;  /* 0x0000000000087213 */ /* 0x000fc60000000000 */
[----:B------:R-:W-:-:S06]  /*0170*/  IMAD.HI.U32 R3, R3, R9, R2 ;  /* 0x0000000903037227 */ /* 0x000fcc00078e0002 */
[----:B------:R-:W-:-:S05]  /*0180*/  IMAD.HI.U32 R3, R3, R8, RZ ;  /* 0x0000000803037227 */ /* 0x000fca00078e00ff */
[----:B------:R-:W-:-:S05]  /*0190*/  IADD3 R9, PT, PT, -R3, RZ, RZ ;  /* 0x000000ff03097210 */ /* 0x000fca0007ffe1ff */
[----:B------:R-:W-:-:S05]  /*01a0*/  IMAD R6, R7, R9, R8 ;  /* 0x0000000907067224 */ /* 0x000fca00078e0208 */
[----:B------:R-:W-:-:S13]  /*01b0*/  ISETP.GT.U32.AND P0, PT, R7, R6, PT ;  /* 0x000000060700720c */ /* 0x000fda0003f04070 */
[----:B------:R-:W-:-:S04]  /*01c0*/  @!P0 IADD3 R6, PT, PT, R6, -R7, RZ ;  /* 0x8000000706068210 */ /* 0x000fc80007ffe0ff */
[----:B------:R-:W-:-:S13]  /*01d0*/  ISETP.GT.U32.AND P2, PT, R7, R6, PT ;  /* 0x000000060700720c */ /* 0x000fda0003f44070 */
[----:B------:R-:W-:Y:S02]  /*01e0*/  @!P2 IADD3 R6, PT, PT, R6, -R7, RZ ;  /* 0x800000070606a210 */ /* 0x000fe40007ffe0ff */
[----:B0-----:R-:W-:Y:S02]  /*01f0*/  ISETP.GE.AND P2, PT, R16, 0x1, PT ;  /* 0x000000011000780c */ /* 0x001fe40003f46270 */
[----:B------:R-:W-:-:S11]  /*0200*/  @!P1 IADD3 R6, PT, PT, -R6, RZ, RZ ;  /* 0x000000ff06069210 */ /* 0x000fd60007ffe1ff */
[----:B------:R-:W-:Y:S05]  /*0210*/  @!P2 BRA `(.L_x_51) ;  /* 0x0000000400e0a947 */ /* 0x000fea0003800000 */
[----:B------:R-:W-:Y:S01]  /*0220*/  IMAD R8, R7, R9, R8 ;  /* 0x0000000907087224 */ /* 0x000fe200078e0208 */
[----:B------:R-:W-:Y:S02]  /*0230*/  LOP3.LUT R2, R0, R5, RZ, 0x3c, !PT ;  /* 0x0000000500027212 */ /* 0x000fe400078e3cff */
[----:B------:R-:W-:Y:S02]  /*0240*/  @!P0 IADD3 R3, PT, PT, R3, 0x1, RZ ;  /* 0x0000000103038810 */ /* 0x000fe40007ffe0ff */
[-C--:B------:R-:W-:Y:S02]  /*0250*/  @!P0 IADD3 R8, PT, PT, R8, -R7.reuse, RZ ;  /* 0x8000000708088210 */ /* 0x080fe40007ffe0ff */
[----:B------:R-:W-:Y:S02]  /*0260*/  ISETP.GE.AND P1, PT, R2, RZ, PT ;  /* 0x000000ff0200720c */ /* 0x000fe40003f26270 */
[----:B------:R-:W-:Y:S02]  /*0270*/  ISETP.GE.U32.AND P2, PT, R8, R7, PT ;  /* 0x000000070800720c */ /* 0x000fe40003f46070 */
[----:B------:R-:W-:-:S02]  /*0280*/  IADD3 R7, PT, PT, R16, -0x1, RZ ;  /* 0xffffffff10077810 */ /* 0x000fc40007ffe0ff */
[----:B------:R-:W-:Y:S02]  /*0290*/  ISETP.NE.AND P0, PT, R5, RZ, PT ;  /* 0x000000ff0500720c */ /* 0x000fe40003f05270 */
[----:B------:R-:W-:Y:S02]  /*02a0*/  LOP3.LUT R27, R16, 0x7, RZ, 0xc0, !PT ;  /* 0x00000007101b7812 */ /* 0x000fe400078ec0ff */
[----:B------:R-:W-:Y:S02]  /*02b0*/  MOV R25, RZ ;  /* 0x000000ff00197202 */ /* 0x000fe40000000f00 */
[----:B------:R-:W-:-:S03]  /*02c0*/  MOV R17, RZ ;  /* 0x000000ff00117202 */ /* 0x000fc60000000f00 */
[----:B------:R-:W-:Y:S02]  /*02d0*/  @P2 IADD3 R3, PT, PT, R3, 0x1, RZ ;  /* 0x0000000103032810 */ /* 0x000fe40007ffe0ff */
[----:B------:R-:W-:Y:S02]  /*02e0*/  ISETP.GE.U32.AND P2, PT, R7, 0x7, PT ;  /* 0x000000070700780c */ /* 0x000fe40003f46070 */
[----:B------:R-:W-:Y:S02]  /*02f0*/  MOV R2, R3 ;  /* 0x0000000300027202 */ /* 0x000fe40000000f00 */
[----:B------:R-:W-:Y:S02]  /*0300*/  LOP3.LUT R3, RZ, R5, RZ, 0x33, !PT ;  /* 0x00000005ff037212 */ /* 0x000fe400078e33ff */
[----:B------:R-:W-:Y:S02]  /*0310*/  @!P1 IADD3 R2, PT, PT, -R2, RZ, RZ ;  /* 0x000000ff02029210 */ /* 0x000fe40007ffe1ff */
[----:B------:R-:W-:-:S02]  /*0320*/  ISETP.NE.AND P1, PT, R27, RZ, PT ;  /* 0x000000ff1b00720c */ /* 0x000fc40003f25270 */
[C---:B------:R-:W-:Y:S02]  /*0330*/  SEL R7, R3.reuse, R2, !P0 ;  /* 0x0000000203077207 */ /* 0x040fe40004000000 */
[----:B------:R-:W-:-:S03]  /*0340*/  SEL R20, R3, R6, !P0 ;  /* 0x0000000603147207 */ /* 0x000fc60004000000 */
[----:B------:R-:W-:Y:S01]  /*0350*/  IMAD R22, R7, R16, RZ ;  /* 0x0000001007167224 */ /* 0x000fe200078e02ff */
[----:B------:R-:W-:Y:S06]  /*0360*/  @!P2 BRA `(.L_x_52) ;  /* 0x0000000000b4a947 */ /* 0x000fec0003800000 */
[----:B------:R-:W-:Y:S01]  /*0370*/  LOP3.LUT R17, R16, 0x7ffffff8, RZ, 0xc0, !PT ;  /* 0x7ffffff810117812 */ /* 0x000fe200078ec0ff */
[----:B------:R-:W-:Y:S01]  /*0380*/  HFMA2 R25, -RZ, RZ, 0, 0 ;  /* 0x00000000ff197431 */ /* 0x000fe200000001ff */
[----:B------:R-:W-:Y:S02]  /*0390*/  MOV R19, R22 ;  /* 0x0000001600137202 */ /* 0x000fe40000000f00 */
[----:B------:R-:W-:Y:S02]  /*03a0*/  MOV R18, R20 ;  /* 0x0000001400127202 */ /* 0x000fe40000000f00 */
[----:B------:R-:W-:-:S07]  /*03b0*/  IADD3 R21, PT, PT, -R17, RZ, RZ ;  /* 0x000000ff11157210 */ /* 0x000fce0007ffe1ff */
.L_x_53:
[----:B------:R-:W0:Y:S08]  /*03c0*/  LDC.64 R14, c[0x0][0x390] ;  /* 0x0000e400ff0e7b82 */ /* 0x000e300000000a00 */
[----:B------:R-:W1:Y:S01]  /*03d0*/  LDC.64 R2, c[0x0][0x380] ;  /* 0x0000e000ff027b82 */ /* 0x000e620000000a00 */
[----:B0-----:R-:W-:-:S05]  /*03e0*/  IMAD.WIDE R14, R18, 0x4, R14 ;  /* 0x00000004120e7825 */ /* 0x001fca00078e020e */
[----:B------:R0:W2:Y:S01]  /*03f0*/  LDG.E R28, desc[UR4][R14.64] ;  /* 0x000000040e1c7981 */ /* 0x0000a2000c1e1900 */
[----:B-1----:R-:W-:-:S04]  /*0400*/  IMAD.WIDE R2, R19, 0x4, R2 ;  /* 0x0000000413027825 */ /* 0x002fc800078e0202 */
[C---:B------:R-:W-:Y:S01]  /*0410*/  IMAD.WIDE R12, R5.reuse, 0x4, R14 ;  /* 0x00000004050c7825 */ /* 0x040fe200078e020e */
[----:B------:R-:W2:Y:S04]  /*0420*/  LDG.E R26, desc[UR4][R2.64] ;  /* 0x00000004021a7981 */ /* 0x000ea8000c1e1900 */
[----:B------:R-:W3:Y:S04]  /*0430*/  LDG.E R23, desc[UR4][R2.64+0x4] ;  /* 0x0000040402177981 */ /* 0x000ee8000c1e1900 */
[----:B------:R1:W3:Y:S01]  /*0440*/  LDG.E R24, desc[UR4][R12.64] ;  /* 0x000000040c187981 */ /* 0x0002e2000c1e1900 */
[----:B------:R-:W-:-:S03]  /*0450*/  IMAD.WIDE R8, R5, 0x4, R12 ;  /* 0x0000000405087825 */ /* 0x000fc600078e020c */
[----:B------:R-:W4:Y:S01]  /*0460*/  LDG.E R29, desc[UR4][R2.64+0x8] ;  /* 0x00000804021d7981 */ /* 0x000f22000c1e1900 */
[----:B------:R-:W-:-:S03]  /*0470*/  IMAD.WIDE R10, R5, 0x4, R8 ;  /* 0x00000004050a7825 */ /* 0x000fc600078e0208 */
[----:B------:R-:W4:Y:S01]  /*0480*/  LDG.E R8, desc[UR4][R8.64] ;  /* 0x0000000408087981 */ /* 0x000f22000c1e1900 */
[----:B------:R-:W-:-:S04]  /*0490*/  IMAD.WIDE R6, R5, 0x4, R10 ;  /* 0x0000000405067825 */ /* 0x000fc800078e020a */
[C---:B0-----:R-:W-:Y:S01]  /*04a0*/  IMAD.WIDE R14, R5.reuse, 0x4, R6 ;  /* 0x00000004050e7825 */ /* 0x041fe200078e0206 */
[----:B------:R0:W5:Y:S04]  /*04b0*/  LDG.E R9, desc[UR4][R10.64] ;  /* 0x000000040a097981 */ /* 0x000168000c1e1900 */
[----:B------:R-:W5:Y:S01]  /*04c0*/  LDG.E R6, desc[UR4][R6.64] ;  /* 0x0000000406067981 */ /* 0x000f62000c1e1900 */
[----:B-1----:R-:W-:-:S03]  /*04d0*/  IMAD.WIDE R12, R5, 0x4, R14 ;  /* 0x00000004050c7825 */ /* 0x002fc600078e020e */
[----:B------:R-:W5:Y:S01]  /*04e0*/  LDG.E R15, desc[UR4][R14.64] ;  /* 0x000000040e0f7981 */ /* 0x000f62000c1e1900 */
[----:B0-----:R-:W-:-:S03]  /*04f0*/  IMAD.WIDE R10, R5, 0x4, R12 ;  /* 0x00000004050a7825 */ /* 0x001fc600078e020c */
[----:B------:R-:W5:Y:S04]  /*0500*/  LDG.E R7, desc[UR4][R2.64+0x1c] ;  /* 0x00001c0402077981 */ /* 0x000f68000c1e1900 */
[----:B------:R-:W5:Y:S01]  /*0510*/  LDG.E R10, desc[UR4][R10.64] ;  /* 0x000000040a0a7981 */ /* 0x000f62000c1e1900 */
[----:B--2---:R-:W-:-:S03]  /*0520*/  FFMA R28, R26, R28, R25 ;  /* 0x0000001c1a1c7223 */ /* 0x004fc60000000019 */
[----:B------:R-:W5:Y:S04]  /*0530*/  LDG.E R26, desc[UR4][R2.64+0xc] ;  /* 0x00000c04021a7981 */ /* 0x000f68000c1e1900 */
[----:B------:R-:W2:Y:S01]  /*0540*/  LDG.E R25, desc[UR4][R12.64] ;  /* 0x000000040c197981 */ /* 0x000ea2000c1e1900 */
[----:B---3--:R-:W-:-:S03]  /*0550*/  FFMA R24, R23, R24, R28 ;  /* 0x0000001817187223 */ /* 0x008fc6000000001c */
[----:B------:R-:W3:Y:S04]  /*0560*/  LDG.E R23, desc[UR4][R2.64+0x10] ;  /* 0x0000100402177981 */ /* 0x000ee8000c1e1900 */
[----:B------:R-:W2:Y:S04]  /*0570*/  LDG.E R28, desc[UR4][R2.64+0x14] ;  /* 0x00001404021c7981 */ /* 0x000ea8000c1e1900 */
[----:B------:R-:W2:Y:S01]  /*0580*/  LDG.E R12, desc[UR4][R2.64+0x18] ;  /* 0x00001804020c7981 */ /* 0x000ea2000c1e1900 */
[----:B----4-:R-:W-:Y:S01]  /*0590*/  FFMA R29, R29, R8, R24 ;  /* 0x000000081d1d7223 */ /* 0x010fe20000000018 */
[----:B------:R-:W-:-:S04]  /*05a0*/  IADD3 R21, PT, PT, R21, 0x8, RZ ;  /* 0x0000000815157810 */ /* 0x000fc80007ffe0ff */
[----:B------:R-:W-:Y:S02]  /*05b0*/  ISETP.NE.AND P0, PT, R21, RZ, PT ;  /* 0x000000ff1500720c */ /* 0x000fe40003f05270 */
[----:B------:R-:W-:Y:S02]  /*05c0*/  IADD3 R19, PT, PT, R19, 0x8, RZ ;  /* 0x0000000813137810 */ /* 0x000fe40007ffe0ff */
[----:B------:R-:W-:Y:S01]  /*05d0*/  LEA R18, R5, R18, 0x3 ;  /* 0x0000001205127211 */ /* 0x000fe200078e18ff */
[----:B-----5:R-:W-:-:S04]  /*05e0*/  FFMA R26, R26, R9, R29 ;  /* 0x000000091a1a7223 */ /* 0x020fc8000000001d */
[----:B---3--:R-:W-:-:S04]  /*05f0*/  FFMA R23, R23, R6, R26 ;  /* 0x0000000617177223 */ /* 0x008fc8000000001a */
[----:B--2---:R-:W-:-:S04]  /*0600*/  FFMA R15, R28, R15, R23 ;  /* 0x0000000f1c0f7223 */ /* 0x004fc80000000017 */
[----:B------:R-:W-:-:S04]  /*0610*/  FFMA R12, R12, R25, R15 ;  /* 0x000000190c0c7223 */ /* 0x000fc8000000000f */
[----:B------:R-:W-:Y:S01]  /*0620*/  FFMA R25, R7, R10, R12 ;  /* 0x0000000a07197223 */ /* 0x000fe2000000000c */
[----:B------:R-:W-:Y:S06]  /*0630*/  @P0 BRA `(.L_x_53) ;  /* 0xfffffffc00600947 */ /* 0x000fec000383ffff */
.L_x_52:
[----:B------:R-:W-:Y:S05]  /*0640*/  @!P1 BRA `(.L_x_51) ;  /* 0x0000000000d49947 */ /* 0x000fea0003800000 */
[----:B------:R-:W-:Y:S02]  /*0650*/  ISETP.GE.U32.AND P0, PT, R27, 0x4, PT ;  /* 0x000000041b00780c */ /* 0x000fe40003f06070 */
[----:B------:R-:W-:-:S04]  /*0660*/  LOP3.LUT R15, R16, 0x3, RZ, 0xc0, !PT ;  /* 0x00000003100f7812 */ /* 0x000fc800078ec0ff */
[----:B------:R-:W-:-:S07]  /*0670*/  ISETP.NE.AND P1, PT, R15, RZ, PT ;  /* 0x000000ff0f00720c */ /* 0x000fce0003f25270 */
[----:B------:R-:W-:Y:S06]  /*0680*/  @!P0 BRA `(.L_x_54) ;  /* 0x0000000000588947 */ /* 0x000fec0003800000 */
[----:B------:R-:W0:Y:S01]  /*0690*/  LDC.64 R10, c[0x0][0x390] ;  /* 0x0000e400ff0a7b82 */ /* 0x000e220000000a00 */
[----:B------:R-:W-:Y:S01]  /*06a0*/  IMAD R9, R17, R5, R20 ;  /* 0x0000000511097224 */ /* 0x000fe200078e0214 */
[----:B------:R-:W-:-:S06]  /*06b0*/  IADD3 R7, PT, PT, R22, R17, RZ ;  /* 0x0000001116077210 */ /* 0x000fcc0007ffe0ff */
[----:B------:R-:W1:Y:S01]  /*06c0*/  LDC.64 R2, c[0x0][0x380] ;  /* 0x0000e000ff027b82 */ /* 0x000e620000000a00 */
[----:B0-----:R-:W-:-:S04]  /*06d0*/  IMAD.WIDE R10, R9, 0x4, R10 ;  /* 0x00000004090a7825 */ /* 0x001fc800078e020a */
[----:B------:R-:W-:Y:S02]  /*06e0*/  IMAD.WIDE R12, R5, 0x4, R10 ;  /* 0x00000004050c7825 */ /* 0x000fe400078e020a */
[----:B------:R-:W2:Y:S02]  /*06f0*/  LDG.E R10, desc[UR4][R10.64] ;  /* 0x000000040a0a7981 */ /* 0x000ea4000c1e1900 */
[----:B-1----:R-:W-:-:S04]  /*0700*/  IMAD.WIDE R2, R7, 0x4, R2 ;  /* 0x0000000407027825 */ /* 0x002fc800078e0202 */
[C---:B------:R-:W-:Y:S01]  /*0710*/  IMAD.WIDE R6, R5.reuse, 0x4, R12 ;  /* 0x0000000405067825 */ /* 0x040fe200078e020c */
[----:B------:R-:W2:Y:S04]  /*0720*/  LDG.E R14, desc[UR4][R2.64] ;  /* 0x00000004020e7981 */ /* 0x000ea8000c1e1900 */
[----:B------:R-:W3:Y:S01]  /*0730*/  LDG.E R12, desc[UR4][R12.64] ;  /* 0x000000040c0c7981 */ /* 0x000ee2000c1e1900 */
[----:B------:R-:W-:-:S03]  /*0740*/  IMAD.WIDE R8, R5, 0x4, R6 ;  /* 0x0000000405087825 */ /* 0x000fc600078e0206 */
[----:B------:R-:W3:Y:S04]  /*0750*/  LDG.E R19, desc[UR4][R2.64+0x4] ;  /* 0x0000040402137981 */ /* 0x000ee8000c1e1900 */
[----:B------:R-:W4:Y:S04]  /*0760*/  LDG.E R18, desc[UR4][R6.64] ;  /* 0x0000000406127981 */ /* 0x000f28000c1e1900 */
[----:B------:R-:W4:Y:S04]  /*0770*/  LDG.E R21, desc[UR4][R2.64+0x8] ;  /* 0x0000080402157981 */ /* 0x000f28000c1e1900 */
[----:B------:R-:W5:Y:S04]  /*0780*/  LDG.E R23, desc[UR4][R2.64+0xc] ;  /* 0x00000c0402177981 */ /* 0x000f68000c1e1900 */
[----:B------:R-:W5:Y:S01]  /*0790*/  LDG.E R8, desc[UR4][R8.64] ;  /* 0x0000000408087981 */ /* 0x000f62000c1e1900 */
[----:B------:R-:W-:Y:S01]  /*07a0*/  IADD3 R17, PT, PT, R17, 0x4, RZ ;  /* 0x0000000411117810 */ /* 0x000fe20007ffe0ff */
[----:B--2---:R-:W-:-:S04]  /*07b0*/  FFMA R14, R14, R10, R25 ;  /* 0x0000000a0e0e7223 */ /* 0x004fc80000000019 */
[----:B---3--:R-:W-:-:S04]  /*07c0*/  FFMA R14, R19, R12, R14 ;  /* 0x0000000c130e7223 */ /* 0x008fc8000000000e */
[----:B----4-:R-:W-:-:S04]  /*07d0*/  FFMA R14, R21, R18, R14 ;  /* 0x00000012150e7223 */ /* 0x010fc8000000000e */
[----:B-----5:R-:W-:-:S07]  /*07e0*/  FFMA R25, R23, R8, R14 ;  /* 0x0000000817197223 */ /* 0x020fce000000000e */
.L_x_54:
[----:B------:R-:W-:Y:S05]  /*07f0*/  @!P1 BRA `(.L_x_51) ;  /* 0x0000000000689947 */ /* 0x000fea0003800000 */
[----:B------:R-:W-:Y:S02]  /*0800*/  ISETP.NE.AND P0, PT, R15, 0x1, PT ;  /* 0x000000010f00780c */ /* 0x000fe40003f05270 */
[----:B------:R-:W-:-:S04]  /*0810*/  LOP3.LUT R16, R16, 0x1, RZ, 0xc0, !PT ;  /* 0x0000000110107812 */ /* 0x000fc800078ec0ff */
[----:B------:R-:W-:-:S07]  /*0820*/  ISETP.NE.U32.AND P1, PT, R16, 0x1, PT ;  /* 0x000000011000780c */ /* 0x000fce0003f25070 */
[----:B------:R-:W0:Y:S01]  /*0830*/  @P0 LDC.64 R10, c[0x0][0x390] ;  /* 0x0000e400ff0a0b82 */ /* 0x000e220000000a00 */
[C---:B------:R-:W-:Y:S01]  /*0840*/  @P0 IMAD R15, R17.reuse, R5, R20 ;  /* 0x00000005110f0224 */ /* 0x040fe200078e0214 */
[----:B------:R-:W-:Y:S02]  /*0850*/  @P0 IADD3 R13, PT, PT, R22, R17, RZ ;  /* 0x00000011160d0210 */ /* 0x000fe40007ffe0ff */
[----:B------:R-:W-:-:S04]  /*0860*/  @P0 IADD3 R17, PT, PT, R17, 0x2, RZ ;  /* 0x0000000211110810 */ /* 0x000fc80007ffe0ff */
[----:B------:R-:W1:Y:S08]  /*0870*/  @P0 LDC.64 R8, c[0x0][0x380] ;  /* 0x0000e000ff080b82 */ /* 0x000e700000000a00 */
[----:B------:R-:W2:Y:S08]  /*0880*/  @!P1 LDC.64 R6, c[0x0][0x380] ;  /* 0x0000e000ff069b82 */ /* 0x000eb00000000a00 */
[----:B------:R-:W3:Y:S01]  /*0890*/  @!P1 LDC.64 R2, c[0x0][0x390] ;  /* 0x0000e400ff029b82 */ /* 0x000ee20000000a00 */
[----:B0-----:R-:W-:Y:S01]  /*08a0*/  @P0 IMAD.WIDE R10, R15, 0x4, R10 ;  /* 0x000000040f0a0825 */ /* 0x001fe200078e020a */
[----:B------:R-:W-:-:S03]  /*08b0*/  @!P1 IADD3 R15, PT, PT, R22, R17, RZ ;  /* 0x00000011160f9210 */ /* 0x000fc60007ffe0ff */
[----:B------:R-:W-:Y:S01]  /*08c0*/  @!P1 IMAD R17, R17, R5, R20 ;  /* 0x0000000511119224 */ /* 0x000fe200078e0214 */
[----:B------:R-:W4:Y:S01]  /*08d0*/  @P0 LDG.E R16, desc[UR4][R10.64] ;  /* 0x000000040a100981 */ /* 0x000f22000c1e1900 */
[----:B-1----:R-:W-:-:S04]  /*08e0*/  @P0 IMAD.WIDE R8, R13, 0x4, R8 ;  /* 0x000000040d080825 */ /* 0x002fc800078e0208 */
[----:B------:R-:W-:Y:S01]  /*08f0*/  @P0 IMAD.WIDE R12, R5, 0x4, R10 ;  /* 0x00000004050c0825 */ /* 0x000fe200078e020a */
[----:B------:R-:W4:Y:S03]  /*0900*/  @P0 LDG.E R14, desc[UR4][R8.64] ;  /* 0x00000004080e0981 */ /* 0x000f26000c1e1900 */
[----:B--2---:R-:W-:Y:S01]  /*0910*/  @!P1 IMAD.WIDE R6, R15, 0x4, R6 ;  /* 0x000000040f069825 */ /* 0x004fe200078e0206 */
[----:B------:R-:W2:Y:S04]  /*0920*/  @P0 LDG.E R19, desc[UR4][R8.64+0x4] ;  /* 0x0000040408130981 */ /* 0x000ea8000c1e1900 */
[----:B------:R-:W2:Y:S01]  /*0930*/  @P0 LDG.E R12, desc[UR4][R12.64] ;  /* 0x000000040c0c0981 */ /* 0x000ea2000c1e1900 */
[----:B---3--:R-:W-:-:S03]  /*0940*/  @!P1 IMAD.WIDE R2, R17, 0x4, R2 ;  /* 0x0000000411029825 */ /* 0x008fc600078e0202 */
[----:B------:R-:W3:Y:S04]  /*0950*/  @!P1 LDG.E R6, desc[UR4][R6.64] ;  /* 0x0000000406069981 */ /* 0x000ee8000c1e1900 */
[----:B------:R-:W3:Y:S01]  /*0960*/  @!P1 LDG.E R2, desc[UR4][R2.64] ;  /* 0x0000000402029981 */ /* 0x000ee2000c1e1900 */
[----:B----4-:R-:W-:-:S04]  /*0970*/  @P0 FFMA R14, R14, R16, R25 ;  /* 0x000000100e0e0223 */ /* 0x010fc80000000019 */
[----:B--2---:R-:W-:-:S04]  /*0980*/  @P0 FFMA R25, R19, R12, R14 ;  /* 0x0000000c13190223 */ /* 0x004fc8000000000e */
[----:B---3--:R-:W-:-:S07]  /*0990*/  @!P1 FFMA R25, R6, R2, R25 ;  /* 0x0000000206199223 */ /* 0x008fce0000000019 */
.L_x_51:
[----:B------:R-:W0:Y:S02]  /*09a0*/  LDC.64 R2, c[0x0][0x398] ;  /* 0x0000e600ff027b82 */ /* 0x000e240000000a00 */
[----:B0-----:R-:W-:-:S05]  /*09b0*/  IMAD.WIDE R2, R0, 0x4, R2 ;  /* 0x0000000400027825 */ /* 0x001fca00078e0202 */
[----:B------:R0:W-:Y:S02]  /*09c0*/  STG.E desc[UR4][R2.64], R25 ;  /* 0x0000001902007986 */ /* 0x0001e4000c101904 */
.L_x_50:
[----:B------:R-:W-:Y:S05]  /*09d0*/  BSYNC.RECONVERGENT B0 ;  /* 0x0000000000007941 */ /* 0x000fea0003800200 */
.L_x_49:
[----:B0-----:R-:W0:Y:S01]  /*09e0*/  LDC R3, c[0x0][0x3b8] ;  /* 0x0000ee00ff037b82 */ /* 0x001e220000000800 */
[----:B------:R-:W-:Y:S01]  /*09f0*/  BSSY.RECONVERGENT B0, `(.L_x_55) ;  /* 0x0000099000007945 */ /* 0x000fe20003800200 */
[----:B0-----:R-:W-:-:S05]  /*0a00*/  IMAD R7, R5, R3, RZ ;  /* 0x0000000305077224 */ /* 0x001fca00078e02ff */
[----:B------:R-:W-:-:S13]  /*0a10*/  ISETP.GE.AND P0, PT, R0, R7, PT ;  /* 0x000000070000720c */ /* 0x000fda0003f06270 */
[----:B------:R-:W-:Y:S05]  /*0a20*/  @P0 BRA `(.L_x_56) ;  /* 0x0000000800540947 */ /* 0x000fea0003800000 */
[----:B------:R-:W-:Y:S01]  /*0a30*/  IABS R2, R5 ;  /* 0x0000000500027213 */ /* 0x000fe20000000000 */
[----:B------:R-:W-:Y:S01]  /*0a40*/  HFMA2 R21, -RZ, RZ, 0, 0 ;  /* 0x00000000ff157431 */ /* 0x000fe200000001ff */
[----:B------:R-:W-:Y:S02]  /*0a50*/  IABS R10, R0 ;  /* 0x00000000000a7213 */ /* 0x000fe40000000000 */
[----:B------:R-:W0:Y:S08]  /*0a60*/  I2F.RP R8, R2 ;  /* 0x0000000200087306 */ /* 0x000e300000209400 */
[----:B0-----:R-:W0:Y:S02]  /*0a70*/  MUFU.RCP R8, R8 ;  /* 0x0000000800087308 */ /* 0x001e240000001000 */
[----:B0-----:R-:W-:-:S06]  /*0a80*/  IADD3 R6, PT, PT, R8, 0xffffffe, RZ ;  /* 0x0ffffffe08067810 */ /* 0x001fcc0007ffe0ff */
[----:B------:R0:W1:Y:S02]  /*0a90*/  F2I.FTZ.U32.TRUNC.NTZ R7, R6 ;  /* 0x0000000600077305 */ /* 0x000064000021f000 */
[----:B0-----:R-:W-:Y:S01]  /*0aa0*/  HFMA2 R6, -RZ, RZ, 0, 0 ;  /* 0x00000000ff067431 */ /* 0x001fe200000001ff */
[----:B-1----:R-:W-:-:S05]  /*0ab0*/  IADD3 R9, PT, PT, RZ, -R7, RZ ;  /* 0x80000007ff097210 */ /* 0x002fca0007ffe0ff */
[----:B------:R-:W-:-:S04]  /*0ac0*/  IMAD R9, R9, R2, RZ ;  /* 0x0000000209097224 */ /* 0x000fc800078e02ff */
[----:B------:R-:W-:Y:S01]  /*0ad0*/  IMAD.HI.U32 R9, R7, R9, R6 ;  /* 0x0000000907097227 */ /* 0x000fe200078e0006 */
[----:B------:R-:W-:-:S05]  /*0ae0*/  MOV R7, R10 ;  /* 0x0000000a00077202 */ /* 0x000fca0000000f00 */
[----:B------:R-:W-:-:S05]  /*0af0*/  IMAD.HI.U32 R9, R9, R7, RZ ;  /* 0x0000000709097227 */ /* 0x000fca00078e00ff */
[----:B------:R-:W-:-:S05]  /*0b00*/  IADD3 R8, PT, PT, -R9, RZ, RZ ;  /* 0x000000ff09087210 */ /* 0x000fca0007ffe1ff */
[----:B------:R-:W-:-:S05]  /*0b10*/  IMAD R7, R2, R8, R7 ;  /* 0x0000000802077224 */ /* 0x000fca00078e0207 */
[----:B------:R-:W-:-:S13]  /*0b20*/  ISETP.GT.U32.AND P0, PT, R2, R7, PT ;  /* 0x000000070200720c */ /* 0x000fda0003f04070 */
[-C--:B------:R-:W-:Y:S02]  /*0b30*/  @!P0 IADD3 R7, PT, PT, R7, -R2.reuse, RZ ;  /* 0x8000000207078210 */ /* 0x080fe40007ffe0ff */
[----:B------:R-:W-:Y:S02]  /*0b40*/  @!P0 IADD3 R9, PT, PT, R9, 0x1, RZ ;  /* 0x0000000109098810 */ /* 0x000fe40007ffe0ff */
[----:B------:R-:W-:Y:S02]  /*0b50*/  ISETP.GE.U32.AND P2, PT, R7, R2, PT ;  /* 0x000000020700720c */ /* 0x000fe40003f46070 */
[----:B------:R-:W-:Y:S02]  /*0b60*/  LOP3.LUT R2, R0, R5, RZ, 0x3c, !PT ;  /* 0x0000000500027212 */ /* 0x000fe400078e3cff */
[----:B------:R-:W-:Y:S02]  /*0b70*/  ISETP.NE.AND P0, PT, R5, RZ, PT ;  /* 0x000000ff0500720c */ /* 0x000fe40003f05270 */
[----:B------:R-:W-:-:S07]  /*0b80*/  ISETP.GE.AND P1, PT, R2, RZ, PT ;  /* 0x000000ff0200720c */ /* 0x000fce0003f26270 */
[----:B------:R-:W-:Y:S02]  /*0b90*/  @P2 IADD3 R9, PT, PT, R9, 0x1, RZ ;  /* 0x0000000109092810 */ /* 0x000fe40007ffe0ff */
[----:B------:R-:W-:Y:S02]  /*0ba0*/  ISETP.GE.AND P2, PT, R4, 0x1, PT ;  /* 0x000000010400780c */ /* 0x000fe40003f46270 */
[----:B------:R-:W-:-:S04]  /*0bb0*/  MOV R2, R9 ;  /* 0x0000000900027202 */ /* 0x000fc80000000f00 */
[----:B------:R-:W-:Y:S02]  /*0bc0*/  @!P1 IADD3 R2, PT, PT, -R2, RZ, RZ ;  /* 0x000000ff02029210 */ /* 0x000fe40007ffe1ff */
[----:B------:R-:W-:-:S05]  /*0bd0*/  @!P0 LOP3.LUT R2, RZ, R5, RZ, 0x33, !PT ;  /* 0x00000005ff028212 */ /* 0x000fca00078e33ff */
[----:B------:R-:W-:Y:S05]  /*0be0*/  @!P2 BRA `(.L_x_57) ;  /* 0x0000000400d8a947 */ /* 0x000fea0003800000 */
[----:B------:R-:W-:Y:S02]  /*0bf0*/  ISETP.GE.U32.AND P0, PT, R4, 0x8, PT ;  /* 0x000000080400780c */ /* 0x000fe40003f06070 */
[----:B------:R-:W-:Y:S02]  /*0c00*/  IADD3 R9, PT, PT, -R2, RZ, RZ ;  /* 0x000000ff02097210 */ /* 0x000fe40007ffe1ff */
[----:B------:R-:W-:Y:S02]  /*0c10*/  LOP3.LUT R7, R4, 0x7, RZ, 0xc0, !PT ;  /* 0x0000000704077812 */ /* 0x000fe400078ec0ff */
[----:B------:R-:W-:Y:S01]  /*0c20*/  MOV R21, RZ ;  /* 0x000000ff00157202 */ /* 0x000fe20000000f00 */
[----:B------:R-:W-:Y:S01]  /*0c30*/  IMAD R9, R5, R9, R0 ;  /* 0x0000000905097224 */ /* 0x000fe200078e0200 */
[----:B------:R-:W-:Y:S02]  /*0c40*/  ISETP.NE.AND P1, PT, R7, RZ, PT ;  /* 0x000000ff0700720c */ /* 0x000fe40003f25270 */
[----:B------:R-:W-:-:S03]  /*0c50*/  MOV R8, RZ ;  /* 0x000000ff00087202 */ /* 0x000fc60000000f00 */
[----:B------:R-:W-:Y:S08]  /*0c60*/  @!P0 BRA `(.L_x_58) ;  /* 0x0000000000d08947 */ /* 0x000ff00003800000 */
[----:B------:R-:W-:Y:S02]  /*0c70*/  LOP3.LUT R8, R4, 0x7ffffff8, RZ, 0xc0, !PT ;  /* 0x7ffffff804087812 */ /* 0x000fe400078ec0ff */
[----:B------:R-:W-:Y:S02]  /*0c80*/  MOV R21, RZ ;  /* 0x000000ff00157202 */ /* 0x000fe40000000f00 */
[----:B------:R-:W-:Y:S02]  /*0c90*/  MOV R10, R2 ;  /* 0x00000002000a7202 */ /* 0x000fe40000000f00 */
[----:B------:R-:W-:Y:S02]  /*0ca0*/  MOV R6, R9 ;  /* 0x0000000900067202 */ /* 0x000fe40000000f00 */
[----:B------:R-:W-:-:S07]  /*0cb0*/  IADD3 R11, PT, PT, -R8, RZ, RZ ;  /* 0x000000ff080b7210 */ /* 0x000fce0007ffe1ff */
.L_x_59:
[----:B------:R-:W0:Y:S08]  /*0cc0*/  LDC.64 R18, c[0x0][0x380] ;  /* 0x0000e000ff127b82 */ /* 0x000e300000000a00 */
[----:B------:R-:W1:Y:S01]  /*0cd0*/  LDC.64 R14, c[0x0][0x388] ;  /* 0x0000e200ff0e7b82 */ /* 0x000e620000000a00 */
[----:B0-----:R-:W-:-:S05]  /*0ce0*/  IMAD.WIDE R18, R10, 0x4, R18 ;  /* 0x000000040a127825 */ /* 0x001fca00078e0212 */
[----:B------:R0:W2:Y:S01]  /*0cf0*/  LDG.E R20, desc[UR4][R18.64] ;  /* 0x0000000412147981 */ /* 0x0000a2000c1e1900 */
[----:B-1----:R-:W-:-:S05]  /*0d00*/  IMAD.WIDE R14, R6, 0x4, R14 ;  /* 0x00000004060e7825 */ /* 0x002fca00078e020e */
[----:B------:R1:W2:Y:S01]  /*0d10*/  LDG.E R24, desc[UR4][R14.64] ;  /* 0x000000040e187981 */ /* 0x0002a2000c1e1900 */
[----:B------:R-:W-:-:S04]  /*0d20*/  IMAD.WIDE R16, R5, 0x4, R14 ;  /* 0x0000000405107825 */ /* 0x000fc800078e020e */
[----:B0-----:R-:W-:Y:S01]  /*0d30*/  IMAD.WIDE R18, R3, 0x4, R18 ;  /* 0x0000000403127825 */ /* 0x001fe200078e0212 */
[----:B------:R0:W3:Y:S04]  /*0d40*/  LDG.E R12, desc[UR4][R16.64] ;  /* 0x00000004100c7981 */ /* 0x0000e8000c1e1900 */
[----:B------:R4:W3:Y:S01]  /*0d50*/  LDG.E R13, desc[UR4][R18.64] ;  /* 0x00000004120d7981 */ /* 0x0008e2000c1e1900 */
[----:B------:R-:W-:-:S04]  /*0d60*/  IMAD.WIDE R28, R5, 0x4, R16 ;  /* 0x00000004051c7825 */ /* 0x000fc800078e0210 */
[----:B-1----:R-:W-:-:S04]  /*0d70*/  IMAD.WIDE R14, R3, 0x4, R18 ;  /* 0x00000004030e7825 */ /* 0x002fc800078e0212 */
[----:B0-----:R-:W-:Y:S01]  /*0d80*/  IMAD.WIDE R16, R5, 0x4, R28 ;  /* 0x0000000405107825 */ /* 0x001fe200078e021c */
[----:B------:R0:W5:Y:S03]  /*0d90*/  LDG.E R27, desc[UR4][R14.64] ;  /* 0x000000040e1b7981 */ /* 0x000166000c1e1900 */
[C---:B------:R-:W-:Y:S01]  /*0da0*/  IMAD.WIDE R22, R3.reuse, 0x4, R14 ;  /* 0x0000000403167825 */ /* 0x040fe200078e020e */
[----:B------:R-:W5:Y:S04]  /*0db0*/  LDG.E R28, desc[UR4][R28.64] ;  /* 0x000000041c1c7981 */ /* 0x000f68000c1e1900 */
[----:B------:R1:W5:Y:S01]  /*0dc0*/  LDG.E R26, desc[UR4][R16.64] ;  /* 0x00000004101a7981 */ /* 0x000362000c1e1900 */
[----:B----4-:R-:W-:-:S03]  /*0dd0*/  IMAD.WIDE R18, R3, 0x4, R22 ;  /* 0x0000000403127825 */ /* 0x010fc600078e0216 */
[----:B------:R4:W5:Y:S01]  /*0de0*/  LDG.E R25, desc[UR4][R22.64] ;  /* 0x0000000416197981 */ /* 0x000962000c1e1900 */
[----:B0-----:R-:W-:-:S04]  /*0df0*/  IMAD.WIDE R14, R5, 0x4, R16 ;  /* 0x00000004050e7825 */ /* 0x001fc800078e0210 */
[C---:B-1----:R-:W-:Y:S02]  /*0e00*/  IMAD.WIDE R16, R5.reuse, 0x4, R14 ;  /* 0x0000000405107825 */ /* 0x042fe400078e020e */
[----:B------:R-:W5:Y:S02]  /*0e10*/  LDG.E R15, desc[UR4][R14.64] ;  /* 0x000000040e0f7981 */ /* 0x000f64000c1e1900 */
[C---:B----4-:R-:W-:Y:S02]  /*0e20*/  IMAD.WIDE R22, R5.reuse, 0x4, R16 ;  /* 0x0000000405167825 */ /* 0x050fe400078e0210 */
[----:B------:R-:W4:Y:S04]  /*0e30*/  LDG.E R16, desc[UR4][R16.64] ;  /* 0x0000000410107981 */ /* 0x000f28000c1e1900 */
[----:B------:R0:W4:Y:S02]  /*0e40*/  LDG.E R14, desc[UR4][R22.64] ;  /* 0x00000004160e7981 */ /* 0x000124000c1e1900 */
[----:B0-----:R-:W-:-:S06]  /*0e50*/  IMAD.WIDE R22, R5, 0x4, R22 ;  /* 0x0000000405167825 */ /* 0x001fcc00078e0216 */
[----:B------:R-:W4:Y:S01]  /*0e60*/  LDG.E R22, desc[UR4][R22.64] ;  /* 0x0000000416167981 */ /* 0x000f22000c1e1900 */
[----:B--2---:R-:W-:Y:S01]  /*0e70*/  FFMA R24, R20, R24, R21 ;  /* 0x0000001814187223 */ /* 0x004fe20000000015 */
[----:B------:R-:W-:-:S04]  /*0e80*/  IMAD.WIDE R20, R3, 0x4, R18 ;  /* 0x0000000403147825 */ /* 0x000fc800078e0212 */
[----:B---3--:R-:W-:Y:S02]  /*0e90*/  FFMA R12, R13, R12, R24 ;  /* 0x0000000c0d0c7223 */ /* 0x008fe40000000018 */
[----:B------:R0:W2:Y:S04]  /*0ea0*/  LDG.E R24, desc[UR4][R18.64] ;  /* 0x0000000412187981 */ /* 0x0000a8000c1e1900 */
[----:B------:R-:W4:Y:S01]  /*0eb0*/  LDG.E R13, desc[UR4][R20.64] ;  /* 0x00000004140d7981 */ /* 0x000f22000c1e1900 */
[----:B0-----:R-:W-:-:S05]  /*0ec0*/  IMAD.WIDE R18, R3, 0x4, R20 ;  /* 0x0000000403127825 */ /* 0x001fca00078e0214 */
[----:B------:R0:W3:Y:S02]  /*0ed0*/  LDG.E R29, desc[UR4][R18.64] ;  /* 0x00000004121d7981 */ /* 0x0000e4000c1e1900 */
[----:B0-----:R-:W-:-:S05]  /*0ee0*/  IMAD.WIDE R18, R3, 0x4, R18 ;  /* 0x0000000403127825 */ /* 0x001fca00078e0212 */
[----:B------:R-:W3:Y:S01]  /*0ef0*/  LDG.E R21, desc[UR4][R18.64] ;  /* 0x0000000412157981 */ /* 0x000ee2000c1e1900 */
[----:B-----5:R-:W-:Y:S01]  /*0f00*/  FFMA R12, R27, R28, R12 ;  /* 0x0000001c1b0c7223 */ /* 0x020fe2000000000c */
[----:B------:R-:W-:-:S03]  /*0f10*/  IADD3 R11, PT, PT, R11, 0x8, RZ ;  /* 0x000000080b0b7810 */ /* 0x000fc60007ffe0ff */
[----:B------:R-:W-:Y:S01]  /*0f20*/  FFMA R25, R25, R26, R12 ;  /* 0x0000001a19197223 */ /* 0x000fe2000000000c */
[----:B------:R-:W-:Y:S02]  /*0f30*/  ISETP.NE.AND P0, PT, R11, RZ, PT ;  /* 0x000000ff0b00720c */ /* 0x000fe40003f05270 */
[----:B------:R-:W-:Y:S02]  /*0f40*/  LEA R10, R3, R10, 0x3 ;  /* 0x0000000a030a7211 */ /* 0x000fe400078e18ff */
[----:B------:R-:W-:Y:S01]  /*0f50*/  LEA R6, R5, R6, 0x3 ;  /* 0x0000000605067211 */ /* 0x000fe200078e18ff */
[----:B--2---:R-:W-:-:S04]  /*0f60*/  FFMA R24, R24, R15, R25 ;  /* 0x0000000f18187223 */ /* 0x004fc80000000019 */
[----:B----4-:R-:W-:-:S04]  /*0f70*/  FFMA R16, R13, R16, R24 ;  /* 0x000000100d107223 */ /* 0x010fc80000000018 */
[----:B---3--:R-:W-:-:S04]  /*0f80*/  FFMA R14, R29, R14, R16 ;  /* 0x0000000e1d0e7223 */ /* 0x008fc80000000010 */
[----:B------:R-:W-:Y:S01]  /*0f90*/  FFMA R21, R21, R22, R14 ;  /* 0x0000001615157223 */ /* 0x000fe2000000000e */
[----:B------:R-:W-:Y:S06]  /*0fa0*/  @P0 BRA `(.L_x_59) ;  /* 0xfffffffc00440947 */ /* 0x000fec000383ffff */
.L_x_58:
[----:B------:R-:W-:Y:S05]  /*0fb0*/  @!P1 BRA `(.L_x_57) ;  /* 0x0000000000e49947 */ /* 0x000fea0003800000 */
[----:B------:R-:W-:Y:S02]  /*0fc0*/  ISETP.GE.U32.AND P0, PT, R7, 0x4, PT ;  /* 0x000000040700780c */ /* 0x000fe40003f06070 */
[----:B------:R-:W-:-:S04]  /*0fd0*/  LOP3.LUT R26, R4, 0x3, RZ, 0xc0, !PT ;  /* 0x00000003041a7812 */ /* 0x000fc800078ec0ff */
[----:B------:R-:W-:-:S07]  /*0fe0*/  ISETP.NE.AND P1, PT, R26, RZ, PT ;  /* 0x000000ff1a00720c */ /* 0x000fce0003f25270 */
[----:B------:R-:W-:Y:S06]  /*0ff0*/  @!P0 BRA `(.L_x_60) ;  /* 0x0000000000648947 */ /* 0x000fec0003800000 */
[----:B------:R-:W0:Y:S01]  /*1000*/  LDC.64 R22, c[0x0][0x380] ;  /* 0x0000e000ff167b82 */ /* 0x000e220000000a00 */
[C---:B------:R-:W-:Y:S02]  /*1010*/  IMAD R7, R8.reuse, R3, R2 ;  /* 0x0000000308077224 */ /* 0x040fe400078e0202 */
[----:B------:R-:W-:-:S05]  /*1020*/  IMAD R11, R8, R5, R9 ;  /* 0x00000005080b7224 */ /* 0x000fca00078e0209 */
[----:B------:R-:W1:Y:S01]  /*1030*/  LDC.64 R24, c[0x0][0x388] ;  /* 0x0000e200ff187b82 */ /* 0x000e620000000a00 */
[----:B0-----:R-:W-:-:S05]  /*1040*/  IMAD.WIDE R22, R7, 0x4, R22 ;  /* 0x0000000407167825 */ /* 0x001fca00078e0216 */
[----:B------:R-:W2:Y:S01]  /*1050*/  LDG.E R20, desc[UR4][R22.64] ;  /* 0x0000000416147981 */ /* 0x000ea2000c1e1900 */
[----:B------:R-:W-:-:S04]  /*1060*/  IMAD.WIDE R6, R3, 0x4, R22 ;  /* 0x0000000403067825 */ /* 0x000fc800078e0216 */
[----:B-1----:R-:W-:-:S04]  /*1070*/  IMAD.WIDE R24, R11, 0x4, R24 ;  /* 0x000000040b187825 */ /* 0x002fc800078e0218 */
[----:B------:R-:W-:Y:S02]  /*1080*/  IMAD.WIDE R10, R5, 0x4, R24 ;  /* 0x00000004050a7825 */ /* 0x000fe400078e0218 */
[----:B------:R-:W2:Y:S02]  /*1090*/  LDG.E R24, desc[UR4][R24.64] ;  /* 0x0000000418187981 */ /* 0x000ea4000c1e1900 */
[----:B------:R-:W-:Y:S02]  /*10a0*/  IMAD.WIDE R14, R3, 0x4, R6 ;  /* 0x00000004030e7825 */ /* 0x000fe400078e0206 */
[----:B------:R-:W3:Y:S02]  /*10b0*/  LDG.E R7, desc[UR4][R6.64] ;  /* 0x0000000406077981 */ /* 0x000ee4000c1e1900 */
[----:B------:R-:W-:Y:S02]  /*10c0*/  IMAD.WIDE R12, R5, 0x4, R10 ;  /* 0x00000004050c7825 */ /* 0x000fe400078e020a */
[----:B------:R-:W3:Y:S02]  /*10d0*/  LDG.E R10, desc[UR4][R10.64] ;  /* 0x000000040a0a7981 */ /* 0x000ee4000c1e1900 */
[----:B------:R-:W-:-:S02]  /*10e0*/  IMAD.WIDE R16, R3, 0x4, R14 ;  /* 0x0000000403107825 */ /* 0x000fc400078e020e */
[----:B------:R-:W4:Y:S02]  /*10f0*/  LDG.E R27, desc[UR4][R14.64] ;  /* 0x000000040e1b7981 */ /* 0x000f24000c1e1900 */
[----:B------:R-:W-:Y:S02]  /*1100*/  IMAD.WIDE R18, R5, 0x4, R12 ;  /* 0x0000000405127825 */ /* 0x000fe400078e020c */
        /* <DEDUP_REMOVED lines=8> */
.L_x_60:
[----:B------:R-:W-:Y:S05]  /*1190*/  @!P1 BRA `(.L_x_57) ;  /* 0x00000000006c9947 */ /* 0x000fea0003800000 */
[----:B------:R-:W0:Y:S01]  /*11a0*/  LDC.64 R14, c[0x0][0x380] ;  /* 0x0000e000ff0e7b82 */ /* 0x000e220000000a00 */
[----:B------:R-:W-:Y:S02]  /*11b0*/  ISETP.NE.AND P0, PT, R26, 0x1, PT ;  /* 0x000000011a00780c */ /* 0x000fe40003f05270 */
[----:B------:R-:W-:-:S04]  /*11c0*/  LOP3.LUT R16, R4, 0x1, RZ, 0xc0, !PT ;  /* 0x0000000104107812 */ /* 0x000fc800078ec0ff */
[----:B------:R-:W-:Y:S01]  /*11d0*/  ISETP.NE.U32.AND P1, PT, R16, 0x1, PT ;  /* 0x000000011000780c */ /* 0x000fe20003f25070 */
[----:B------:R-:W1:Y:S06]  /*11e0*/  LDC.64 R12, c[0x0][0x388] ;  /* 0x0000e200ff0c7b82 */ /* 0x000e6c0000000a00 */
[----:B------:R-:W-:Y:S02]  /*11f0*/  @P0 IMAD R17, R8, R3, R2 ;  /* 0x0000000308110224 */ /* 0x000fe400078e0202 */
[----:B------:R-:W2:Y:S08]  /*1200*/  LDC.64 R10, c[0x0][0x380] ;  /* 0x0000e000ff0a7b82 */ /* 0x000eb00000000a00 */
[----:B------:R-:W3:Y:S01]  /*1210*/  LDC.64 R6, c[0x0][0x388] ;  /* 0x0000e200ff067b82 */ /* 0x000ee20000000a00 */
[----:B0-----:R-:W-:-:S04]  /*1220*/  @P0 IMAD.WIDE R14, R17, 0x4, R14 ;  /* 0x00000004110e0825 */ /* 0x001fc800078e020e */
[C---:B------:R-:W-:Y:S01]  /*1230*/  @P0 IMAD R17, R8.reuse, R5, R9 ;  /* 0x0000000508110224 */ /* 0x040fe200078e0209 */
[----:B------:R-:W-:-:S03]  /*1240*/  @P0 IADD3 R8, PT, PT, R8, 0x2, RZ ;  /* 0x0000000208080810 */ /* 0x000fc60007ffe0ff */
[----:B-1----:R-:W-:-:S04]  /*1250*/  @P0 IMAD.WIDE R12, R17, 0x4, R12 ;  /* 0x00000004110c0825 */ /* 0x002fc800078e020c */
[C---:B------:R-:W-:Y:S02]  /*1260*/  @!P1 IMAD R19, R8.reuse, R3, R2 ;  /* 0x0000000308139224 */ /* 0x040fe400078e0202 */
[----:B------:R-:W-:Y:S02]  /*1270*/  @!P1 IMAD R23, R8, R5, R9 ;  /* 0x0000000508179224 */ /* 0x000fe400078e0209 */
[----:B------:R-:W-:Y:S02]  /*1280*/  @P0 IMAD.WIDE R16, R3, 0x4, R14 ;  /* 0x0000000403100825 */ /* 0x000fe400078e020e */
[----:B------:R-:W4:Y:S02]  /*1290*/  @P0 LDG.E R14, desc[UR4][R14.64] ;  /* 0x000000040e0e0981 */ /* 0x000f24000c1e1900 */
[----:B------:R-:W-:Y:S02]  /*12a0*/  @P0 IMAD.WIDE R8, R5, 0x4, R12 ;  /* 0x0000000405080825 */ /* 0x000fe400078e020c */
[----:B------:R-:W4:Y:S02]  /*12b0*/  @P0 LDG.E R12, desc[UR4][R12.64] ;  /* 0x000000040c0c0981 */ /* 0x000f24000c1e1900 */
[----:B--2---:R-:W-:-:S02]  /*12c0*/  @!P1 IMAD.WIDE R10, R19, 0x4, R10 ;  /* 0x00000004130a9825 */ /* 0x004fc400078e020a */
[----:B------:R-:W2:Y:S02]  /*12d0*/  @P0 LDG.E R17, desc[UR4][R16.64] ;  /* 0x0000000410110981 */ /* 0x000ea4000c1e1900 */
[----:B---3--:R-:W-:Y:S02]  /*12e0*/  @!P1 IMAD.WIDE R6, R23, 0x4, R6 ;  /* 0x0000000417069825 */ /* 0x008fe400078e0206 */
[----:B------:R-:W2:Y:S04]  /*12f0*/  @P0 LDG.E R8, desc[UR4][R8.64] ;  /* 0x0000000408080981 */ /* 0x000ea8000c1e1900 */
[----:B------:R-:W3:Y:S04]  /*1300*/  @!P1 LDG.E R10, desc[UR4][R10.64] ;  /* 0x000000040a0a9981 */ /* 0x000ee8000c1e1900 */
[----:B------:R-:W3:Y:S01]  /*1310*/  @!P1 LDG.E R6, desc[UR4][R6.64] ;  /* 0x0000000406069981 */ /* 0x000ee2000c1e1900 */
[----:B----4-:R-:W-:-:S04]  /*1320*/  @P0 FFMA R2, R14, R12, R21 ;  /* 0x0000000c0e020223 */ /* 0x010fc80000000015 */
[----:B--2---:R-:W-:-:S04]  /*1330*/  @P0 FFMA R21, R17, R8, R2 ;  /* 0x0000000811150223 */ /* 0x004fc80000000002 */
[----:B---3--:R-:W-:-:S07]  /*1340*/  @!P1 FFMA R21, R10, R6, R21 ;  /* 0x000000060a159223 */ /* 0x008fce0000000015 */
.L_x_57:
[----:B------:R-:W0:Y:S02]  /*1350*/  LDC.64 R6, c[0x0][0x3a0] ;  /* 0x0000e800ff067b82 */ /* 0x000e240000000a00 */
[----:B0-----:R-:W-:-:S05]  /*1360*/  IMAD.WIDE R6, R0, 0x4, R6 ;  /* 0x0000000400067825 */ /* 0x001fca00078e0206 */
[----:B------:R0:W-:Y:S02]  /*1370*/  STG.E desc[UR4][R6.64], R21 ;  /* 0x0000001506007986 */ /* 0x0001e4000c101904 */
.L_x_56:
[----:B------:R-:W-:Y:S05]  /*1380*/  BSYNC.RECONVERGENT B0 ;  /* 0x0000000000007941 */ /* 0x000fea0003800200 */
.L_x_55:
[----:B------:R-:W-:-:S13]  /*1390*/  ISETP.GE.AND P0, PT, R0, R3, PT ;  /* 0x000000030000720c */ /* 0x000fda0003f06270 */
[----:B------:R-:W-:Y:S05]  /*13a0*/  @P0 EXIT ;  /* 0x000000000000094d */ /* 0x000fea0003800000 */
[----:B------:R-:W-:Y:S01]  /*13b0*/  ISETP.GE.AND P0, PT, R4, 0x1, PT ;  /* 0x000000010400780c */ /* 0x000fe20003f06270 */
[----:B0-----:R-:W-:-:S12]  /*13c0*/  HFMA2 R7, -RZ, RZ, 0, 0 ;  /* 0x00000000ff077431 */ /* 0x001fd800000001ff */
[----:B------:R-:W-:Y:S05]  /*13d0*/  @!P0 BRA `(.L_x_61) ;  /* 0x0000000400f48947 */ /* 0x000fea0003800000 */
[C---:B------:R-:W-:Y:S02]  /*13e0*/  ISETP.GE.U32.AND P0, PT, R4.reuse, 0x10, PT ;  /* 0x000000100400780c */ /* 0x040fe40003f06070 */
[----:B------:R-:W-:Y:S02]  /*13f0*/  CS2R R6, SRZ ;  /* 0x0000000000067805 */ /* 0x000fe4000001ff00 */
[----:B------:R-:W-:-:S04]  /*1400*/  LOP3.LUT R5, R4, 0xf, RZ, 0xc0, !PT ;  /* 0x0000000f04057812 */ /* 0x000fc800078ec0ff */
[----:B------:R-:W-:-:S05]  /*1410*/  ISETP.NE.AND P1, PT, R5, RZ, PT ;  /* 0x000000ff0500720c */ /* 0x000fca0003f25270 */
[----:B------:R-:W-:Y:S08]  /*1420*/  @!P0 BRA `(.L_x_62) ;  /* 0x0000000000e48947 */ /* 0x000ff00003800000 */
[----:B------:R-:W-:Y:S02]  /*1430*/  LOP3.LUT R6, R4, 0x7ffffff0, RZ, 0xc0, !PT ;  /* 0x7ffffff004067812 */ /* 0x000fe400078ec0ff */
[----:B------:R-:W-:Y:S02]  /*1440*/  MOV R7, RZ ;  /* 0x000000ff00077202 */ /* 0x000fe40000000f00 */
[----:B------:R-:W-:Y:S02]  /*1450*/  MOV R8, R0 ;  /* 0x0000000000087202 */ /* 0x000fe40000000f00 */
[----:B------:R-:W-:-:S07]  /*1460*/  IADD3 R9, PT, PT, -R6, RZ, RZ ;  /* 0x000000ff06097210 */ /* 0x000fce0007ffe1ff */
.L_x_63:
[----:B------:R-:W0:Y:S02]  /*1470*/  LDC.64 R14, c[0x0][0x380] ;  /* 0x0000e000ff0e7b82 */ /* 0x000e240000000a00 */
[----:B0-----:R-:W-:-:S05]  /*1480*/  IMAD.WIDE R14, R8, 0x4, R14 ;  /* 0x00000004080e7825 */ /* 0x001fca00078e020e */
[----:B------:R-:W2:Y:S01]  /*1490*/  LDG.E R2, desc[UR4][R14.64] ;  /* 0x000000040e027981 */ /* 0x000ea2000c1e1900 */
[----:B------:R-:W-:-:S04]  /*14a0*/  IMAD.WIDE R28, R3, 0x4, R14 ;  /* 0x00000004031c7825 */ /* 0x000fc800078e020e */
[C---:B------:R-:W-:Y:S02]  /*14b0*/  IMAD.WIDE R12, R3.reuse, 0x4, R28 ;  /* 0x00000004030c7825 */ /* 0x040fe400078e021c */
[----:B------:R-:W3:Y:S02]  /*14c0*/  LDG.E R28, desc[UR4][R28.64] ;  /* 0x000000041c1c7981 */ /* 0x000ee4000c1e1900 */
[C---:B------:R-:W-:Y:S02]  /*14d0*/  IMAD.WIDE R20, R3.reuse, 0x4, R12 ;  /* 0x0000000403147825 */ /* 0x040fe400078e020c */
[----:B------:R0:W4:Y:S04]  /*14e0*/  LDG.E R27, desc[UR4][R12.64] ;  /* 0x000000040c1b7981 */ /* 0x000128000c1e1900 */
[----:B------:R-:W5:Y:S01]  /*14f0*/  LDG.E R26, desc[UR4][R20.64] ;  /* 0x00000004141a7981 */ /* 0x000f62000c1e1900 */
[----:B------:R-:W-:-:S05]  /*1500*/  IMAD.WIDE R24, R3, 0x4, R20 ;  /* 0x0000000403187825 */ /* 0x000fca00078e0214 */
[----:B------:R-:W5:Y:S01]  /*1510*/  LDG.E R23, desc[UR4][R24.64] ;  /* 0x0000000418177981 */ /* 0x000f62000c1e1900 */
[----:B------:R-:W-:-:S05]  /*1520*/  IMAD.WIDE R16, R3, 0x4, R24 ;  /* 0x0000000403107825 */ /* 0x000fca00078e0218 */
[----:B------:R1:W5:Y:S01]  /*1530*/  LDG.E R22, desc[UR4][R16.64] ;  /* 0x0000000410167981 */ /* 0x000362000c1e1900 */
[----:B------:R-:W-:-:S04]  /*1540*/  IMAD.WIDE R10, R3, 0x4, R16 ;  /* 0x00000004030a7825 */ /* 0x000fc800078e0210 */
[C---:B------:R-:W-:Y:S02]  /*1550*/  IMAD.WIDE R18, R3.reuse, 0x4, R10 ;  /* 0x0000000403127825 */ /* 0x040fe400078e020a */
[----:B------:R-:W5:Y:S02]  /*1560*/  LDG.E R11, desc[UR4][R10.64] ;  /* 0x000000040a0b7981 */ /* 0x000f64000c1e1900 */
[----:B0-----:R-:W-:-:S05]  /*1570*/  IMAD.WIDE R12, R3, 0x4, R18 ;  /* 0x00000004030c7825 */ /* 0x001fca00078e0212 */
[----:B------:R-:W5:Y:S01]  /*1580*/  LDG.E R29, desc[UR4][R12.64] ;  /* 0x000000040c1d7981 */ /* 0x000f62000c1e1900 */
[----:B------:R-:W-:-:S03]  /*1590*/  IMAD.WIDE R14, R3, 0x4, R12 ;  /* 0x00000004030e7825 */ /* 0x000fc600078e020c */
[----:B------:R0:W5:Y:S01]  /*15a0*/  LDG.E R10, desc[UR4][R18.64] ;  /* 0x00000004120a7981 */ /* 0x000162000c1e1900 */
[----:B-1----:R-:W-:-:S03]  /*15b0*/  IMAD.WIDE R16, R3, 0x4, R14 ;  /* 0x0000000403107825 */ /* 0x002fc600078e020e */
[----:B------:R-:W5:Y:S01]  /*15c0*/  LDG.E R14, desc[UR4][R14.64] ;  /* 0x000000040e0e7981 */ /* 0x000f62000c1e1900 */
[----:B0-----:R-:W-:-:S03]  /*15d0*/  IMAD.WIDE R18, R3, 0x4, R16 ;  /* 0x0000000403127825 */ /* 0x001fc600078e0210 */
[----:B------:R0:W5:Y:S01]  /*15e0*/  LDG.E R15, desc[UR4][R16.64] ;  /* 0x00000004100f7981 */ /* 0x000162000c1e1900 */
[----:B------:R-:W-:-:S03]  /*15f0*/  IMAD.WIDE R20, R3, 0x4, R18 ;  /* 0x0000000403147825 */ /* 0x000fc600078e0212 */
[----:B------:R-:W5:Y:S01]  /*1600*/  LDG.E R18, desc[UR4][R18.64] ;  /* 0x0000000412127981 */ /* 0x000f62000c1e1900 */
[----:B------:R-:W-:-:S03]  /*1610*/  IMAD.WIDE R24, R3, 0x4, R20 ;  /* 0x0000000403187825 */ /* 0x000fc600078e0214 */
[----:B------:R-:W5:Y:S01]  /*1620*/  LDG.E R20, desc[UR4][R20.64] ;  /* 0x0000000414147981 */ /* 0x000f62000c1e1900 */
[----:B------:R-:W-:-:S03]  /*1630*/  IMAD.WIDE R12, R3, 0x4, R24 ;  /* 0x00000004030c7825 */ /* 0x000fc600078e0218 */
[----:B------:R-:W5:Y:S01]  /*1640*/  LDG.E R24, desc[UR4][R24.64] ;  /* 0x0000000418187981 */ /* 0x000f62000c1e1900 */
[----:B0-----:R-:W-:-:S03]  /*1650*/  IMAD.WIDE R16, R3, 0x4, R12 ;  /* 0x0000000403107825 */ /* 0x001fc600078e020c */
[----:B------:R-:W5:Y:S04]  /*1660*/  LDG.E R19, desc[UR4][R12.64] ;  /* 0x000000040c137981 */ /* 0x000f68000c1e1900 */
[----:B------:R-:W5:Y:S01]  /*1670*/  LDG.E R16, desc[UR4][R16.64] ;  /* 0x0000000410107981 */ /* 0x000f62000c1e1900 */
[----:B------:R-:W-:-:S04]  /*1680*/  IADD3 R9, PT, PT, R9, 0x10, RZ ;  /* 0x0000001009097810 */ /* 0x000fc80007ffe0ff */
[----:B------:R-:W-:Y:S02]  /*1690*/  ISETP.NE.AND P0, PT, R9, RZ, PT ;  /* 0x000000ff0900720c */ /* 0x000fe40003f05270 */
[----:B------:R-:W-:Y:S01]  /*16a0*/  LEA R8, R3, R8, 0x4 ;  /* 0x0000000803087211 */ /* 0x000fe200078e20ff */
[----:B--2---:R-:W-:-:S04]  /*16b0*/  FADD R7, R2, R7 ;  /* 0x0000000702077221 */ /* 0x004fc80000000000 */
[----:B---3--:R-:W-:-:S04]  /*16c0*/  FADD R28, R7, R28 ;  /* 0x0000001c071c7221 */ /* 0x008fc80000000000 */
[----:B----4-:R-:W-:-:S04]  /*16d0*/  FADD R27, R28, R27 ;  /* 0x0000001b1c1b7221 */ /* 0x010fc80000000000 */
[----:B-----5:R-:W-:-:S04]  /*16e0*/  FADD R26, R27, R26 ;  /* 0x0000001a1b1a7221 */ /* 0x020fc80000000000 */
        /* <DEDUP_REMOVED lines=11> */
[----:B------:R-:W-:Y:S01]  /*17a0*/  FADD R7, R19, R16 ;  /* 0x0000001013077221 */ /* 0x000fe20000000000 */
[----:B------:R-:W-:Y:S06]  /*17b0*/  @P0 BRA `(.L_x_63) ;  /* 0xfffffffc002c0947 */ /* 0x000fec000383ffff */
.L_x_62:
[----:B------:R-:W-:Y:S05]  /*17c0*/  @!P1 BRA `(.L_x_61) ;  /* 0x0000000000f89947 */ /* 0x000fea0003800000 */
[----:B------:R-:W-:Y:S02]  /*17d0*/  ISETP.GE.U32.AND P0, PT, R5, 0x8, PT ;  /* 0x000000080500780c */ /* 0x000fe40003f06070 */
[----:B------:R-:W-:-:S04]  /*17e0*/  LOP3.LUT R2, R4, 0x7, RZ, 0xc0, !PT ;  /* 0x0000000704027812 */ /* 0x000fc800078ec0ff */
[----:B------:R-:W-:-:S07]  /*17f0*/  ISETP.NE.AND P1, PT, R2, RZ, PT ;  /* 0x000000ff0200720c */ /* 0x000fce0003f25270 */
[----:B------:R-:W-:Y:S06]  /*1800*/  @!P0 BRA `(.L_x_64) ;  /* 0x00000000006c8947 */ /* 0x000fec0003800000 */
[----:B------:R-:W0:Y:S01]  /*1810*/  LDC.64 R16, c[0x0][0x380] ;  /* 0x0000e000ff107b82 */ /* 0x000e220000000a00 */
[----:B------:R-:W-:-:S04]  /*1820*/  IMAD R5, R6, R3, R0 ;  /* 0x0000000306057224 */ /* 0x000fc800078e0200 */
[----:B0-----:R-:W-:-:S04]  /*1830*/  IMAD.WIDE R16, R5, 0x4, R16 ;  /* 0x0000000405107825 */ /* 0x001fc800078e0210 */
[C---:B------:R-:W-:Y:S02]  /*1840*/  IMAD.WIDE R18, R3.reuse, 0x4, R16 ;  /* 0x0000000403127825 */ /* 0x040fe400078e0210 */
[----:B------:R-:W2:Y:S02]  /*1850*/  LDG.E R16, desc[UR4][R16.64] ;  /* 0x0000000410107981 */ /* 0x000ea4000c1e1900 */
[C---:B------:R-:W-:Y:S02]  /*1860*/  IMAD.WIDE R20, R3.reuse, 0x4, R18 ;  /* 0x0000000403147825 */ /* 0x040fe400078e0212 */
[----:B------:R-:W3:Y:S02]  /*1870*/  LDG.E R19, desc[UR4][R18.64] ;  /* 0x0000000412137981 */ /* 0x000ee4000c1e1900 */
[C---:B------:R-:W-:Y:S02]  /*1880*/  IMAD.WIDE R8, R3.reuse, 0x4, R20 ;  /* 0x0000000403087825 */ /* 0x040fe400078e0214 */
[----:B------:R-:W4:Y:S02]  /*1890*/  LDG.E R21, desc[UR4][R20.64] ;  /* 0x0000000414157981 */ /* 0x000f24000c1e1900 */
[----:B------:R-:W-:-:S02]  /*18a0*/  IMAD.WIDE R22, R3, 0x4, R8 ;  /* 0x0000000403167825 */ /* 0x000fc400078e0208 */
[----:B------:R-:W5:Y:S02]  /*18b0*/  LDG.E R9, desc[UR4][R8.64] ;  /* 0x0000000408097981 */ /* 0x000f64000c1e1900 */
[C---:B------:R-:W-:Y:S02]  /*18c0*/  IMAD.WIDE R10, R3.reuse, 0x4, R22 ;  /* 0x00000004030a7825 */ /* 0x040fe400078e0216 */
[----:B------:R-:W5:Y:S02]  /*18d0*/  LDG.E R23, desc[UR4][R22.64] ;  /* 0x0000000416177981 */ /* 0x000f64000c1e1900 */
[C---:B------:R-:W-:Y:S02]  /*18e0*/  IMAD.WIDE R12, R3.reuse, 0x4, R10 ;  /* 0x00000004030c7825 */ /* 0x040fe400078e020a */
[----:B------:R-:W5:Y:S02]  /*18f0*/  LDG.E R11, desc[UR4][R10.64] ;  /* 0x000000040a0b7981 */ /* 0x000f64000c1e1900 */
[----:B------:R-:W-:-:S02]  /*1900*/  IMAD.WIDE R14, R3, 0x4, R12 ;  /* 0x00000004030e7825 */ /* 0x000fc400078e020c */
        /* <DEDUP_REMOVED lines=11> */
.L_x_64:
        /* <DEDUP_REMOVED lines=12> */
[----:B------:R-:W-:Y:S02]  /*1a80*/  IMAD.WIDE R12, R3, 0x4, R10 ;  /* 0x00000004030c7825 */ /* 0x000fe400078e020a */
[----:B------:R-:W4:Y:S04]  /*1a90*/  LDG.E R10, desc[UR4][R10.64] ;  /* 0x000000040a0a7981 */ /* 0x000f28000c1e1900 */
[----:B------:R-:W5:Y:S01]  /*1aa0*/  LDG.E R12, desc[UR4][R12.64] ;  /* 0x000000040c0c7981 */ /* 0x000f62000c1e1900 */
[----:B------:R-:W-:Y:S01]  /*1ab0*/  IADD3 R6, PT, PT, R6, 0x4, RZ ;  /* 0x0000000406067810 */ /* 0x000fe20007ffe0ff */
[----:B--2---:R-:W-:-:S04]  /*1ac0*/  FADD R7, R7, R4 ;  /* 0x0000000407077221 */ /* 0x004fc80000000000 */
[----:B---3--:R-:W-:-:S04]  /*1ad0*/  FADD R7, R7, R8 ;  /* 0x0000000807077221 */ /* 0x008fc80000000000 */
[----:B----4-:R-:W-:-:S04]  /*1ae0*/  FADD R7, R7, R10 ;  /* 0x0000000a07077221 */ /* 0x010fc80000000000 */
[----:B-----5:R-:W-:-:S07]  /*1af0*/  FADD R7, R7, R12 ;  /* 0x0000000c07077221 */ /* 0x020fce0000000000 */
.L_x_65:
[----:B------:R-:W-:Y:S05]  /*1b00*/  @!P1 BRA `(.L_x_61) ;  /* 0x0000000000289947 */ /* 0x000fea0003800000 */
[----:B------:R-:W0:Y:S01]  /*1b10*/  LDC.64 R8, c[0x0][0x380] ;  /* 0x0000e000ff087b82 */ /* 0x000e220000000a00 */
[----:B------:R-:W-:Y:S01]  /*1b20*/  IMAD R6, R6, R3, R0 ;  /* 0x0000000306067224 */ /* 0x000fe200078e0200 */
[----:B------:R-:W-:-:S07]  /*1b30*/  IADD3 R2, PT, PT, -R14, RZ, RZ ;  /* 0x000000ff0e027210 */ /* 0x000fce0007ffe1ff */
.L_x_66:
[----:B0-----:R-:W-:-:S06]  /*1b40*/  IMAD.WIDE R4, R6, 0x4, R8 ;  /* 0x0000000406047825 */ /* 0x001fcc00078e0208 */
[----:B------:R-:W2:Y:S01]  /*1b50*/  LDG.E R4, desc[UR4][R4.64] ;  /* 0x0000000404047981 */ /* 0x000ea2000c1e1900 */
[----:B------:R-:W-:Y:S02]  /*1b60*/  IADD3 R2, PT, PT, R2, 0x1, RZ ;  /* 0x0000000102027810 */ /* 0x000fe40007ffe0ff */
[----:B------:R-:W-:Y:S02]  /*1b70*/  IADD3 R6, PT, PT, R6, R3, RZ ;  /* 0x0000000306067210 */ /* 0x000fe40007ffe0ff */
[----:B------:R-:W-:Y:S01]  /*1b80*/  ISETP.NE.AND P0, PT, R2, RZ, PT ;  /* 0x000000ff0200720c */ /* 0x000fe20003f05270 */
[----:B--2---:R-:W-:-:S12]  /*1b90*/  FADD R7, R4, R7 ;  /* 0x0000000704077221 */ /* 0x004fd80000000000 */
[----:B------:R-:W-:Y:S05]  /*1ba0*/  @P0 BRA `(.L_x_66) ;  /* 0xfffffffc00e40947 */ /* 0x000fea000383ffff */
.L_x_61:
[----:B------:R-:W0:Y:S02]  /*1bb0*/  LDC.64 R2, c[0x0][0x3a8] ;  /* 0x0000ea00ff027b82 */ /* 0x000e240000000a00 */
[----:B0-----:R-:W-:-:S05]  /*1bc0*/  IMAD.WIDE R2, R0, 0x4, R2 ;  /* 0x0000000400027825 */ /* 0x001fca00078e0202 */
[----:B------:R-:W-:Y:S01]  /*1bd0*/  STG.E desc[UR4][R2.64], R7 ;  /* 0x0000000702007986 */ /* 0x000fe2000c101904 */
[----:B------:R-:W-:Y:S05]  /*1be0*/  EXIT ;  /* 0x000000000000794d */ /* 0x000fea0003800000 */
.L_x_67:
        /* <DEDUP_REMOVED lines=9> */
.L_x_170:


//--------------------- .text.softmax_cross_entropy_backward_kernel --------------------------
	.section	.text.softmax_cross_entropy_backward_kernel,"ax",@progbits
	.align	128
        .global         softmax_cross_entropy_backward_kernel
        .type           softmax_cross_entropy_backward_kernel,@function
        .size           softmax_cross_entropy_backward_kernel,(.L_x_162 - softmax_cross_entropy_backward_kernel)
        .other          softmax_cross_entropy_backward_kernel,@"STO_CUDA_ENTRY STV_DEFAULT"
softmax_cross_entropy_backward_kernel:
.text.softmax_cross_entropy_backward_kernel:
[----:B------:R-:W-:Y:S01]  /*0000*/  LDC R1, c[0x0][0x37c] ;  /* 0x0000df00ff017b82 */ /* 0x000fe20000000800 */
[----:B------:R-:W0:Y:S07]  /*0010*/  S2R R3, SR_TID.X ;  /* 0x0000000000037919 */ /* 0x000e2e0000002100 */
[----:B------:R-:W0:Y:S08]  /*0020*/  S2UR UR4, SR_CTAID.X ;  /* 0x00000000000479c3 */ /* 0x000e300000002500 */
[----:B------:R-:W0:Y:S08]  /*0030*/  LDC R2, c[0x0][0x360] ;  /* 0x0000d800ff027b82 */ /* 0x000e300000000800 */
[----:B------:R-:W1:Y:S01]  /*0040*/  LDC.64 R4, c[0x0][0x398] ;  /* 0x0000e600ff047b82 */ /* 0x000e620000000a00 */
[----:B0-----:R-:W-:-:S02]  /*0050*/  IMAD R2, R2, UR4, R3 ;  /* 0x0000000402027c24 */ /* 0x001fc4000f8e0203 */
[----:B-1----:R-:W-:-:S05]  /*0060*/  IMAD R3, R5, R4, RZ ;  /* 0x0000000405037224 */ /* 0x002fca00078e02ff */
[----:B------:R-:W-:-:S13]  /*0070*/  ISETP.GE.AND P0, PT, R2, R3, PT ;  /* 0x000000030200720c */ /* 0x000fda0003f06270 */
[----:B------:R-:W-:Y:S05]  /*0080*/  @P0 EXIT ;  /* 0x000000000000094d */ /* 0x000fea0003800000 */
[----:B------:R-:W-:Y:S01]  /*0090*/  IABS R9, R5 ;  /* 0x0000000500097213 */ /* 0x000fe20000000000 */
[----:B------:R-:W0:Y:S03]  /*00a0*/  LDCU.64 UR4, c[0x0][0x358] ;  /* 0x00006b00ff0477ac */ /* 0x000e260008000a00 */
[----:B------:R-:W1:Y:S08]  /*00b0*/  I2F.RP R0, R9 ;  /* 0x0000000900007306 */ /* 0x000e700000209400 */
[----:B-1----:R-:W1:Y:S02]  /*00c0*/  MUFU.RCP R0, R0 ;  /* 0x0000000000007308 */ /* 0x002e640000001000 */
[----:B-1----:R-:W-:-:S06]  /*00d0*/  VIADD R6, R0, 0xffffffe ;  /* 0x0ffffffe00067836 */ /* 0x002fcc0000000000 */
[----:B------:R1:W2:Y:S02]  /*00e0*/  F2I.FTZ.U32.TRUNC.NTZ R7, R6 ;  /* 0x0000000600077305 */ /* 0x0002a4000021f000 */
[----:B-1----:R-:W-:Y:S02]  /*00f0*/  IMAD.MOV.U32 R6, RZ, RZ, RZ ;  /* 0x000000ffff067224 */ /* 0x002fe400078e00ff */
[----:B--2---:R-:W-:-:S04]  /*0100*/  IMAD.MOV R8, RZ, RZ, -R7 ;  /* 0x000000ffff087224 */ /* 0x004fc800078e0a07 */
[----:B------:R-:W-:Y:S01]  /*0110*/  IMAD R3, R8, R9, RZ ;  /* 0x0000000908037224 */ /* 0x000fe200078e02ff */
[----:B------:R-:W-:-:S03]  /*0120*/  IABS R8, R2 ;  /* 0x0000000200087213 */ /* 0x000fc60000000000 */
[----:B------:R-:W-:-:S06]  /*0130*/  IMAD.HI.U32 R7, R7, R3, R6 ;  /* 0x0000000307077227 */ /* 0x000fcc00078e0006 */
[----:B------:R-:W-:Y:S02]  /*0140*/  IMAD.HI.U32 R3, R7, R8, RZ ;  /* 0x0000000807037227 */ /* 0x000fe400078e00ff */
[----:B------:R-:W1:Y:S02]  /*0150*/  LDC.64 R6, c[0x0][0x388] ;  /* 0x0000e200ff067b82 */ /* 0x000e640000000a00 */
[----:B------:R-:W-:-:S04]  /*0160*/  IMAD.MOV R0, RZ, RZ, -R3 ;  /* 0x000000ffff007224 */ /* 0x000fc800078e0a03 */
[----:B------:R-:W-:-:S05]  /*0170*/  IMAD R0, R9, R0, R8 ;  /* 0x0000000009007224 */ /* 0x000fca00078e0208 */
[----:B------:R-:W-:-:S13]  /*0180*/  ISETP.GT.U32.AND P2, PT, R9, R0, PT ;  /* 0x000000000900720c */ /* 0x000fda0003f44070 */
[----:B------:R-:W-:Y:S02]  /*0190*/  @!P2 IMAD.IADD R0, R0, 0x1, -R9 ;  /* 0x000000010000a824 */ /* 0x000fe400078e0a09 */
[----:B------:R-:W-:Y:S01]  /*01a0*/  @!P2 VIADD R3, R3, 0x1 ;  /* 0x000000010303a836 */ /* 0x000fe20000000000 */
[----:B------:R-:W-:Y:S02]  /*01b0*/  ISETP.NE.AND P2, PT, R5, RZ, PT ;  /* 0x000000ff0500720c */ /* 0x000fe40003f45270 */
[----:B------:R-:W-:Y:S02]  /*01c0*/  ISETP.GE.U32.AND P0, PT, R0, R9, PT ;  /* 0x000000090000720c */ /* 0x000fe40003f06070 */
[----:B------:R-:W-:Y:S01]  /*01d0*/  LOP3.LUT R0, R2, R5, RZ, 0x3c, !PT ;  /* 0x0000000502007212 */ /* 0x000fe200078e3cff */
[----:B------:R-:W2:Y:S03]  /*01e0*/  LDC.64 R8, c[0x0][0x380] ;  /* 0x0000e000ff087b82 */ /* 0x000ea60000000a00 */
[----:B------:R-:W-:-:S07]  /*01f0*/  ISETP.GE.AND P1, PT, R0, RZ, PT ;  /* 0x000000ff0000720c */ /* 0x000fce0003f26270 */
[----:B------:R-:W-:-:S06]  /*0200*/  @P0 VIADD R3, R3, 0x1 ;  /* 0x0000000103030836 */ /* 0x000fcc0000000000 */
[----:B------:R-:W-:Y:S01]  /*0210*/  @!P1 IMAD.MOV R3, RZ, RZ, -R3 ;  /* 0x000000ffff039224 */ /* 0x000fe200078e0a03 */
[----:B------:R-:W-:-:S05]  /*0220*/  @!P2 LOP3.LUT R3, RZ, R5, RZ, 0x33, !PT ;  /* 0x00000005ff03a212 */ /* 0x000fca00078e33ff */
[----:B-1----:R-:W-:-:S06]  /*0230*/  IMAD.WIDE R6, R3, 0x4, R6 ;  /* 0x0000000403067825 */ /* 0x002fcc00078e0206 */
[----:B0-----:R-:W3:Y:S01]  /*0240*/  LDG.E R6, desc[UR4][R6.64] ;  /* 0x0000000406067981 */ /* 0x001ee2000c1e1900 */
[----:B--2---:R-:W-:-:S05]  /*0250*/  IMAD.WIDE R8, R2, 0x4, R8 ;  /* 0x0000000402087825 */ /* 0x004fca00078e0208 */
[----:B------:R-:W2:Y:S01]  /*0260*/  LDG.E R0, desc[UR4][R8.64] ;  /* 0x0000000408007981 */ /* 0x000ea2000c1e1900 */
[----:B------:R-:W-:Y:S01]  /*0270*/  IMAD.MOV R3, RZ, RZ, -R3 ;  /* 0x000000ffff037224 */ /* 0x000fe200078e0a03 */
[----:B------:R-:W-:Y:S01]  /*0280*/  I2FP.F32.S32 R11, R4 ;  /* 0x00000004000b7245 */ /* 0x000fe20000201400 */
[----:B------:R-:W-:Y:S02]  /*0290*/  BSSY.RECONVERGENT B0, `(.L_x_68) ;  /* 0x0000010000007945 */ /* 0x000fe40003800200 */
[----:B------:R-:W-:Y:S01]  /*02a0*/  IMAD R5, R5, R3, R2 ;  /* 0x0000000305057224 */ /* 0x000fe200078e0202 */
[----:B------:R-:W0:Y:S02]  /*02b0*/  MUFU.RCP R4, R11 ;  /* 0x0000000b00047308 */ /* 0x000e240000001000 */
[----:B0-----:R-:W-:-:S04]  /*02c0*/  FFMA R3, -R11, R4, 1 ;  /* 0x3f8000000b037423 */ /* 0x001fc80000000104 */
[----:B------:R-:W-:Y:S01]  /*02d0*/  FFMA R3, R4, R3, R4 ;  /* 0x0000000304037223 */ /* 0x000fe20000000004 */
[----:B---3--:R-:W-:-:S13]  /*02e0*/  ISETP.NE.AND P0, PT, R5, R6, PT ;  /* 0x000000060500720c */ /* 0x008fda0003f05270 */
[----:B--2---:R-:W-:-:S04]  /*02f0*/  @!P0 FADD R0, R0, -1 ;  /* 0xbf80000000008421 */ /* 0x004fc80000000000 */
[----:B------:R-:W0:Y:S01]  /*0300*/  FCHK P0, R0, R11 ;  /* 0x0000000b00007302 */ /* 0x000e220000000000 */
[----:B------:R-:W-:-:S04]  /*0310*/  FFMA R4, R0, R3, RZ ;  /* 0x0000000300047223 */ /* 0x000fc800000000ff */
[----:B------:R-:W-:-:S04]  /*0320*/  FFMA R5, -R11, R4, R0 ;  /* 0x000000040b057223 */ /* 0x000fc80000000100 */
[----:B------:R-:W-:Y:S01]  /*0330*/  FFMA R7, R3, R5, R4 ;  /* 0x0000000503077223 */ /* 0x000fe20000000004 */
[----:B0-----:R-:W-:Y:S06]  /*0340*/  @!P0 BRA `(.L_x_69) ;  /* 0x0000000000108947 */ /* 0x001fec0003800000 */
[----:B------:R-:W-:Y:S01]  /*0350*/  IMAD.MOV.U32 R3, RZ, RZ, R0 ;  /* 0x000000ffff037224 */ /* 0x000fe200078e0000 */
[----:B------:R-:W-:-:S07]  /*0360*/  MOV R4, 0x380 ;  /* 0x0000038000047802 */ /* 0x000fce0000000f00 */
[----:B------:R-:W-:Y:S05]  /*0370*/  CALL.REL.NOINC `($__internal_0_$__cuda_sm3x_div_rn_noftz_f32_slowpath) ;  /* 0x0000000000187944 */ /* 0x000fea0003c00000 */
[----:B------:R-:W-:-:S07]  /*0380*/  IMAD.MOV.U32 R7, RZ, RZ, R0 ;  /* 0x000000ffff077224 */ /* 0x000fce00078e0000 */
.L_x_69:
[----:B------:R-:W-:Y:S05]  /*0390*/  BSYNC.RECONVERGENT B0 ;  /* 0x0000000000007941 */ /* 0x000fea0003800200 */
.L_x_68:
[----:B------:R-:W0:Y:S02]  /*03a0*/  LDC.64 R4, c[0x0][0x390] ;  /* 0x0000e400ff047b82 */ /* 0x000e240000000a00 */
[----:B0-----:R-:W-:-:S05]  /*03b0*/  IMAD.WIDE R2, R2, 0x4, R4 ;  /* 0x0000000402027825 */ /* 0x001fca00078e0204 */
[----:B------:R-:W-:Y:S01]  /*03c0*/  STG.E desc[UR4][R2.64], R7 ;  /* 0x0000000702007986 */ /* 0x000fe2000c101904 */
[----:B------:R-:W-:Y:S05]  /*03d0*/  EXIT ;  /* 0x000000000000794d */ /* 0x000fea0003800000 */
        .weak           $__internal_0_$__cuda_sm3x_div_rn_noftz_f32_slowpath
        .type           $__internal_0_$__cuda_sm3x_div_rn_noftz_f32_slowpath,@function
        .size           $__internal_0_$__cuda_sm3x_div_rn_noftz_f32_slowpath,(.L_x_162 - $__internal_0_$__cuda_sm3x_div_rn_noftz_f32_slowpath)
$__internal_0_$__cuda_sm3x_div_rn_noftz_f32_slowpath:
[----:B------:R-:W-:Y:S01]  /*03e0*/  SHF.R.U32.HI R5, RZ, 0x17, R11 ;  /* 0x00000017ff057819 */ /* 0x000fe2000001160b */
[----:B------:R-:W-:Y:S01]  /*03f0*/  BSSY.RECONVERGENT B1, `(.L_x_70) ;  /* 0x0000063000017945 */ /* 0x000fe20003800200 */
[----:B------:R-:W-:Y:S02]  /*0400*/  SHF.R.U32.HI R0, RZ, 0x17, R3 ;  /* 0x00000017ff007819 */ /* 0x000fe40000011603 */
[----:B------:R-:W-:Y:S02]  /*0410*/  LOP3.LUT R5, R5, 0xff, RZ, 0xc0, !PT ;  /* 0x000000ff05057812 */ /* 0x000fe400078ec0ff */
[----:B------:R-:W-:-:S03]  /*0420*/  LOP3.LUT R8, R0, 0xff, RZ, 0xc0, !PT ;  /* 0x000000ff00087812 */ /* 0x000fc600078ec0ff */
[----:B------:R-:W-:Y:S02]  /*0430*/  VIADD R7, R5, 0xffffffff ;  /* 0xffffffff05077836 */ /* 0x000fe40000000000 */
[----:B------:R-:W-:-:S03]  /*0440*/  VIADD R9, R8, 0xffffffff ;  /* 0xffffffff08097836 */ /* 0x000fc60000000000 */
[----:B------:R-:W-:-:S04]  /*0450*/  ISETP.GT.U32.AND P0, PT, R7, 0xfd, PT ;  /* 0x000000fd0700780c */ /* 0x000fc80003f04070 */
[----:B------:R-:W-:-:S13]  /*0460*/  ISETP.GT.U32.OR P0, PT, R9, 0xfd, P0 ;  /* 0x000000fd0900780c */ /* 0x000fda0000704470 */
[----:B------:R-:W-:Y:S01]  /*0470*/  @!P0 IMAD.MOV.U32 R6, RZ, RZ, RZ ;  /* 0x000000ffff068224 */ /* 0x000fe200078e00ff */
[----:B------:R-:W-:Y:S06]  /*0480*/  @!P0 BRA `(.L_x_71) ;  /* 0x0000000000608947 */ /* 0x000fec0003800000 */
[----:B------:R-:W-:Y:S01]  /*0490*/  FSETP.GTU.FTZ.AND P0, PT, |R3|, +INF , PT ;  /* 0x7f8000000300780b */ /* 0x000fe20003f1c200 */
[----:B------:R-:W-:Y:S01]  /*04a0*/  IMAD.MOV.U32 R0, RZ, RZ, R11 ;  /* 0x000000ffff007224 */ /* 0x000fe200078e000b */
[----:B------:R-:W-:-:S04]  /*04b0*/  FSETP.GTU.FTZ.AND P1, PT, |R11|, +INF , PT ;  /* 0x7f8000000b00780b */ /* 0x000fc80003f3c200 */
[----:B------:R-:W-:-:S13]  /*04c0*/  PLOP3.LUT P0, PT, P0, P1, PT, 0xf8, 0x8f ;  /* 0x00000000008f781c */ /* 0x000fda0000703f70 */
[----:B------:R-:W-:Y:S05]  /*04d0*/  @P0 BRA `(.L_x_72) ;  /* 0x00000004004c0947 */ /* 0x000fea0003800000 */
[----:B------:R-:W-:-:S13]  /*04e0*/  LOP3.LUT P0, RZ, R11, 0x7fffffff, R3, 0xc8, !PT ;  /* 0x7fffffff0bff7812 */ /* 0x000fda000780c803 */
[----:B------:R-:W-:Y:S05]  /*04f0*/  @!P0 BRA `(.L_x_73) ;  /* 0x00000004003c8947 */ /* 0x000fea0003800000 */
[C---:B------:R-:W-:Y:S02]  /*0500*/  FSETP.NEU.FTZ.AND P2, PT, |R3|.reuse, +INF , PT ;  /* 0x7f8000000300780b */ /* 0x040fe40003f5d200 */
[----:B------:R-:W-:Y:S02]  /*0510*/  FSETP.NEU.FTZ.AND P1, PT, |R0|, +INF , PT ;  /* 0x7f8000000000780b */ /* 0x000fe40003f3d200 */
[----:B------:R-:W-:-:S11]  /*0520*/  FSETP.NEU.FTZ.AND P0, PT, |R3|, +INF , PT ;  /* 0x7f8000000300780b */ /* 0x000fd60003f1d200 */
[----:B------:R-:W-:Y:S05]  /*0530*/  @!P1 BRA !P2, `(.L_x_73) ;  /* 0x00000004002c9947 */ /* 0x000fea0005000000 */
[----:B------:R-:W-:-:S04]  /*0540*/  LOP3.LUT P2, RZ, R3, 0x7fffffff, RZ, 0xc0, !PT ;  /* 0x7fffffff03ff7812 */ /* 0x000fc8000784c0ff */
[----:B------:R-:W-:-:S13]  /*0550*/  PLOP3.LUT P1, PT, P1, P2, PT, 0x2f, 0xf2 ;  /* 0x0000000000f2781c */ /* 0x000fda0000f24577 */
[----:B------:R-:W-:Y:S05]  /*0560*/  @P1 BRA `(.L_x_74) ;  /* 0x0000000400181947 */ /* 0x000fea0003800000 */
[----:B------:R-:W-:-:S04]  /*0570*/  LOP3.LUT P1, RZ, R11, 0x7fffffff, RZ, 0xc0, !PT ;  /* 0x7fffffff0bff7812 */ /* 0x000fc8000782c0ff */
[----:B------:R-:W-:-:S13]  /*0580*/  PLOP3.LUT P0, PT, P0, P1, PT, 0x2f, 0xf2 ;  /* 0x0000000000f2781c */ /* 0x000fda0000702577 */
[----:B------:R-:W-:Y:S05]  /*0590*/  @P0 BRA `(.L_x_75) ;  /* 0x0000000400000947 */ /* 0x000fea0003800000 */
[----:B------:R-:W-:Y:S02]  /*05a0*/  ISETP.GE.AND P0, PT, R9, RZ, PT ;  /* 0x000000ff0900720c */ /* 0x000fe40003f06270 */
[----:B------:R-:W-:-:S11]  /*05b0*/  ISETP.GE.AND P1, PT, R7, RZ, PT ;  /* 0x000000ff0700720c */ /* 0x000fd60003f26270 */
[----:B------:R-:W-:Y:S02]  /*05c0*/  @P0 IMAD.MOV.U32 R6, RZ, RZ, RZ ;  /* 0x000000ffff060224 */ /* 0x000fe400078e00ff */
[----:B------:R-:W-:Y:S01]  /*05d0*/  @!P0 FFMA R3, R3, 1.84467440737095516160e+19, RZ ;  /* 0x5f80000003038823 */ /* 0x000fe200000000ff */
[----:B------:R-:W-:Y:S02]  /*05e0*/  @!P0 IMAD.MOV.U32 R6, RZ, RZ, -0x40 ;  /* 0xffffffc0ff068424 */ /* 0x000fe400078e00ff */
[----:B------:R-:W-:Y:S02]  /*05f0*/  @!P1 FFMA R11, R0, 1.84467440737095516160e+19, RZ ;  /* 0x5f800000000b9823 */ /* 0x000fe400000000ff */
[----:B------:R-:W-:-:S07]  /*0600*/  @!P1 VIADD R6, R6, 0x40 ;  /* 0x0000004006069836 */ /* 0x000fce0000000000 */
.L_x_71:
[----:B------:R-:W-:Y:S01]  /*0610*/  LEA R0, R5, 0xc0800000, 0x17 ;  /* 0xc080000005007811 */ /* 0x000fe200078eb8ff */
[----:B------:R-:W-:Y:S01]  /*0620*/  VIADD R8, R8, 0xffffff81 ;  /* 0xffffff8108087836 */ /* 0x000fe20000000000 */
[----:B------:R-:W-:Y:S03]  /*0630*/  BSSY.RECONVERGENT B2, `(.L_x_76) ;  /* 0x0000035000027945 */ /* 0x000fe60003800200 */
[----:B------:R-:W-:Y:S01]  /*0640*/  IMAD.IADD R11, R11, 0x1, -R0 ;  /* 0x000000010b0b7824 */ /* 0x000fe200078e0a00 */
[C---:B------:R-:W-:Y:S01]  /*0650*/  IADD3 R5, PT, PT, R8.reuse, 0x7f, -R5 ;  /* 0x0000007f08057810 */ /* 0x040fe20007ffe805 */
[----:B------:R-:W-:Y:S02]  /*0660*/  IMAD R0, R8, -0x800000, R3 ;  /* 0xff80000008007824 */ /* 0x000fe400078e0203 */
[----:B------:R-:W0:Y:S01]  /*0670*/  MUFU.RCP R7, R11 ;  /* 0x0000000b00077308 */ /* 0x000e220000001000 */
[----:B------:R-:W-:Y:S01]  /*0680*/  FADD.FTZ R9, -R11, -RZ ;  /* 0x800000ff0b097221 */ /* 0x000fe20000010100 */
[----:B------:R-:W-:-:S03]  /*0690*/  IMAD.IADD R5, R5, 0x1, R6 ;  /* 0x0000000105057824 */ /* 0x000fc600078e0206 */
[----:B0-----:R-:W-:-:S04]  /*06a0*/  FFMA R10, R7, R9, 1 ;  /* 0x3f800000070a7423 */ /* 0x001fc80000000009 */
[----:B------:R-:W-:-:S04]  /*06b0*/  FFMA R12, R7, R10, R7 ;  /* 0x0000000a070c7223 */ /* 0x000fc80000000007 */
[----:B------:R-:W-:-:S04]  /*06c0*/  FFMA R3, R0, R12, RZ ;  /* 0x0000000c00037223 */ /* 0x000fc800000000ff */
[----:B------:R-:W-:-:S04]  /*06d0*/  FFMA R10, R9, R3, R0 ;  /* 0x00000003090a7223 */ /* 0x000fc80000000000 */
[----:B------:R-:W-:-:S04]  /*06e0*/  FFMA R7, R12, R10, R3 ;  /* 0x0000000a0c077223 */ /* 0x000fc80000000003 */
[----:B------:R-:W-:-:S04]  /*06f0*/  FFMA R10, R9, R7, R0 ;  /* 0x00000007090a7223 */ /* 0x000fc80000000000 */
[----:B------:R-:W-:-:S05]  /*0700*/  FFMA R0, R12, R10, R7 ;  /* 0x0000000a0c007223 */ /* 0x000fca0000000007 */
[----:B------:R-:W-:-:S04]  /*0710*/  SHF.R.U32.HI R3, RZ, 0x17, R0 ;  /* 0x00000017ff037819 */ /* 0x000fc80000011600 */
[----:B------:R-:W-:-:S05]  /*0720*/  LOP3.LUT R3, R3, 0xff, RZ, 0xc0, !PT ;  /* 0x000000ff03037812 */ /* 0x000fca00078ec0ff */
[----:B------:R-:W-:-:S04]  /*0730*/  IMAD.IADD R9, R3, 0x1, R5 ;  /* 0x0000000103097824 */ /* 0x000fc800078e0205 */
[----:B------:R-:W-:-:S05]  /*0740*/  VIADD R3, R9, 0xffffffff ;  /* 0xffffffff09037836 */ /* 0x000fca0000000000 */
[----:B------:R-:W-:-:S13]  /*0750*/  ISETP.GE.U32.AND P0, PT, R3, 0xfe, PT ;  /* 0x000000fe0300780c */ /* 0x000fda0003f06070 */
[----:B------:R-:W-:Y:S05]  /*0760*/  @!P0 BRA `(.L_x_77) ;  /* 0x0000000000808947 */ /* 0x000fea0003800000 */
[----:B------:R-:W-:-:S13]  /*0770*/  ISETP.GT.AND P0, PT, R9, 0xfe, PT ;  /* 0x000000fe0900780c */ /* 0x000fda0003f04270 */
[----:B------:R-:W-:Y:S05]  /*0780*/  @P0 BRA `(.L_x_78) ;  /* 0x00000000006c0947 */ /* 0x000fea0003800000 */
[----:B------:R-:W-:-:S13]  /*0790*/  ISETP.GE.AND P0, PT, R9, 0x1, PT ;  /* 0x000000010900780c */ /* 0x000fda0003f06270 */
[----:B------:R-:W-:Y:S05]  /*07a0*/  @P0 BRA `(.L_x_79) ;  /* 0x0000000000740947 */ /* 0x000fea0003800000 */
[----:B------:R-:W-:Y:S02]  /*07b0*/  ISETP.GE.AND P0, PT, R9, -0x18, PT ;  /* 0xffffffe80900780c */ /* 0x000fe40003f06270 */
[----:B------:R-:W-:-:S11]  /*07c0*/  LOP3.LUT R0, R0, 0x80000000, RZ, 0xc0, !PT ;  /* 0x8000000000007812 */ /* 0x000fd600078ec0ff */
[----:B------:R-:W-:Y:S05]  /*07d0*/  @!P0 BRA `(.L_x_79) ;  /* 0x0000000000688947 */ /* 0x000fea0003800000 */
[CCC-:B------:R-:W-:Y:S01]  /*07e0*/  FFMA.RZ R3, R12.reuse, R10.reuse, R7.reuse ;  /* 0x0000000a0c037223 */ /* 0x1c0fe2000000c007 */
[C---:B------:R-:W-:Y:S02]  /*07f0*/  VIADD R8, R9.reuse, 0x20 ;  /* 0x0000002009087836 */ /* 0x040fe40000000000 */
[CCC-:B------:R-:W-:Y:S01]  /*0800*/  FFMA.RM R6, R12.reuse, R10.reuse, R7.reuse ;  /* 0x0000000a0c067223 */ /* 0x1c0fe20000004007 */
[----:B------:R-:W-:Y:S02]  /*0810*/  ISETP.NE.AND P2, PT, R9, RZ, PT ;  /* 0x000000ff0900720c */ /* 0x000fe40003f45270 */
[----:B------:R-:W-:Y:S01]  /*0820*/  LOP3.LUT R5, R3, 0x7fffff, RZ, 0xc0, !PT ;  /* 0x007fffff03057812 */ /* 0x000fe200078ec0ff */
[----:B------:R-:W-:Y:S01]  /*0830*/  FFMA.RP R3, R12, R10, R7 ;  /* 0x0000000a0c037223 */ /* 0x000fe20000008007 */
[----:B------:R-:W-:Y:S01]  /*0840*/  IMAD.MOV R7, RZ, RZ, -R9 ;  /* 0x000000ffff077224 */ /* 0x000fe200078e0a09 */
[----:B------:R-:W-:Y:S02]  /*0850*/  ISETP.NE.AND P1, PT, R9, RZ, PT ;  /* 0x000000ff0900720c */ /* 0x000fe40003f25270 */
[----:B------:R-:W-:-:S02]  /*0860*/  LOP3.LUT R5, R5, 0x800000, RZ, 0xfc, !PT ;  /* 0x0080000005057812 */ /* 0x000fc400078efcff */
[----:B------:R-:W-:Y:S02]  /*0870*/  FSETP.NEU.FTZ.AND P0, PT, R3, R6, PT ;  /* 0x000000060300720b */ /* 0x000fe40003f1d000 */
[----:B------:R-:W-:Y:S02]  /*0880*/  SHF.L.U32 R8, R5, R8, RZ ;  /* 0x0000000805087219 */ /* 0x000fe400000006ff */
[----:B------:R-:W-:Y:S02]  /*0890*/  SEL R6, R7, RZ, P2 ;  /* 0x000000ff07067207 */ /* 0x000fe40001000000 */
[----:B------:R-:W-:Y:S02]  /*08a0*/  ISETP.NE.AND P1, PT, R8, RZ, P1 ;  /* 0x000000ff0800720c */ /* 0x000fe40000f25270 */
[----:B------:R-:W-:Y:S02]  /*08b0*/  SHF.R.U32.HI R6, RZ, R6, R5 ;  /* 0x00000006ff067219 */ /* 0x000fe40000011605 */
[----:B------:R-:W-:-:S02]  /*08c0*/  PLOP3.LUT P0, PT, P0, P1, PT, 0xf8, 0x8f ;  /* 0x00000000008f781c */ /* 0x000fc40000703f70 */
[----:B------:R-:W-:Y:S02]  /*08d0*/  SHF.R.U32.HI R8, RZ, 0x1, R6 ;  /* 0x00000001ff087819 */ /* 0x000fe40000011606 */
[----:B------:R-:W-:-:S04]  /*08e0*/  SEL R3, RZ, 0x1, !P0 ;  /* 0x00000001ff037807 */ /* 0x000fc80004000000 */
[----:B------:R-:W-:-:S04]  /*08f0*/  LOP3.LUT R3, R3, 0x1, R8, 0xf8, !PT ;  /* 0x0000000103037812 */ /* 0x000fc800078ef808 */
[----:B------:R-:W-:-:S05]  /*0900*/  LOP3.LUT R3, R3, R6, RZ, 0xc0, !PT ;  /* 0x0000000603037212 */ /* 0x000fca00078ec0ff */
[----:B------:R-:W-:-:S05]  /*0910*/  IMAD.IADD R3, R8, 0x1, R3 ;  /* 0x0000000108037824 */ /* 0x000fca00078e0203 */
[----:B------:R-:W-:Y:S01]  /*0920*/  LOP3.LUT R0, R3, R0, RZ, 0xfc, !PT ;  /* 0x0000000003007212 */ /* 0x000fe200078efcff */
[----:B------:R-:W-:Y:S06]  /*0930*/  BRA `(.L_x_79) ;  /* 0x0000000000107947 */ /* 0x000fec0003800000 */
.L_x_78:
[----:B------:R-:W-:-:S04]  /*0940*/  LOP3.LUT R0, R0, 0x80000000, RZ, 0xc0, !PT ;  /* 0x8000000000007812 */ /* 0x000fc800078ec0ff */
[----:B------:R-:W-:Y:S01]  /*0950*/  LOP3.LUT R0, R0, 0x7f800000, RZ, 0xfc, !PT ;  /* 0x7f80000000007812 */ /* 0x000fe200078efcff */
[----:B------:R-:W-:Y:S06]  /*0960*/  BRA `(.L_x_79) ;  /* 0x0000000000047947 */ /* 0x000fec0003800000 */
.L_x_77:
[----:B------:R-:W-:-:S07]  /*0970*/  IMAD R0, R5, 0x800000, R0 ;  /* 0x0080000005007824 */ /* 0x000fce00078e0200 */
.L_x_79:
[----:B------:R-:W-:Y:S05]  /*0980*/  BSYNC.RECONVERGENT B2 ;  /* 0x0000000000027941 */ /* 0x000fea0003800200 */
.L_x_76:
[----:B------:R-:W-:Y:S05]  /*0990*/  BRA `(.L_x_80) ;  /* 0x0000000000207947 */ /* 0x000fea0003800000 */
.L_x_75:
[----:B------:R-:W-:-:S04]  /*09a0*/  LOP3.LUT R0, R11, 0x80000000, R3, 0x48, !PT ;  /* 0x800000000b007812 */ /* 0x000fc800078e4803 */
[----:B------:R-:W-:Y:S01]  /*09b0*/  LOP3.LUT R0, R0, 0x7f800000, RZ, 0xfc, !PT ;  /* 0x7f80000000007812 */ /* 0x000fe200078efcff */
[----:B------:R-:W-:Y:S06]  /*09c0*/  BRA `(.L_x_80) ;  /* 0x0000000000147947 */ /* 0x000fec0003800000 */
.L_x_74:
[----:B------:R-:W-:Y:S01]  /*09d0*/  LOP3.LUT R0, R11, 0x80000000, R3, 0x48, !PT ;  /* 0x800000000b007812 */ /* 0x000fe200078e4803 */
[----:B------:R-:W-:Y:S06]  /*09e0*/  BRA `(.L_x_80) ;  /* 0x00000000000c7947 */ /* 0x000fec0003800000 */
.L_x_73:
[----:B------:R-:W0:Y:S01]  /*09f0*/  MUFU.RSQ R0, -QNAN ;  /* 0xffc0000000007908 */ /* 0x000e220000001400 */
[----:B------:R-:W-:Y:S05]  /*0a00*/  BRA `(.L_x_80) ;  /* 0x0000000000047947 */ /* 0x000fea0003800000 */
.L_x_72:
[----:B------:R-:W-:-:S07]  /*0a10*/  FADD.FTZ R0, R3, R0 ;  /* 0x0000000003007221 */ /* 0x000fce0000010000 */
.L_x_80:
[----:B------:R-:W-:Y:S05]  /*0a20*/  BSYNC.RECONVERGENT B1 ;  /* 0x0000000000017941 */ /* 0x000fea0003800200 */
.L_x_70:
[----:B------:R-:W-:-:S04]  /*0a30*/  IMAD.MOV.U32 R5, RZ, RZ, 0x0 ;  /* 0x00000000ff057424 */ /* 0x000fc800078e00ff */
[----:B0-----:R-:W-:Y:S05]  /*0a40*/  RET.REL.NODEC R4 `(softmax_cross_entropy_backward_kernel) ;  /* 0xfffffff4046c7950 */ /* 0x001fea0003c3ffff */
.L_x_81:
        /* <DEDUP_REMOVED lines=11> */
.L_x_162:


//--------------------- .text._Z14softmax_kernelPfii --------------------------
	.section	.text._Z14softmax_kernelPfii,"ax",@progbits
	.align	128
        .global         _Z14softmax_kernelPfii
        .type           _Z14softmax_kernelPfii,@function
        .size           _Z14softmax_kernelPfii,(.L_x_163 - _Z14softmax_kernelPfii)
        .other          _Z14softmax_kernelPfii,@"STO_CUDA_ENTRY STV_DEFAULT"
_Z14softmax_kernelPfii:
.text._Z14softmax_kernelPfii:
[----:B------:R-:W-:Y:S08]  /*0000*/  LDC R1, c[0x0][0x37c] ;  /* 0x0000df00ff017b82 */ /* 0x000ff00000000800 */
[----:B------:R-:W0:Y:S08]  /*0010*/  S2UR UR9, SR_CTAID.X ;  /* 0x00000000000979c3 */ /* 0x000e300000002500 */
[----:B------:R-:W0:Y:S02]  /*0020*/  LDC R0, c[0x0][0x388] ;  /* 0x0000e200ff007b82 */ /* 0x000e240000000800 */
[----:B0-----:R-:W-:-:S13]  /*0030*/  ISETP.LE.AND P0, PT, R0, UR9, PT ;  /* 0x0000000900007c0c */ /* 0x001fda000bf03270 */
[----:B------:R-:W-:Y:S05]  /*0040*/  @P0 EXIT ;  /* 0x000000000000094d */ /* 0x000fea0003800000 */
[----:B------:R-:W0:Y:S01]  /*0050*/  LDCU UR6, c[0x0][0x38c] ;  /* 0x00007180ff0677ac */ /* 0x000e220008000800 */
[----:B------:R-:W-:Y:S01]  /*0060*/  MOV R0, 0xff800000 ;  /* 0xff80000000007802 */ /* 0x000fe20000000f00 */
[----:B------:R-:W1:Y:S01]  /*0070*/  LDCU.64 UR10, c[0x0][0x358] ;  /* 0x00006b00ff0a77ac */ /* 0x000e620008000a00 */
[----:B0-----:R-:W-:-:S09]  /*0080*/  UISETP.GE.AND UP0, UPT, UR6, 0x1, UPT ;  /* 0x000000010600788c */ /* 0x001fd2000bf06270 */
[----:B-1----:R-:W-:Y:S05]  /*0090*/  BRA.U !UP0, `(.L_x_82) ;  /* 0x0000000508b07547 */ /* 0x002fea000b800000 */
[----:B------:R-:W-:Y:S01]  /*00a0*/  UISETP.GE.U32.AND UP1, UPT, UR6, 0x10, UPT ;  /* 0x000000100600788c */ /* 0x000fe2000bf26070 */
[----:B------:R-:W-:Y:S01]  /*00b0*/  HFMA2 R2, -RZ, RZ, 0, 0 ;  /* 0x00000000ff027431 */ /* 0x000fe200000001ff */
[----:B------:R-:W-:Y:S01]  /*00c0*/  ULOP3.LUT UR8, UR6, 0xf, URZ, 0xc0, !UPT ;  /* 0x0000000f06087892 */ /* 0x000fe2000f8ec0ff */
[----:B------:R-:W-:Y:S01]  /*00d0*/  MOV R0, 0xff800000 ;  /* 0xff80000000007802 */ /* 0x000fe20000000f00 */
[----:B------:R-:W-:Y:S02]  /*00e0*/  UIMAD UR7, UR9, UR6, URZ ;  /* 0x00000006090772a4 */ /* 0x000fe4000f8e02ff */
[----:B------:R-:W-:-:S03]  /*00f0*/  UISETP.NE.AND UP0, UPT, UR8, URZ, UPT ;  /* 0x000000ff0800728c */ /* 0x000fc6000bf05270 */
[----:B------:R-:W-:Y:S08]  /*0100*/  BRA.U !UP1, `(.L_x_83) ;  /* 0x0000000109a07547 */ /* 0x000ff0000b800000 */
[----:B------:R-:W0:Y:S01]  /*0110*/  LDCU.64 UR4, c[0x0][0x380] ;  /* 0x00007000ff0477ac */ /* 0x000e220008000a00 */
[----:B------:R-:W-:Y:S01]  /*0120*/  MOV R0, 0xff800000 ;  /* 0xff80000000007802 */ /* 0x000fe20000000f00 */
[----:B0-----:R-:W-:-:S04]  /*0130*/  UIMAD.WIDE.U32 UR4, UR7, 0x4, UR4 ;  /* 0x00000004070478a5 */ /* 0x001fc8000f8e0004 */
[----:B------:R-:W-:Y:S02]  /*0140*/  UIADD3 UR12, UP1, UPT, UR4, 0x20, URZ ;  /* 0x00000020040c7890 */ /* 0x000fe4000ff3e0ff */
[----:B------:R-:W-:Y:S02]  /*0150*/  ULOP3.LUT UR4, UR6, 0x7ffffff0, URZ, 0xc0, !UPT ;  /* 0x7ffffff006047892 */ /* 0x000fe4000f8ec0ff */
[----:B------:R-:W-:Y:S02]  /*0160*/  UIADD3.X UR5, UPT, UPT, URZ, UR5, URZ, UP1, !UPT ;  /* 0x00000005ff057290 */ /* 0x000fe40008ffe4ff */
[----:B------:R-:W-:Y:S01]  /*0170*/  MOV R6, UR12 ;  /* 0x0000000c00067c02 */ /* 0x000fe20008000f00 */
[----:B------:R-:W-:Y:S02]  /*0180*/  UIADD3 UR6, UPT, UPT, -UR4, URZ, URZ ;  /* 0x000000ff04067290 */ /* 0x000fe4000fffe1ff */
[----:B------:R-:W-:Y:S02]  /*0190*/  MOV R2, UR4 ;  /* 0x0000000400027c02 */ /* 0x000fe40008000f00 */
[----:B------:R-:W-:-:S08]  /*01a0*/  MOV R5, UR5 ;  /* 0x0000000500057c02 */ /* 0x000fd00008000f00 */
.L_x_84:
[----:B------:R-:W-:-:S05]  /*01b0*/  MOV R4, R6 ;  /* 0x0000000600047202 */ /* 0x000fca0000000f00 */
[----:B------:R-:W2:Y:S04]  /*01c0*/  LDG.E R3, desc[UR10][R4.64+-0x20] ;  /* 0xffffe00a04037981 */ /* 0x000ea8000c1e1900 */
[----:B------:R-:W2:Y:S04]  /*01d0*/  LDG.E R6, desc[UR10][R4.64+-0x1c] ;  /* 0xffffe40a04067981 */ /* 0x000ea8000c1e1900 */
[----:B------:R-:W3:Y:S04]  /*01e0*/  LDG.E R8, desc[UR10][R4.64+-0x18] ;  /* 0xffffe80a04087981 */ /* 0x000ee8000c1e1900 */
[----:B------:R-:W3:Y:S04]  /*01f0*/  LDG.E R7, desc[UR10][R4.64+-0x14] ;  /* 0xffffec0a04077981 */ /* 0x000ee8000c1e1900 */
[----:B------:R-:W4:Y:S04]  /*0200*/  LDG.E R10, desc[UR10][R4.64+-0x10] ;  /* 0xfffff00a040a7981 */ /* 0x000f28000c1e1900 */
        /* <DEDUP_REMOVED lines=10> */
[----:B------:R0:W5:Y:S01]  /*02b0*/  LDG.E R19, desc[UR10][R4.64+0x1c] ;  /* 0x00001c0a04137981 */ /* 0x000162000c1e1900 */
[----:B------:R-:W-:-:S04]  /*02c0*/  UIADD3 UR6, UPT, UPT, UR6, 0x10, URZ ;  /* 0x0000001006067890 */ /* 0x000fc8000fffe0ff */
[----:B------:R-:W-:Y:S01]  /*02d0*/  UISETP.NE.AND UP1, UPT, UR6, URZ, UPT ;  /* 0x000000ff0600728c */ /* 0x000fe2000bf25270 */
[----:B--2---:R-:W-:Y:S02]  /*02e0*/  FMNMX3 R3, R0, R3, R6, !PT ;  /* 0x0000000300037276 */ /* 0x004fe40007800006 */
[----:B------:R-:W-:-:S04]  /*02f0*/  IADD3 R6, P0, PT, R4, 0x40, RZ ;  /* 0x0000004004067810 */ /* 0x000fc80007f1e0ff */
[----:B0-----:R-:W-:Y:S02]  /*0300*/  IADD3.X R5, PT, PT, RZ, R5, RZ, P0, !PT ;  /* 0x00000005ff057210 */ /* 0x001fe400007fe4ff */
[----:B---3--:R-:W-:-:S04]  /*0310*/  FMNMX3 R3, R3, R8, R7, !PT ;  /* 0x0000000803037276 */ /* 0x008fc80007800007 */
[----:B----4-:R-:W-:-:S04]  /*0320*/  FMNMX3 R3, R3, R10, R9, !PT ;  /* 0x0000000a03037276 */ /* 0x010fc80007800009 */
[----:B-----5:R-:W-:-:S04]  /*0330*/  FMNMX3 R3, R3, R12, R11, !PT ;  /* 0x0000000c03037276 */ /* 0x020fc8000780000b */
[----:B------:R-:W-:-:S04]  /*0340*/  FMNMX3 R3, R3, R14, R13, !PT ;  /* 0x0000000e03037276 */ /* 0x000fc8000780000d */
[----:B------:R-:W-:-:S04]  /*0350*/  FMNMX3 R3, R3, R16, R15, !PT ;  /* 0x0000001003037276 */ /* 0x000fc8000780000f */
[----:B------:R-:W-:-:S04]  /*0360*/  FMNMX3 R3, R3, R18, R17, !PT ;  /* 0x0000001203037276 */ /* 0x000fc80007800011 */
[----:B------:R-:W-:Y:S01]  /*0370*/  FMNMX3 R0, R3, R20, R19, !PT ;  /* 0x0000001403007276 */ /* 0x000fe20007800013 */
[----:B------:R-:W-:Y:S06]  /*0380*/  BRA.U UP1, `(.L_x_84) ;  /* 0xfffffffd01887547 */ /* 0x000fec000b83ffff */
.L_x_83:
[----:B------:R-:W-:Y:S05]  /*0390*/  BRA.U !UP0, `(.L_x_82) ;  /* 0x0000000108f07547 */ /* 0x000fea000b800000 */
[----:B------:R-:W0:Y:S01]  /*03a0*/  LDCU UR4, c[0x0][0x38c] ;  /* 0x00007180ff0477ac */ /* 0x000e220008000800 */
[----:B------:R-:W-:Y:S02]  /*03b0*/  UISETP.GE.U32.AND UP0, UPT, UR8, 0x8, UPT ;  /* 0x000000080800788c */ /* 0x000fe4000bf06070 */
[----:B0-----:R-:W-:-:S04]  /*03c0*/  ULOP3.LUT UR5, UR4, 0x7, URZ, 0xc0, !UPT ;  /* 0x0000000704057892 */ /* 0x001fc8000f8ec0ff */
[----:B------:R-:W-:-:S03]  /*03d0*/  UISETP.NE.AND UP1, UPT, UR5, URZ, UPT ;  /* 0x000000ff0500728c */ /* 0x000fc6000bf25270 */
[----:B------:R-:W-:Y:S08]  /*03e0*/  BRA.U !UP0, `(.L_x_85) ;  /* 0x0000000108547547 */ /* 0x000ff0000b800000 */
[----:B------:R-:W0:Y:S01]  /*03f0*/  LDC.64 R10, c[0x0][0x380] ;  /* 0x0000e000ff0a7b82 */ /* 0x000e220000000a00 */
[C---:B------:R-:W-:Y:S02]  /*0400*/  IADD3 R5, P0, PT, R2.reuse, UR7, RZ ;  /* 0x0000000702057c10 */ /* 0x040fe4000ff1e0ff */
[----:B------:R-:W-:Y:S02]  /*0410*/  IADD3 R3, PT, PT, R2, UR7, RZ ;  /* 0x0000000702037c10 */ /* 0x000fe4000fffe0ff */
[----:B------:R-:W-:-:S03]  /*0420*/  IADD3.X R8, PT, PT, RZ, RZ, RZ, P0, !PT ;  /* 0x000000ffff087210 */ /* 0x000fc600007fe4ff */
[----:B------:R-:W1:Y:S01]  /*0430*/  LDC.64 R6, c[0x0][0x380] ;  /* 0x0000e000ff067b82 */ /* 0x000e620000000a00 */
[----:B0-----:R-:W-:-:S04]  /*0440*/  LEA R4, P0, R5, R10, 0x2 ;  /* 0x0000000a05047211 */ /* 0x001fc800078010ff */
[----:B------:R-:W-:Y:S01]  /*0450*/  LEA.HI.X R5, R5, R11, R8, 0x2, P0 ;  /* 0x0000000b05057211 */ /* 0x000fe200000f1408 */
[----:B-1----:R-:W-:-:S04]  /*0460*/  IMAD.WIDE.U32 R6, R3, 0x4, R6 ;  /* 0x0000000403067825 */ /* 0x002fc800078e0006 */
[----:B------:R-:W2:Y:S04]  /*0470*/  LDG.E R8, desc[UR10][R4.64+0x8] ;  /* 0x0000080a04087981 */ /* 0x000ea8000c1e1900 */
[----:B------:R-:W3:Y:S04]  /*0480*/  LDG.E R3, desc[UR10][R4.64+0x4] ;  /* 0x0000040a04037981 */ /* 0x000ee8000c1e1900 */
[----:B------:R-:W3:Y:S04]  /*0490*/  LDG.E R7, desc[UR10][R6.64] ;  /* 0x0000000a06077981 */ /* 0x000ee8000c1e1900 */
[----:B------:R-:W2:Y:S04]  /*04a0*/  LDG.E R9, desc[UR10][R4.64+0xc] ;  /* 0x00000c0a04097981 */ /* 0x000ea8000c1e1900 */
[----:B------:R-:W4:Y:S04]  /*04b0*/  LDG.E R10, desc[UR10][R4.64+0x10] ;  /* 0x0000100a040a7981 */ /* 0x000f28000c1e1900 */
[----:B------:R-:W4:Y:S04]  /*04c0*/  LDG.E R11, desc[UR10][R4.64+0x14] ;  /* 0x0000140a040b7981 */ /* 0x000f28000c1e1900 */
[----:B------:R-:W5:Y:S04]  /*04d0*/  LDG.E R12, desc[UR10][R4.64+0x18] ;  /* 0x0000180a040c7981 */ /* 0x000f68000c1e1900 */
[----:B------:R-:W5:Y:S01]  /*04e0*/  LDG.E R13, desc[UR10][R4.64+0x1c] ;  /* 0x00001c0a040d7981 */ /* 0x000f62000c1e1900 */
[----:B------:R-:W-:-:S02]  /*04f0*/  IADD3 R2, PT, PT, R2, 0x8, RZ ;  /* 0x0000000802027810 */ /* 0x000fc40007ffe0ff */
[----:B---3--:R-:W-:-:S04]  /*0500*/  FMNMX3 R3, R0, R7, R3, !PT ;  /* 0x0000000700037276 */ /* 0x008fc80007800003 */
[----:B--2---:R-:W-:-:S04]  /*0510*/  FMNMX3 R3, R3, R8, R9, !PT ;  /* 0x0000000803037276 */ /* 0x004fc80007800009 */
[----:B----4-:R-:W-:-:S04]  /*0520*/  FMNMX3 R3, R3, R10, R11, !PT ;  /* 0x0000000a03037276 */ /* 0x010fc8000780000b */
[----:B-----5:R-:W-:-:S07]  /*0530*/  FMNMX3 R0, R3, R12, R13, !PT ;  /* 0x0000000c03007276 */ /* 0x020fce000780000d */
.L_x_85:
[----:B------:R-:W-:Y:S05]  /*0540*/  BRA.U !UP1, `(.L_x_82) ;  /* 0x0000000109847547 */ /* 0x000fea000b800000 */
[----:B------:R-:W-:Y:S02]  /*0550*/  UISETP.GE.U32.AND UP0, UPT, UR5, 0x4, UPT ;  /* 0x000000040500788c */ /* 0x000fe4000bf06070 */
[----:B------:R-:W-:-:S04]  /*0560*/  ULOP3.LUT UR4, UR4, 0x3, URZ, 0xc0, !UPT ;  /* 0x0000000304047892 */ /* 0x000fc8000f8ec0ff */
        /* <DEDUP_REMOVED lines=13> */
[----:B------:R-:W2:Y:S01]  /*0640*/  LDG.E R8, desc[UR10][R6.64+0xc] ;  /* 0x00000c0a06087981 */ /* 0x000ea2000c1e1900 */
[----:B------:R-:W-:-:S02]  /*0650*/  IADD3 R2, PT, PT, R2, 0x4, RZ ;  /* 0x0000000402027810 */ /* 0x000fc40007ffe0ff */
[----:B---3--:R-:W-:-:S04]  /*0660*/  FMNMX3 R0, R0, R5, R3, !PT ;  /* 0x0000000500007276 */ /* 0x008fc80007800003 */
[----:B--2---:R-:W-:-:S07]  /*0670*/  FMNMX3 R0, R0, R9, R8, !PT ;  /* 0x0000000900007276 */ /* 0x004fce0007800008 */
.L_x_86:
[----:B------:R-:W-:Y:S05]  /*0680*/  BRA.U !UP1, `(.L_x_82) ;  /* 0x0000000109347547 */ /* 0x000fea000b800000 */
[----:B------:R-:W0:Y:S01]  /*0690*/  LDC.64 R4, c[0x0][0x380] ;  /* 0x0000e000ff047b82 */ /* 0x000e220000000a00 */
[----:B------:R-:W-:Y:S01]  /*06a0*/  IADD3 R3, PT, PT, R2, UR7, RZ ;  /* 0x0000000702037c10 */ /* 0x000fe2000fffe0ff */
[----:B------:R-:W-:-:S04]  /*06b0*/  UIADD3 UR4, UPT, UPT, -UR4, URZ, URZ ;  /* 0x000000ff04047290 */ /* 0x000fc8000fffe1ff */
[----:B0-----:R-:W-:-:S05]  /*06c0*/  IMAD.WIDE.U32 R2, R3, 0x4, R4 ;  /* 0x0000000403027825 */ /* 0x001fca00078e0004 */
[----:B------:R-:W-:-:S07]  /*06d0*/  MOV R5, R3 ;  /* 0x0000000300057202 */ /* 0x000fce0000000f00 */
.L_x_87:
[----:B------:R-:W-:-:S06]  /*06e0*/  MOV R3, R5 ;  /* 0x0000000500037202 */ /* 0x000fcc0000000f00 */
[----:B------:R0:W2:Y:S01]  /*06f0*/  LDG.E R3, desc[UR10][R2.64] ;  /* 0x0000000a02037981 */ /* 0x0000a2000c1e1900 */
[----:B------:R-:W-:-:S04]  /*0700*/  UIADD3 UR4, UPT, UPT, UR4, 0x1, URZ ;  /* 0x0000000104047890 */ /* 0x000fc8000fffe0ff */
[----:B------:R-:W-:Y:S01]  /*0710*/  UISETP.NE.AND UP0, UPT, UR4, URZ, UPT ;  /* 0x000000ff0400728c */ /* 0x000fe2000bf05270 */
[----:B0-----:R-:W-:-:S04]  /*0720*/  IADD3 R2, P0, PT, R2, 0x4, RZ ;  /* 0x0000000402027810 */ /* 0x001fc80007f1e0ff */
[----:B------:R-:W-:Y:S02]  /*0730*/  IADD3.X R5, PT, PT, RZ, R5, RZ, P0, !PT ;  /* 0x00000005ff057210 */ /* 0x000fe400007fe4ff */
[----:B--2---:R-:W-:Y:S02]  /*0740*/  FMNMX R0, R3, R0, !PT ;  /* 0x0000000003007209 */ /* 0x004fe40007800000 */
[----:B------:R-:W-:Y:S05]  /*0750*/  BRA.U UP0, `(.L_x_87) ;  /* 0xfffffffd00e07547 */ /* 0x000fea000b83ffff */
.L_x_82:
[----:B------:R-:W0:Y:S01]  /*0760*/  LDCU UR6, c[0x0][0x38c] ;  /* 0x00007180ff0677ac */ /* 0x000e220008000800 */
[----:B------:R-:W-:Y:S01]  /*0770*/  HFMA2 R3, -RZ, RZ, 0, 0 ;  /* 0x00000000ff037431 */ /* 0x000fe200000001ff */
[----:B0-----:R-:W-:-:S09]  /*0780*/  UISETP.GE.AND UP0, UPT, UR6, 0x1, UPT ;  /* 0x000000010600788c */ /* 0x001fd2000bf06270 */
[----:B------:R-:W-:Y:S05]  /*0790*/  BRA.U !UP0, `(.L_x_88) ;  /* 0x0000000d08d07547 */ /* 0x000fea000b800000 */
[----:B------:R-:W-:Y:S01]  /*07a0*/  UISETP.GE.U32.AND UP1, UPT, UR6, 0x8, UPT ;  /* 0x000000080600788c */ /* 0x000fe2000bf26070 */
[----:B------:R-:W-:Y:S01]  /*07b0*/  CS2R R2, SRZ ;  /* 0x0000000000027805 */ /* 0x000fe2000001ff00 */
[----:B------:R-:W-:Y:S02]  /*07c0*/  ULOP3.LUT UR12, UR6, 0x7, URZ, 0xc0, !UPT ;  /* 0x00000007060c7892 */ /* 0x000fe4000f8ec0ff */
[----:B------:R-:W-:Y:S02]  /*07d0*/  UIMAD UR8, UR9, UR6, URZ ;  /* 0x00000006090872a4 */ /* 0x000fe4000f8e02ff */
[----:B------:R-:W-:-:S03]  /*07e0*/  UISETP.NE.AND UP0, UPT, UR12, URZ, UPT ;  /* 0x000000ff0c00728c */ /* 0x000fc6000bf05270 */
[----:B------:R-:W-:Y:S08]  /*07f0*/  BRA.U !UP1, `(.L_x_89) ;  /* 0x0000000509cc7547 */ /* 0x000ff0000b800000 */
[----:B------:R-:W0:Y:S01]  /*0800*/  LDCU.64 UR4, c[0x0][0x380] ;  /* 0x00007000ff0477ac */ /* 0x000e220008000a00 */
[----:B------:R-:W-:Y:S01]  /*0810*/  MOV R3, RZ ;  /* 0x000000ff00037202 */ /* 0x000fe20000000f00 */
        /* <DEDUP_REMOVED lines=8> */
.L_x_90:
[----:B--2---:R-:W-:Y:S02]  /*08a0*/  MOV R4, R8 ;  /* 0x0000000800047202 */ /* 0x004fe40000000f00 */
[----:B------:R-:W-:-:S05]  /*08b0*/  MOV R5, R7 ;  /* 0x0000000700057202 */ /* 0x000fca0000000f00 */
        /* <DEDUP_REMOVED lines=8> */
[----:B------:R-:W-:Y:S01]  /*0940*/  HFMA2 R12, -RZ, RZ, 0.96630859375, -0.0022525787353515625 ;  /* 0x3bbb989dff0c7431 */ /* 0x000fe200000001ff */
[----:B------:R-:W-:Y:S01]  /*0950*/  MOV R13, 0x437c0000 ;  /* 0x437c0000000d7802 */ /* 0x000fe20000000f00 */
[----:B------:R-:W-:-:S04]  /*0960*/  UIADD3 UR6, UPT, UPT, UR6, 0x8, URZ ;  /* 0x0000000806067890 */ /* 0x000fc8000fffe0ff */
[----:B------:R-:W-:Y:S01]  /*0970*/  UISETP.NE.AND UP1, UPT, UR6, URZ, UPT ;  /* 0x000000ff0600728c */ /* 0x000fe2000bf25270 */
[----:B--2---:R-:W-:-:S04]  /*0980*/  FADD R7, R7, -R0 ;  /* 0x8000000007077221 */ /* 0x004fc80000000000 */
[----:B------:R-:W-:Y:S01]  /*0990*/  FFMA.SAT R6, R7, R12, 0.5 ;  /* 0x3f00000007067423 */ /* 0x000fe2000000200c */
[----:B---3--:R-:W-:-:S03]  /*09a0*/  FADD R25, R25, -R0 ;  /* 0x8000000019197221 */ /* 0x008fc60000000000 */
[-C--:B------:R-:W-:Y:S01]  /*09b0*/  FFMA.RM R9, R6, R13.reuse, 12582913 ;  /* 0x4b40000106097423 */ /* 0x080fe2000000400d */
[-C--:B------:R-:W-:Y:S01]  /*09c0*/  FFMA.SAT R6, R25, R12.reuse, 0.5 ;  /* 0x3f00000019067423 */ /* 0x080fe2000000200c */
[--C-:B----4-:R-:W-:Y:S02]  /*09d0*/  FADD R21, R21, -R0.reuse ;  /* 0x8000000015157221 */ /* 0x110fe40000000000 */
[----:B------:R-:W-:Y:S01]  /*09e0*/  FADD R8, R9, -12583039 ;  /* 0xcb40007f09087421 */ /* 0x000fe20000000000 */
[-C--:B------:R-:W-:Y:S01]  /*09f0*/  FFMA.RM R6, R6, R13.reuse, 12582913 ;  /* 0x4b40000106067423 */ /* 0x080fe2000000400d */
[-C--:B------:R-:W-:Y:S01]  /*0a00*/  FFMA.SAT R14, R21, R12.reuse, 0.5 ;  /* 0x3f000000150e7423 */ /* 0x080fe2000000200c */
[----:B-----5:R-:W-:Y:S01]  /*0a10*/  FADD R23, R23, -R0 ;  /* 0x8000000017177221 */ /* 0x020fe20000000000 */
[----:B------:R-:W-:Y:S01]  /*0a20*/  FFMA R8, R7, 1.4426950216293334961, -R8 ;  /* 0x3fb8aa3b07087823 */ /* 0x000fe20000000808 */
[C---:B------:R-:W-:Y:S01]  /*0a30*/  FADD R10, R6.reuse, -12583039 ;  /* 0xcb40007f060a7421 */ /* 0x040fe20000000000 */
[----:B------:R-:W-:Y:S01]  /*0a40*/  SHF.L.U32 R6, R6, 0x17, RZ ;  /* 0x0000001706067819 */ /* 0x000fe200000006ff */
[----:B------:R-:W-:Y:S01]  /*0a50*/  FFMA.SAT R18, R23, R12, 0.5 ;  /* 0x3f00000017127423 */ /* 0x000fe2000000200c */
[----:B------:R-:W-:Y:S01]  /*0a60*/  FFMA R8, R7, 1.925963033500011079e-08, R8 ;  /* 0x32a5706007087823 */ /* 0x000fe20000000008 */
[----:B------:R-:W-:Y:S01]  /*0a70*/  FFMA.RM R7, R14, R13, 12582913 ;  /* 0x4b4000010e077423 */ /* 0x000fe2000000400d */
[----:B------:R-:W-:-:S03]  /*0a80*/  FFMA R10, R25, 1.4426950216293334961, -R10 ;  /* 0x3fb8aa3b190a7823 */ /* 0x000fc6000000080a */
[----:B------:R-:W-:Y:S01]  /*0a90*/  FADD R14, R7, -12583039 ;  /* 0xcb40007f070e7421 */ /* 0x000fe20000000000 */
[----:B------:R-:W-:Y:S01]  /*0aa0*/  FFMA R16, R25, 1.925963033500011079e-08, R10 ;  /* 0x32a5706019107823 */ /* 0x000fe2000000000a */
[----:B------:R-:W-:Y:S01]  /*0ab0*/  FADD R25, R11, -R0 ;  /* 0x800000000b197221 */ /* 0x000fe20000000000 */
[-C--:B------:R-:W-:Y:S01]  /*0ac0*/  FFMA.RM R10, R18, R13.reuse, 12582913 ;  /* 0x4b400001120a7423 */ /* 0x080fe2000000400d */
[----:B------:R-:W-:Y:S01]  /*0ad0*/  FFMA R14, R21, 1.4426950216293334961, -R14 ;  /* 0x3fb8aa3b150e7823 */ /* 0x000fe2000000080e */
[----:B------:R-:W0:Y:S01]  /*0ae0*/  MUFU.EX2 R8, R8 ;  /* 0x0000000800087308 */ /* 0x000e220000000800 */
[----:B------:R-:W-:Y:S01]  /*0af0*/  FFMA.SAT R22, R25, R12, 0.5 ;  /* 0x3f00000019167423 */ /* 0x000fe2000000200c */
[----:B------:R-:W-:Y:S01]  /*0b00*/  FADD R18, R10, -12583039 ;  /* 0xcb40007f0a127421 */ /* 0x000fe20000000000 */
[----:B------:R-:W-:Y:S01]  /*0b10*/  FFMA R20, R21, 1.925963033500011079e-08, R14 ;  /* 0x32a5706015147823 */ /* 0x000fe2000000000e */
[----:B------:R-:W-:Y:S01]  /*0b20*/  FADD R21, R15, -R0 ;  /* 0x800000000f157221 */ /* 0x000fe20000000000 */
[----:B------:R-:W-:Y:S01]  /*0b30*/  FFMA.RM R14, R22, R13, 12582913 ;  /* 0x4b400001160e7423 */ /* 0x000fe2000000400d */
[----:B------:R-:W-:-:S02]  /*0b40*/  FFMA R18, R23, 1.4426950216293334961, -R18 ;  /* 0x3fb8aa3b17127823 */ /* 0x000fc40000000812 */
[-C--:B------:R-:W-:Y:S01]  /*0b50*/  FFMA.SAT R26, R21, R12.reuse, 0.5 ;  /* 0x3f000000151a7423 */ /* 0x080fe2000000200c */
[----:B------:R-:W-:Y:S01]  /*0b60*/  FADD R24, R14, -12583039 ;  /* 0xcb40007f0e187421 */ /* 0x000fe20000000000 */
[----:B------:R-:W-:Y:S01]  /*0b70*/  FFMA R22, R23, 1.925963033500011079e-08, R18 ;  /* 0x32a5706017167823 */ /* 0x000fe20000000012 */
[----:B------:R-:W-:Y:S01]  /*0b80*/  FADD R23, R19, -R0 ;  /* 0x8000000013177221 */ /* 0x000fe20000000000 */
[-C--:B------:R-:W-:Y:S01]  /*0b90*/  FFMA.RM R18, R26, R13.reuse, 12582913 ;  /* 0x4b4000011a127423 */ /* 0x080fe2000000400d */
[----:B------:R-:W-:Y:S01]  /*0ba0*/  FFMA R24, R25, 1.4426950216293334961, -R24 ;  /* 0x3fb8aa3b19187823 */ /* 0x000fe20000000818 */
[----:B------:R-:W1:Y:S01]  /*0bb0*/  MUFU.EX2 R11, R16 ;  /* 0x00000010000b7308 */ /* 0x000e620000000800 */
[-C--:B------:R-:W-:Y:S01]  /*0bc0*/  FFMA.SAT R28, R23, R12.reuse, 0.5 ;  /* 0x3f000000171c7423 */ /* 0x080fe2000000200c */
[----:B------:R-:W-:Y:S01]  /*0bd0*/  FADD R26, R18, -12583039 ;  /* 0xcb40007f121a7421 */ /* 0x000fe20000000000 */
[----:B------:R-:W-:Y:S01]  /*0be0*/  FFMA R24, R25, 1.925963033500011079e-08, R24 ;  /* 0x32a5706019187823 */ /* 0x000fe20000000018 */
[----:B------:R-:W-:Y:S01]  /*0bf0*/  FADD R25, R17, -R0 ;  /* 0x8000000011197221 */ /* 0x000fe20000000000 */
[-C--:B------:R-:W-:Y:S01]  /*0c00*/  FFMA.RM R19, R28, R13.reuse, 12582913 ;  /* 0x4b4000011c137423 */ /* 0x080fe2000000400d */
[----:B------:R-:W-:Y:S01]  /*0c10*/  FFMA R26, R21, 1.4426950216293334961, -R26 ;  /* 0x3fb8aa3b151a7823 */ /* 0x000fe2000000081a */
[----:B------:R-:W-:Y:S01]  /*0c20*/  SHF.L.U32 R14, R14, 0x17, RZ ;  /* 0x000000170e0e7819 */ /* 0x000fe200000006ff */
[----:B------:R-:W-:Y:S01]  /*0c30*/  FFMA.SAT R28, R25, R12, 0.5 ;  /* 0x3f000000191c7423 */ /* 0x000fe2000000200c */
[----:B------:R2:W3:Y:S01]  /*0c40*/  MUFU.EX2 R15, R20 ;  /* 0x00000014000f7308 */ /* 0x0004e20000000800 */
[----:B------:R-:W-:Y:S01]  /*0c50*/  FFMA R12, R21, 1.925963033500011079e-08, R26 ;  /* 0x32a57060150c7823 */ /* 0x000fe2000000001a */
[----:B------:R-:W-:Y:S01]  /*0c60*/  SHF.L.U32 R21, R9, 0x17, RZ ;  /* 0x0000001709157819 */ /* 0x000fe200000006ff */
[----:B------:R-:W-:-:S04]  /*0c70*/  FFMA.RM R13, R28, R13, 12582913 ;  /* 0x4b4000011c0d7423 */ /* 0x000fc8000000400d */
[----:B0-----:R-:W-:Y:S01]  /*0c80*/  FMUL R8, R21, R8 ;  /* 0x0000000815087220 */ /* 0x001fe20000400000 */
[----:B------:R0:W4:Y:S01]  /*0c90*/  MUFU.EX2 R16, R22 ;  /* 0x0000001600107308 */ /* 0x0001220000000800 */
[----:B--2---:R-:W-:Y:S01]  /*0ca0*/  FADD R20, R19, -12583039 ;  /* 0xcb40007f13147421 */ /* 0x004fe20000000000 */
[----:B-1----:R-:W-:Y:S01]  /*0cb0*/  FMUL R11, R6, R11 ;  /* 0x0000000b060b7220 */ /* 0x002fe20000400000 */
[----:B------:R-:W-:Y:S01]  /*0cc0*/  FADD R6, R8, R3 ;  /* 0x0000000308067221 */ /* 0x000fe20000000000 */
[----:B------:R-:W-:Y:S01]  /*0cd0*/  SHF.L.U32 R21, R18, 0x17, RZ ;  /* 0x0000001712157819 */ /* 0x000fe200000006ff */
[----:B------:R-:W-:Y:S01]  /*0ce0*/  FFMA R20, R23, 1.4426950216293334961, -R20 ;  /* 0x3fb8aa3b17147823 */ /* 0x000fe20000000814 */
[C---:B------:R-:W-:Y:S01]  /*0cf0*/  SHF.L.U32 R18, R13.reuse, 0x17, RZ ;  /* 0x000000170d127819 */ /* 0x040fe200000006ff */
[----:B------:R-:W-:Y:S01]  /*0d00*/  FADD R6, R6, R11 ;  /* 0x0000000b06067221 */ /* 0x000fe20000000000 */
[----:B------:R-:W1:Y:S01]  /*0d10*/  MUFU.EX2 R17, R24 ;  /* 0x0000001800117308 */ /* 0x000e620000000800 */
[----:B0-----:R-:W-:Y:S01]  /*0d20*/  FADD R22, R13, -12583039 ;  /* 0xcb40007f0d167421 */ /* 0x001fe20000000000 */
[----:B------:R-:W-:Y:S01]  /*0d30*/  FFMA R23, R23, 1.925963033500011079e-08, R20 ;  /* 0x32a5706017177823 */ /* 0x000fe20000000014 */
[----:B------:R-:W-:Y:S01]  /*0d40*/  SHF.L.U32 R20, R7, 0x17, RZ ;  /* 0x0000001707147819 */ /* 0x000fe200000006ff */
[----:B------:R-:W-:Y:S01]  /*0d50*/  STG.E desc[UR10][R4.64+-0xc], R11 ;  /* 0xfffff40b04007986 */ /* 0x000fe2000c10190a */
[----:B------:R-:W-:Y:S01]  /*0d60*/  FFMA R22, R25, 1.4426950216293334961, -R22 ;  /* 0x3fb8aa3b19167823 */ /* 0x000fe20000000816 */
[----:B------:R-:W-:-:S02]  /*0d70*/  SHF.L.U32 R7, R10, 0x17, RZ ;  /* 0x000000170a077819 */ /* 0x000fc400000006ff */
[----:B------:R-:W0:Y:S01]  /*0d80*/  MUFU.EX2 R12, R12 ;  /* 0x0000000c000c7308 */ /* 0x000e220000000800 */
[----:B------:R-:W-:Y:S01]  /*0d90*/  FFMA R22, R25, 1.925963033500011079e-08, R22 ;  /* 0x32a5706019167823 */ /* 0x000fe20000000016 */
[----:B------:R-:W-:Y:S01]  /*0da0*/  SHF.L.U32 R10, R19, 0x17, RZ ;  /* 0x00000017130a7819 */ /* 0x000fe200000006ff */
[----:B---3--:R-:W-:Y:S01]  /*0db0*/  FMUL R15, R20, R15 ;  /* 0x0000000f140f7220 */ /* 0x008fe20000400000 */
[----:B----4-:R-:W-:Y:S01]  /*0dc0*/  FMUL R7, R7, R16 ;  /* 0x0000001007077220 */ /* 0x010fe20000400000 */
[----:B------:R2:W-:Y:S02]  /*0dd0*/  STG.E desc[UR10][R4.64+-0x10], R8 ;  /* 0xfffff00804007986 */ /* 0x0005e4000c10190a */
[----:B------:R-:W-:Y:S01]  /*0de0*/  FADD R6, R6, R15 ;  /* 0x0000000f06067221 */ /* 0x000fe20000000000 */
[----:B------:R-:W3:Y:S01]  /*0df0*/  MUFU.EX2 R9, R23 ;  /* 0x0000001700097308 */ /* 0x000ee20000000800 */
[----:B-1----:R-:W-:Y:S01]  /*0e00*/  FMUL R17, R14, R17 ;  /* 0x000000110e117220 */ /* 0x002fe20000400000 */
[----:B------:R-:W-:Y:S01]  /*0e10*/  STG.E desc[UR10][R4.64+-0x8], R15 ;  /* 0xfffff80f04007986 */ /* 0x000fe2000c10190a */
[----:B------:R-:W-:-:S03]  /*0e20*/  FADD R6, R6, R7 ;  /* 0x0000000706067221 */ /* 0x000fc60000000000 */
[----:B------:R-:W-:Y:S01]  /*0e30*/  STG.E desc[UR10][R4.64], R17 ;  /* 0x0000001104007986 */ /* 0x000fe2000c10190a */
[----:B------:R-:W-:Y:S01]  /*0e40*/  FADD R6, R6, R17 ;  /* 0x0000001106067221 */ /* 0x000fe20000000000 */
[----:B------:R-:W1:Y:S01]  /*0e50*/  MUFU.EX2 R3, R22 ;  /* 0x0000001600037308 */ /* 0x000e620000000800 */
[----:B0-----:R-:W-:Y:S01]  /*0e60*/  FMUL R21, R21, R12 ;  /* 0x0000000c15157220 */ /* 0x001fe20000400000 */
[----:B--2---:R-:W-:Y:S01]  /*0e70*/  IADD3 R8, P0, PT, R4, 0x20, RZ ;  /* 0x0000002004087810 */ /* 0x004fe20007f1e0ff */
[----:B------:R0:W-:Y:S02]  /*0e80*/  STG.E desc[UR10][R4.64+-0x4], R7 ;  /* 0xfffffc0704007986 */ /* 0x0001e4000c10190a */
[----:B------:R-:W-:Y:S02]  /*0e90*/  FADD R6, R6, R21 ;  /* 0x0000001506067221 */ /* 0x000fe40000000000 */
[----:B------:R2:W-:Y:S01]  /*0ea0*/  STG.E desc[UR10][R4.64+0x4], R21 ;  /* 0x0000041504007986 */ /* 0x0005e2000c10190a */
[----:B---3--:R-:W-:-:S04]  /*0eb0*/  FMUL R9, R10, R9 ;  /* 0x000000090a097220 */ /* 0x008fc80000400000 */
[----:B------:R-:W-:Y:S01]  /*0ec0*/  FADD R6, R6, R9 ;  /* 0x0000000906067221 */ /* 0x000fe20000000000 */
[----:B------:R2:W-:Y:S01]  /*0ed0*/  STG.E desc[UR10][R4.64+0x8], R9 ;  /* 0x0000080904007986 */ /* 0x0005e2000c10190a */
[----:B0-----:R-:W-:Y:S01]  /*0ee0*/  IADD3.X R7, PT, PT, RZ, R5, RZ, P0, !PT ;  /* 0x00000005ff077210 */ /* 0x001fe200007fe4ff */
[----:B-1----:R-:W-:-:S04]  /*0ef0*/  FMUL R11, R18, R3 ;  /* 0x00000003120b7220 */ /* 0x002fc80000400000 */
[----:B------:R-:W-:Y:S01]  /*0f00*/  FADD R3, R6, R11 ;  /* 0x0000000b06037221 */ /* 0x000fe20000000000 */
[----:B------:R2:W-:Y:S01]  /*0f10*/  STG.E desc[UR10][R4.64+0xc], R11 ;  /* 0x00000c0b04007986 */ /* 0x0005e2000c10190a */
[----:B------:R-:W-:Y:S05]  /*0f20*/  BRA.U UP1, `(.L_x_90) ;  /* 0xfffffff9015c7547 */ /* 0x000fea000b83ffff */
.L_x_89:
[----:B------:R-:W-:Y:S05]  /*0f30*/  BRA.U !UP0, `(.L_x_88) ;  /* 0x0000000508e87547 */ /* 0x000fea000b800000 */
[----:B------:R-:W0:Y:S01]  /*0f40*/  LDCU UR4, c[0x0][0x38c] ;  /* 0x00007180ff0477ac */ /* 0x000e220008000800 */
[----:B------:R-:W-:Y:S02]  /*0f50*/  UISETP.GE.U32.AND UP0, UPT, UR12, 0x4, UPT ;  /* 0x000000040c00788c */ /* 0x000fe4000bf06070 */
[----:B0-----:R-:W-:-:S04]  /*0f60*/  ULOP3.LUT UR5, UR4, 0x3, URZ, 0xc0, !UPT ;  /* 0x0000000304057892 */ /* 0x001fc8000f8ec0ff */
[----:B------:R-:W-:-:S03]  /*0f70*/  UISETP.NE.AND UP1, UPT, UR5, URZ, UPT ;  /* 0x000000ff0500728c */ /* 0x000fc6000bf25270 */
[----:B------:R-:W-:Y:S08]  /*0f80*/  BRA.U !UP0, `(.L_x_91) ;  /* 0x0000000108ec7547 */ /* 0x000ff0000b800000 */
[----:B--2---:R-:W0:Y:S01]  /*0f90*/  LDC.64 R4, c[0x0][0x380] ;  /* 0x0000e000ff047b82 */ /* 0x004e220000000a00 */
[----:B------:R-:W-:-:S05]  /*0fa0*/  IADD3 R7, PT, PT, R2, UR8, RZ ;  /* 0x0000000802077c10 */ /* 0x000fca000fffe0ff */
[----:B0-----:R-:W-:-:S05]  /*0fb0*/  IMAD.WIDE.U32 R4, R7, 0x4, R4 ;  /* 0x0000000407047825 */ /* 0x001fca00078e0004 */
[----:B------:R-:W2:Y:S01]  /*0fc0*/  LDG.E R7, desc[UR10][R4.64] ;  /* 0x0000000a04077981 */ /* 0x000ea2000c1e1900 */
[----:B------:R-:W-:Y:S01]  /*0fd0*/  HFMA2 R9, -RZ, RZ, 0.96630859375, -0.0022525787353515625 ;  /* 0x3bbb989dff097431 */ /* 0x000fe200000001ff */
[----:B------:R-:W-:Y:S02]  /*0fe0*/  MOV R8, 0x437c0000 ;  /* 0x437c000000087802 */ /* 0x000fe40000000f00 */
[----:B------:R-:W-:-:S04]  /*0ff0*/  IADD3 R12, P0, PT, R2, UR8, RZ ;  /* 0x00000008020c7c10 */ /* 0x000fc8000ff1e0ff */
[----:B------:R-:W-:Y:S01]  /*1000*/  IADD3.X R14, PT, PT, RZ, RZ, RZ, P0, !PT ;  /* 0x000000ffff0e7210 */ /* 0x000fe200007fe4ff */
[----:B--2---:R-:W-:-:S04]  /*1010*/  FADD R10, R7, -R0 ;  /* 0x80000000070a7221 */ /* 0x004fc80000000000 */
[----:B------:R-:W-:-:S04]  /*1020*/  FFMA.SAT R7, R10, R9, 0.5 ;  /* 0x3f0000000a077423 */ /* 0x000fc80000002009 */
[----:B------:R-:W-:Y:S02]  /*1030*/  FFMA.RM R11, R7, R8, 12582913 ;  /* 0x4b400001070b7423 */ /* 0x000fe40000004008 */
[----:B------:R-:W0:Y:S02]  /*1040*/  LDC.64 R6, c[0x0][0x380] ;  /* 0x0000e000ff067b82 */ /* 0x000e240000000a00 */
[----:B------:R-:W-:-:S04]  /*1050*/  FADD R13, R11, -12583039 ;  /* 0xcb40007f0b0d7421 */ /* 0x000fc80000000000 */
[----:B------:R-:W-:-:S04]  /*1060*/  FFMA R13, R10, 1.4426950216293334961, -R13 ;  /* 0x3fb8aa3b0a0d7823 */ /* 0x000fc8000000080d */
[----:B------:R-:W-:Y:S01]  /*1070*/  FFMA R13, R10, 1.925963033500011079e-08, R13 ;  /* 0x32a570600a0d7823 */ /* 0x000fe2000000000d */
[----:B------:R-:W-:-:S05]  /*1080*/  SHF.L.U32 R10, R11, 0x17, RZ ;  /* 0x000000170b0a7819 */ /* 0x000fca00000006ff */
[----:B------:R-:W1:Y:S01]  /*1090*/  MUFU.EX2 R13, R13 ;  /* 0x0000000d000d7308 */ /* 0x000e620000000800 */
[----:B0-----:R-:W-:-:S04]  /*10a0*/  LEA R6, P0, R12, R6, 0x2 ;  /* 0x000000060c067211 */ /* 0x001fc800078010ff */
[----:B------:R-:W-:Y:S01]  /*10b0*/  LEA.HI.X R7, R12, R7, R14, 0x2, P0 ;  /* 0x000000070c077211 */ /* 0x000fe200000f140e */
[----:B-1----:R-:W-:-:S05]  /*10c0*/  FMUL R10, R10, R13 ;  /* 0x0000000d0a0a7220 */ /* 0x002fca0000400000 */
[----:B------:R0:W-:Y:S04]  /*10d0*/  STG.E desc[UR10][R4.64], R10 ;  /* 0x0000000a04007986 */ /* 0x0001e8000c10190a */
[----:B------:R-:W2:Y:S04]  /*10e0*/  LDG.E R11, desc[UR10][R6.64+0x4] ;  /* 0x0000040a060b7981 */ /* 0x000ea8000c1e1900 */
[----:B------:R-:W3:Y:S04]  /*10f0*/  LDG.E R15, desc[UR10][R6.64+0x8] ;  /* 0x0000080a060f7981 */ /* 0x000ee8000c1e1900 */
[----:B------:R-:W4:Y:S01]  /*1100*/  LDG.E R17, desc[UR10][R6.64+0xc] ;  /* 0x00000c0a06117981 */ /* 0x000f22000c1e1900 */
[----:B------:R-:W-:Y:S01]  /*1110*/  FADD R3, R3, R10 ;  /* 0x0000000a03037221 */ /* 0x000fe20000000000 */
[----:B------:R-:W-:Y:S01]  /*1120*/  IADD3 R2, PT, PT, R2, 0x4, RZ ;  /* 0x0000000402027810 */ /* 0x000fe20007ffe0ff */
[--C-:B--2---:R-:W-:Y:S01]  /*1130*/  FADD R12, R11, -R0.reuse ;  /* 0x800000000b0c7221 */ /* 0x104fe20000000000 */
[----:B---3--:R-:W-:-:S03]  /*1140*/  FADD R14, R15, -R0 ;  /* 0x800000000f0e7221 */ /* 0x008fc60000000000 */
[-C--:B------:R-:W-:Y:S01]  /*1150*/  FFMA.SAT R11, R12, R9.reuse, 0.5 ;  /* 0x3f0000000c0b7423 */ /* 0x080fe20000002009 */
[----:B----4-:R-:W-:Y:S01]  /*1160*/  FADD R16, R17, -R0 ;  /* 0x8000000011107221 */ /* 0x010fe20000000000 */
[-C--:B------:R-:W-:Y:S02]  /*1170*/  FFMA.SAT R15, R14, R9.reuse, 0.5 ;  /* 0x3f0000000e0f7423 */ /* 0x080fe40000002009 */
[-C--:B------:R-:W-:Y:S01]  /*1180*/  FFMA.RM R11, R11, R8.reuse, 12582913 ;  /* 0x4b4000010b0b7423 */ /* 0x080fe20000004008 */
[----:B------:R-:W-:Y:S01]  /*1190*/  FFMA.SAT R9, R16, R9, 0.5 ;  /* 0x3f00000010097423 */ /* 0x000fe20000002009 */
[-C--:B------:R-:W-:Y:S02]  /*11a0*/  FFMA.RM R15, R15, R8.reuse, 12582913 ;  /* 0x4b4000010f0f7423 */ /* 0x080fe40000004008 */
[C---:B------:R-:W-:Y:S01]  /*11b0*/  FADD R13, R11.reuse, -12583039 ;  /* 0xcb40007f0b0d7421 */ /* 0x040fe20000000000 */
[----:B------:R-:W-:Y:S01]  /*11c0*/  SHF.L.U32 R11, R11, 0x17, RZ ;  /* 0x000000170b0b7819 */ /* 0x000fe200000006ff */
[----:B------:R-:W-:Y:S01]  /*11d0*/  FFMA.RM R9, R9, R8, 12582913 ;  /* 0x4b40000109097423 */ /* 0x000fe20000004008 */
[C---:B0-----:R-:W-:Y:S01]  /*11e0*/  FADD R5, R15.reuse, -12583039 ;  /* 0xcb40007f0f057421 */ /* 0x041fe20000000000 */
[----:B------:R-:W-:Y:S01]  /*11f0*/  FFMA R13, R12, 1.4426950216293334961, -R13 ;  /* 0x3fb8aa3b0c0d7823 */ /* 0x000fe2000000080d */
[----:B------:R-:W-:Y:S01]  /*1200*/  SHF.L.U32 R15, R15, 0x17, RZ ;  /* 0x000000170f0f7819 */ /* 0x000fe200000006ff */
[C---:B------:R-:W-:Y:S01]  /*1210*/  FADD R17, R9.reuse, -12583039 ;  /* 0xcb40007f09117421 */ /* 0x040fe20000000000 */
[----:B------:R-:W-:Y:S01]  /*1220*/  FFMA R5, R14, 1.4426950216293334961, -R5 ;  /* 0x3fb8aa3b0e057823 */ /* 0x000fe20000000805 */
[----:B------:R-:W-:Y:S01]  /*1230*/  FFMA R13, R12, 1.925963033500011079e-08, R13 ;  /* 0x32a570600c0d7823 */ /* 0x000fe2000000000d */
[----:B------:R-:W-:Y:S01]  /*1240*/  SHF.L.U32 R9, R9, 0x17, RZ ;  /* 0x0000001709097819 */ /* 0x000fe200000006ff */
[----:B------:R-:W-:Y:S01]  /*1250*/  FFMA R17, R16, 1.4426950216293334961, -R17 ;  /* 0x3fb8aa3b10117823 */ /* 0x000fe20000000811 */
[----:B------:R-:W-:Y:S01]  /*1260*/  FFMA R5, R14, 1.925963033500011079e-08, R5 ;  /* 0x32a570600e057823 */ /* 0x000fe20000000005 */
[----:B------:R-:W0:Y:S02]  /*1270*/  MUFU.EX2 R4, R13 ;  /* 0x0000000d00047308 */ /* 0x000e240000000800 */
[----:B------:R-:W-:-:S06]  /*1280*/  FFMA R17, R16, 1.925963033500011079e-08, R17 ;  /* 0x32a5706010117823 */ /* 0x000fcc0000000011 */
[----:B------:R-:W1:Y:S08]  /*1290*/  MUFU.EX2 R8, R5 ;  /* 0x0000000500087308 */ /* 0x000e700000000800 */
[----:B------:R-:W2:Y:S01]  /*12a0*/  MUFU.EX2 R12, R17 ;  /* 0x00000011000c7308 */ /* 0x000ea20000000800 */
[----:B0-----:R-:W-:-:S04]  /*12b0*/  FMUL R4, R11, R4 ;  /* 0x000000040b047220 */ /* 0x001fc80000400000 */
[----:B------:R-:W-:Y:S01]  /*12c0*/  FADD R3, R3, R4 ;  /* 0x0000000403037221 */ /* 0x000fe20000000000 */
[----:B------:R0:W-:Y:S01]  /*12d0*/  STG.E desc[UR10][R6.64+0x4], R4 ;  /* 0x0000040406007986 */ /* 0x0001e2000c10190a */
[----:B-1----:R-:W-:-:S04]  /*12e0*/  FMUL R8, R15, R8 ;  /* 0x000000080f087220 */ /* 0x002fc80000400000 */
[----:B------:R-:W-:Y:S01]  /*12f0*/  FADD R3, R3, R8 ;  /* 0x0000000803037221 */ /* 0x000fe20000000000 */
[----:B------:R0:W-:Y:S01]  /*1300*/  STG.E desc[UR10][R6.64+0x8], R8 ;  /* 0x0000080806007986 */ /* 0x0001e2000c10190a */
[----:B--2---:R-:W-:-:S04]  /*1310*/  FMUL R9, R9, R12 ;  /* 0x0000000c09097220 */ /* 0x004fc80000400000 */
[----:B------:R-:W-:Y:S01]  /*1320*/  FADD R3, R3, R9 ;  /* 0x0000000903037221 */ /* 0x000fe20000000000 */
[----:B------:R0:W-:Y:S06]  /*1330*/  STG.E desc[UR10][R6.64+0xc], R9 ;  /* 0x00000c0906007986 */ /* 0x0001ec000c10190a */
.L_x_91:
[----:B------:R-:W-:Y:S05]  /*1340*/  BRA.U !UP1, `(.L_x_88) ;  /* 0x0000000109e47547 */ /* 0x000fea000b800000 */
[----:B------:R-:W-:Y:S02]  /*1350*/  UISETP.NE.AND UP0, UPT, UR5, 0x1, UPT ;  /* 0x000000010500788c */ /* 0x000fe4000bf05270 */
[----:B------:R-:W-:-:S04]  /*1360*/  ULOP3.LUT UR4, UR4, 0x1, URZ, 0xc0, !UPT ;  /* 0x0000000104047892 */ /* 0x000fc8000f8ec0ff */
[----:B------:R-:W-:-:S03]  /*1370*/  UISETP.NE.U32.AND UP1, UPT, UR4, 0x1, UPT ;  /* 0x000000010400788c */ /* 0x000fc6000bf25070 */
[----:B------:R-:W-:Y:S08]  /*1380*/  BRA.U !UP0, `(.L_x_92) ;  /* 0x00000001088c7547 */ /* 0x000ff0000b800000 */
[----:B0-2---:R-:W0:Y:S01]  /*1390*/  LDC.64 R4, c[0x0][0x380] ;  /* 0x0000e000ff047b82 */ /* 0x005e220000000a00 */
        /* <DEDUP_REMOVED lines=11> */
[C---:B------:R-:W-:Y:S01]  /*1450*/  FADD R11, R9.reuse, -12583039 ;  /* 0xcb40007f090b7421 */ /* 0x040fe20000000000 */
[----:B------:R-:W-:-:S03]  /*1460*/  SHF.L.U32 R9, R9, 0x17, RZ ;  /* 0x0000001709097819 */ /* 0x000fc600000006ff */
[----:B------:R-:W-:-:S04]  /*1470*/  FFMA R11, R8, 1.4426950216293334961, -R11 ;  /* 0x3fb8aa3b080b7823 */ /* 0x000fc8000000080b */
[----:B------:R-:W-:-:S04]  /*1480*/  FFMA R11, R8, 1.925963033500011079e-08, R11 ;  /* 0x32a57060080b7823 */ /* 0x000fc8000000000b */
[----:B------:R-:W1:Y:S01]  /*1490*/  MUFU.EX2 R8, R11 ;  /* 0x0000000b00087308 */ /* 0x000e620000000800 */
[----:B0-----:R-:W-:-:S04]  /*14a0*/  LEA R6, P0, R12, R6, 0x2 ;  /* 0x000000060c067211 */ /* 0x001fc800078010ff */
[----:B------:R-:W-:Y:S01]  /*14b0*/  LEA.HI.X R7, R12, R7, R14, 0x2, P0 ;  /* 0x000000070c077211 */ /* 0x000fe200000f140e */
[----:B-1----:R-:W-:-:S05]  /*14c0*/  FMUL R8, R9, R8 ;  /* 0x0000000809087220 */ /* 0x002fca0000400000 */
[----:B------:R1:W-:Y:S04]  /*14d0*/  STG.E desc[UR10][R4.64], R8 ;  /* 0x0000000804007986 */ /* 0x0003e8000c10190a */
[----:B------:R-:W2:Y:S01]  /*14e0*/  LDG.E R9, desc[UR10][R6.64+0x4] ;  /* 0x0000040a06097981 */ /* 0x000ea2000c1e1900 */
[----:B------:R-:W-:Y:S01]  /*14f0*/  FADD R3, R3, R8 ;  /* 0x0000000803037221 */ /* 0x000fe20000000000 */
[----:B------:R-:W-:Y:S01]  /*1500*/  IADD3 R2, PT, PT, R2, 0x2, RZ ;  /* 0x0000000202027810 */ /* 0x000fe20007ffe0ff */
[----:B--2---:R-:W-:-:S04]  /*1510*/  FADD R9, R9, -R0 ;  /* 0x8000000009097221 */ /* 0x004fc80000000000 */
[----:B------:R-:W-:-:S04]  /*1520*/  FFMA.SAT R10, R9, R10, 0.5 ;  /* 0x3f000000090a7423 */ /* 0x000fc8000000200a */
[----:B------:R-:W-:-:S04]  /*1530*/  FFMA.RM R10, R10, R13, 12582913 ;  /* 0x4b4000010a0a7423 */ /* 0x000fc8000000400d */
[C---:B------:R-:W-:Y:S01]  /*1540*/  FADD R12, R10.reuse, -12583039 ;  /* 0xcb40007f0a0c7421 */ /* 0x040fe20000000000 */
[----:B------:R-:W-:-:S03]  /*1550*/  SHF.L.U32 R10, R10, 0x17, RZ ;  /* 0x000000170a0a7819 */ /* 0x000fc600000006ff */
[----:B------:R-:W-:-:S04]  /*1560*/  FFMA R12, R9, 1.4426950216293334961, -R12 ;  /* 0x3fb8aa3b090c7823 */ /* 0x000fc8000000080c */
[----:B------:R-:W-:-:S04]  /*1570*/  FFMA R12, R9, 1.925963033500011079e-08, R12 ;  /* 0x32a57060090c7823 */ /* 0x000fc8000000000c */
[----:B------:R-:W0:Y:S02]  /*1580*/  MUFU.EX2 R9, R12 ;  /* 0x0000000c00097308 */ /* 0x000e240000000800 */
[----:B0-----:R-:W-:-:S04]  /*1590*/  FMUL R9, R10, R9 ;  /* 0x000000090a097220 */ /* 0x001fc80000400000 */
[----:B------:R-:W-:Y:S01]  /*15a0*/  FADD R3, R3, R9 ;  /* 0x0000000903037221 */ /* 0x000fe20000000000 */
[----:B------:R1:W-:Y:S06]  /*15b0*/  STG.E desc[UR10][R6.64+0x4], R9 ;  /* 0x0000040906007986 */ /* 0x0003ec000c10190a */
.L_x_92:
[----:B------:R-:W-:Y:S05]  /*15c0*/  BRA.U UP1, `(.L_x_88) ;  /* 0x0000000101447547 */ /* 0x000fea000b800000 */
[----:B012---:R-:W0:Y:S01]  /*15d0*/  LDC.64 R4, c[0x0][0x380] ;  /* 0x0000e000ff047b82 */ /* 0x007e220000000a00 */
[----:B------:R-:W-:-:S05]  /*15e0*/  IADD3 R7, PT, PT, R2, UR8, RZ ;  /* 0x0000000802077c10 */ /* 0x000fca000fffe0ff */
[----:B0-----:R-:W-:-:S05]  /*15f0*/  IMAD.WIDE.U32 R4, R7, 0x4, R4 ;  /* 0x0000000407047825 */ /* 0x001fca00078e0004 */
[----:B------:R-:W2:Y:S01]  /*1600*/  LDG.E R7, desc[UR10][R4.64] ;  /* 0x0000000a04077981 */ /* 0x000ea2000c1e1900 */
[----:B------:R-:W-:Y:S01]  /*1610*/  HFMA2 R2, -RZ, RZ, 0.96630859375, -0.0022525787353515625 ;  /* 0x3bbb989dff027431 */ /* 0x000fe200000001ff */
[----:B------:R-:W-:Y:S01]  /*1620*/  MOV R9, 0x437c0000 ;  /* 0x437c000000097802 */ /* 0x000fe20000000f00 */
        /* <DEDUP_REMOVED lines=11> */
.L_x_88:
[----:B01----:R-:W0:Y:S02]  /*16e0*/  LDC R6, c[0x0][0x38c] ;  /* 0x0000e300ff067b82 */ /* 0x003e240000000800 */
[----:B0-----:R-:W-:-:S13]  /*16f0*/  ISETP.GE.AND P0, PT, R6, 0x1, PT ;  /* 0x000000010600780c */ /* 0x001fda0003f06270 */
[----:B------:R-:W-:Y:S05]  /*1700*/  @!P0 EXIT ;  /* 0x000000000000894d */ /* 0x000fea0003800000 */
[C---:B------:R-:W-:Y:S01]  /*1710*/  ISETP.GE.U32.AND P0, PT, R6.reuse, 0x10, PT ;  /* 0x000000100600780c */ /* 0x040fe20003f06070 */
[C---:B------:R-:W-:Y:S02]  /*1720*/  IMAD R2, R6.reuse, UR9, RZ ;  /* 0x0000000906027c24 */ /* 0x040fe4000f8e02ff */
[----:B------:R-:W-:Y:S01]  /*1730*/  HFMA2 R7, -RZ, RZ, 0, 0 ;  /* 0x00000000ff077431 */ /* 0x000fe200000001ff */
[----:B------:R-:W-:-:S09]  /*1740*/  LOP3.LUT R8, R6, 0xf, RZ, 0xc0, !PT ;  /* 0x0000000f06087812 */ /* 0x000fd200078ec0ff */
[----:B------:R-:W-:Y:S05]  /*1750*/  @!P0 BRA `(.L_x_93) ;  /* 0x0000000c00908947 */ /* 0x000fea0003800000 */
[----:B--23--:R-:W0:Y:S01]  /*1760*/  LDC.64 R4, c[0x0][0x380] ;  /* 0x0000e000ff047b82 */ /* 0x00ce220000000a00 */
[----:B------:R-:W-:-:S04]  /*1770*/  LOP3.LUT R7, R6, 0x7ffffff0, RZ, 0xc0, !PT ;  /* 0x7ffffff006077812 */ /* 0x000fc800078ec0ff */
[----:B------:R-:W-:Y:S01]  /*1780*/  IADD3 R6, PT, PT, -R7, RZ, RZ ;  /* 0x000000ff07067210 */ /* 0x000fe20007ffe1ff */
[----:B0-----:R-:W-:-:S03]  /*1790*/  IMAD.WIDE.U32 R4, R2, 0x4, R4 ;  /* 0x0000000402047825 */ /* 0x001fc600078e0004 */
[----:B------:R-:W-:-:S04]  /*17a0*/  IADD3 R0, P0, PT, R4, 0x20, RZ ;  /* 0x0000002004007810 */ /* 0x000fc80007f1e0ff */
[----:B------:R-:W-:-:S09]  /*17b0*/  IADD3.X R9, PT, PT, RZ, R5, RZ, P0, !PT ;  /* 0x00000005ff097210 */ /* 0x000fd200007fe4ff */
.L_x_110:
[----:B0-----:R-:W-:Y:S02]  /*17c0*/  MOV R4, R0 ;  /* 0x0000000000047202 */ /* 0x001fe40000000f00 */
[----:B------:R-:W-:-:S05]  /*17d0*/  MOV R5, R9 ;  /* 0x0000000900057202 */ /* 0x000fca0000000f00 */
[----:B------:R-:W2:Y:S01]  /*17e0*/  LDG.E R0, desc[UR10][R4.64+-0x20] ;  /* 0xffffe00a04007981 */ /* 0x000ea2000c1e1900 */
[----:B------:R-:W0:Y:S01]  /*17f0*/  MUFU.RCP R10, R3 ;  /* 0x00000003000a7308 */ /* 0x000e220000001000 */
[----:B------:R-:W-:-:S04]  /*1800*/  IADD3 R6, PT, PT, R6, 0x10, RZ ;  /* 0x0000001006067810 */ /* 0x000fc80007ffe0ff */
[----:B------:R-:W-:Y:S01]  /*1810*/  ISETP.NE.AND P2, PT, R6, RZ, PT ;  /* 0x000000ff0600720c */ /* 0x000fe20003f45270 */
[----:B0-----:R-:W-:-:S04]  /*1820*/  FFMA R9, R10, -R3, 1 ;  /* 0x3f8000000a097423 */ /* 0x001fc80000000803 */
[----:B------:R-:W-:Y:S01]  /*1830*/  FFMA R9, R10, R9, R10 ;  /* 0x000000090a097223 */ /* 0x000fe2000000000a */
[----:B--2---:R-:W0:Y:S03]  /*1840*/  FCHK P0, R0, R3 ;  /* 0x0000000300007302 */ /* 0x004e260000000000 */
[----:B------:R-:W-:-:S04]  /*1850*/  FFMA R10, R0, R9, RZ ;  /* 0x00000009000a7223 */ /* 0x000fc800000000ff */
[----:B------:R-:W-:-:S04]  /*1860*/  FFMA R11, R10, -R3, R0 ;  /* 0x800000030a0b7223 */ /* 0x000fc80000000000 */
[----:B------:R-:W-:Y:S01]  /*1870*/  FFMA R9, R9, R11, R10 ;  /* 0x0000000b09097223 */ /* 0x000fe2000000000a */
[----:B0-----:R-:W-:Y:S06]  /*1880*/  @!P0 BRA `(.L_x_94) ;  /* 0x00000000000c8947 */ /* 0x001fec0003800000 */
[----:B------:R-:W-:-:S07]  /*1890*/  MOV R12, 0x18b0 ;  /* 0x000018b0000c7802 */ /* 0x000fce0000000f00 */
[----:B------:R-:W-:Y:S05]  /*18a0*/  CALL.REL.NOINC `($__internal_1_$__cuda_sm3x_div_rn_noftz_f32_slowpath) ;  /* 0x0000001800a47944 */ /* 0x000fea0003c00000 */
[----:B------:R-:W-:-:S07]  /*18b0*/  MOV R9, R11 ;  /* 0x0000000b00097202 */ /* 0x000fce0000000f00 */
.L_x_94:
[----:B------:R-:W2:Y:S01]  /*18c0*/  LDG.E R13, desc[UR10][R4.64+-0x1c] ;  /* 0xffffe40a040d7981 */ /* 0x000ea2000c1e1900 */
[----:B------:R-:W0:Y:S03]  /*18d0*/  MUFU.RCP R0, R3 ;  /* 0x0000000300007308 */ /* 0x000e260000001000 */
[----:B------:R1:W-:Y:S01]  /*18e0*/  STG.E desc[UR10][R4.64+-0x20], R9 ;  /* 0xffffe00904007986 */ /* 0x0003e2000c10190a */
[----:B0-----:R-:W-:-:S04]  /*18f0*/  FFMA R11, R0, -R3, 1 ;  /* 0x3f800000000b7423 */ /* 0x001fc80000000803 */
[----:B------:R-:W-:Y:S01]  /*1900*/  FFMA R0, R0, R11, R0 ;  /* 0x0000000b00007223 */ /* 0x000fe20000000000 */
[----:B--2---:R-:W0:Y:S03]  /*1910*/  FCHK P0, R13, R3 ;  /* 0x000000030d007302 */ /* 0x004e260000000000 */
[----:B------:R-:W-:-:S04]  /*1920*/  FFMA R10, R0, R13, RZ ;  /* 0x0000000d000a7223 */ /* 0x000fc800000000ff */
[----:B------:R-:W-:-:S04]  /*1930*/  FFMA R11, R10, -R3, R13 ;  /* 0x800000030a0b7223 */ /* 0x000fc8000000000d */
[----:B------:R-:W-:Y:S01]  /*1940*/  FFMA R11, R0, R11, R10 ;  /* 0x0000000b000b7223 */ /* 0x000fe2000000000a */
[----:B01----:R-:W-:Y:S06]  /*1950*/  @!P0 BRA `(.L_x_95) ;  /* 0x00000000000c8947 */ /* 0x003fec0003800000 */
[----:B------:R-:W-:Y:S02]  /*1960*/  MOV R0, R13 ;  /* 0x0000000d00007202 */ /* 0x000fe40000000f00 */
[----:B------:R-:W-:-:S07]  /*1970*/  MOV R12, 0x1990 ;  /* 0x00001990000c7802 */ /* 0x000fce0000000f00 */
[----:B------:R-:W-:Y:S05]  /*1980*/  CALL.REL.NOINC `($__internal_1_$__cuda_sm3x_div_rn_noftz_f32_slowpath) ;  /* 0x00000018006c7944 */ /* 0x000fea0003c00000 */
.L_x_95:
        /* <DEDUP_REMOVED lines=13> */
[----:B------:R-:W-:-:S07]  /*1a60*/  MOV R9, R11 ;  /* 0x0000000b00097202 */ /* 0x000fce0000000f00 */
.L_x_96:
        /* <DEDUP_REMOVED lines=13> */
.L_x_97:
        /* <DEDUP_REMOVED lines=14> */
.L_x_98:
        /* <DEDUP_REMOVED lines=13> */
.L_x_99:
        /* <DEDUP_REMOVED lines=14> */
.L_x_100:
        /* <DEDUP_REMOVED lines=13> */
.L_x_101:
        /* <DEDUP_REMOVED lines=14> */
.L_x_102:
        /* <DEDUP_REMOVED lines=13> */
.L_x_103:
        /* <DEDUP_REMOVED lines=14> */
.L_x_104:
        /* <DEDUP_REMOVED lines=13> */
.L_x_105:
        /* <DEDUP_REMOVED lines=14> */
.L_x_106:
        /* <DEDUP_REMOVED lines=13> */
.L_x_107:
        /* <DEDUP_REMOVED lines=14> */
.L_x_108:
        /* <DEDUP_REMOVED lines=13> */
.L_x_109:
[----:B------:R0:W-:Y:S01]  /*2560*/  STG.E desc[UR10][R4.64+0x1c], R11 ;  /* 0x00001c0b04007986 */ /* 0x0001e2000c10190a */
[----:B------:R-:W-:-:S04]  /*2570*/  IADD3 R0, P0, PT, R4, 0x40, RZ ;  /* 0x0000004004007810 */ /* 0x000fc80007f1e0ff */
[----:B------:R-:W-:Y:S01]  /*2580*/  IADD3.X R9, PT, PT, RZ, R5, RZ, P0, !PT ;  /* 0x00000005ff097210 */ /* 0x000fe200007fe4ff */
[----:B------:R-:W-:Y:S08]  /*2590*/  @P2 BRA `(.L_x_110) ;  /* 0xfffffff000882947 */ /* 0x000ff0000383ffff */
.L_x_93:
[----:B------:R-:W-:-:S13]  /*25a0*/  ISETP.NE.AND P0, PT, R8, RZ, PT ;  /* 0x000000ff0800720c */ /* 0x000fda0003f05270 */
[----:B------:R-:W-:Y:S05]  /*25b0*/  @!P0 EXIT ;  /* 0x000000000000894d */ /* 0x000fea0003800000 */
[----:B------:R-:W1:Y:S01]  /*25c0*/  LDCU UR4, c[0x0][0x38c] ;  /* 0x00007180ff0477ac */ /* 0x000e620008000800 */
[----:B------:R-:W-:Y:S01]  /*25d0*/  ISETP.GE.U32.AND P0, PT, R8, 0x8, PT ;  /* 0x000000080800780c */ /* 0x000fe20003f06070 */
[----:B-1----:R-:W-:-:S12]  /*25e0*/  ULOP3.LUT UR4, UR4, 0x7, URZ, 0xc0, !UPT ;  /* 0x0000000704047892 */ /* 0x002fd8000f8ec0ff */
[----:B------:R-:W-:Y:S05]  /*25f0*/  @!P0 BRA `(.L_x_111) ;  /* 0x0000000400d48947 */ /* 0x000fea0003800000 */
[----:B--2---:R-:W1:Y:S01]  /*2600*/  LDC.64 R8, c[0x0][0x380] ;  /* 0x0000e000ff087b82 */ /* 0x004e620000000a00 */
[----:B0--3--:R-:W-:-:S05]  /*2610*/  IADD3 R5, PT, PT, R2, R7, RZ ;  /* 0x0000000702057210 */ /* 0x009fca0007ffe0ff */
[----:B-1----:R-:W-:-:S05]  /*2620*/  IMAD.WIDE.U32 R8, R5, 0x4, R8 ;  /* 0x0000000405087825 */ /* 0x002fca00078e0008 */
[----:B------:R-:W2:Y:S01]  /*2630*/  LDG.E R13, desc[UR10][R8.64] ;  /* 0x0000000a080d7981 */ /* 0x000ea2000c1e1900 */
[----:B------:R-:W0:Y:S02]  /*2640*/  MUFU.RCP R0, R3 ;  /* 0x0000000300007308 */ /* 0x000e240000001000 */
[----:B0-----:R-:W-:-:S04]  /*2650*/  FFMA R5, R0, -R3, 1 ;  /* 0x3f80000000057423 */ /* 0x001fc80000000803 */
[----:B------:R-:W-:Y:S02]  /*2660*/  FFMA R0, R0, R5, R0 ;  /* 0x0000000500007223 */ /* 0x000fe40000000000 */
[----:B--2---:R-:W0:Y:S02]  /*2670*/  FCHK P0, R13, R3 ;  /* 0x000000030d007302 */ /* 0x004e240000000000 */
[----:B------:R-:W-:-:S04]  /*2680*/  FFMA R4, R0, R13, RZ ;  /* 0x0000000d00047223 */ /* 0x000fc800000000ff */
[----:B------:R-:W-:-:S04]  /*2690*/  FFMA R5, R4, -R3, R13 ;  /* 0x8000000304057223 */ /* 0x000fc8000000000d */
[----:B------:R-:W-:Y:S01]  /*26a0*/  FFMA R11, R0, R5, R4 ;  /* 0x00000005000b7223 */ /* 0x000fe20000000004 */
[----:B0-----:R-:W-:Y:S06]  /*26b0*/  @!P0 BRA `(.L_x_112) ;  /* 0x00000000000c8947 */ /* 0x001fec0003800000 */
[----:B------:R-:W-:Y:S02]  /*26c0*/  MOV R0, R13 ;  /* 0x0000000d00007202 */ /* 0x000fe40000000f00 */
[----:B------:R-:W-:-:S07]  /*26d0*/  MOV R12, 0x26f0 ;  /* 0x000026f0000c7802 */ /* 0x000fce0000000f00 */
[----:B------:R-:W-:Y:S05]  /*26e0*/  CALL.REL.NOINC `($__internal_1_$__cuda_sm3x_div_rn_noftz_f32_slowpath) ;  /* 0x0000000c00147944 */ /* 0x000fea0003c00000 */
.L_x_112:
[----:B------:R-:W0:Y:S01]  /*26f0*/  LDC.64 R12, c[0x0][0x380] ;  /* 0x0000e000ff0c7b82 */ /* 0x000e220000000a00 */
[----:B------:R-:W-:Y:S01]  /*2700*/  IADD3 R0, P0, PT, R2, R7, RZ ;  /* 0x0000000702007210 */ /* 0x000fe20007f1e0ff */
[----:B------:R1:W-:Y:S03]  /*2710*/  STG.E desc[UR10][R8.64], R11 ;  /* 0x0000000b08007986 */ /* 0x0003e6000c10190a */
[----:B------:R-:W-:Y:S02]  /*2720*/  IADD3.X R5, PT, PT, RZ, RZ, RZ, P0, !PT ;  /* 0x000000ffff057210 */ /* 0x000fe400007fe4ff */
[----:B0-----:R-:W-:-:S04]  /*2730*/  LEA R4, P0, R0, R12, 0x2 ;  /* 0x0000000c00047211 */ /* 0x001fc800078010ff */
[----:B------:R-:W-:-:S05]  /*2740*/  LEA.HI.X R5, R0, R13, R5, 0x2, P0 ;  /* 0x0000000d00057211 */ /* 0x000fca00000f1405 */
        /* <DEDUP_REMOVED lines=13> */
.L_x_113:
        /* <DEDUP_REMOVED lines=14> */
.L_x_114:
        /* <DEDUP_REMOVED lines=13> */
.L_x_115:
        /* <DEDUP_REMOVED lines=14> */
.L_x_116:
        /* <DEDUP_REMOVED lines=13> */
.L_x_117:
        /* <DEDUP_REMOVED lines=14> */
.L_x_118:
        /* <DEDUP_REMOVED lines=13> */
.L_x_119:
[----:B------:R1:W-:Y:S01]  /*2d30*/  STG.E desc[UR10][R4.64+0x1c], R11 ;  /* 0x00001c0b04007986 */ /* 0x0003e2000c10190a */
[----:B------:R-:W-:-:S07]  /*2d40*/  IADD3 R7, PT, PT, R7, 0x8, RZ ;  /* 0x0000000807077810 */ /* 0x000fce0007ffe0ff */
.L_x_111:
[----:B------:R-:W-:-:S13]  /*2d50*/  ISETP.NE.AND P0, PT, RZ, UR4, PT ;  /* 0x00000004ff007c0c */ /* 0x000fda000bf05270 */
[----:B------:R-:W-:Y:S05]  /*2d60*/  @!P0 EXIT ;  /* 0x000000000000894d */ /* 0x000fea0003800000 */
[----:B------:R-:W4:Y:S01]  /*2d70*/  LDCU UR5, c[0x0][0x38c] ;  /* 0x00007180ff0577ac */ /* 0x000f220008000800 */
[----:B------:R-:W-:Y:S02]  /*2d80*/  UISETP.GE.U32.AND UP0, UPT, UR4, 0x4, UPT ;  /* 0x000000040400788c */ /* 0x000fe4000bf06070 */
[----:B----4-:R-:W-:-:S07]  /*2d90*/  ULOP3.LUT UR5, UR5, 0x3, URZ, 0xc0, !UPT ;  /* 0x0000000305057892 */ /* 0x010fce000f8ec0ff */
[----:B------:R-:W-:Y:S05]  /*2da0*/  BRA.U !UP0, `(.L_x_120) ;  /* 0x0000000108fc7547 */ /* 0x000fea000b800000 */
[----:B--2---:R-:W2:Y:S01]  /*2db0*/  LDC.64 R8, c[0x0][0x380] ;  /* 0x0000e000ff087b82 */ /* 0x004ea20000000a00 */
[----:B01-3--:R-:W-:-:S05]  /*2dc0*/  IADD3 R5, PT, PT, R2, R7, RZ ;  /* 0x0000000702057210 */ /* 0x00bfca0007ffe0ff */
[----:B--2---:R-:W-:-:S05]  /*2dd0*/  IMAD.WIDE.U32 R8, R5, 0x4, R8 ;  /* 0x0000000405087825 */ /* 0x004fca00078e0008 */
        /* <DEDUP_REMOVED lines=12> */
.L_x_121:
        /* <DEDUP_REMOVED lines=19> */
.L_x_122:
        /* <DEDUP_REMOVED lines=14> */
.L_x_123:
        /* <DEDUP_REMOVED lines=13> */
.L_x_124:
[----:B------:R4:W-:Y:S01]  /*3180*/  STG.E desc[UR10][R4.64+0xc], R11 ;  /* 0x00000c0b04007986 */ /* 0x0009e2000c10190a */
[----:B------:R-:W-:-:S07]  /*3190*/  IADD3 R7, PT, PT, R7, 0x4, RZ ;  /* 0x0000000407077810 */ /* 0x000fce0007ffe0ff */
.L_x_120:
[----:B------:R-:W-:-:S13]  /*31a0*/  ISETP.NE.AND P0, PT, RZ, UR5, PT ;  /* 0x00000005ff007c0c */ /* 0x000fda000bf05270 */
[----:B------:R-:W-:Y:S05]  /*31b0*/  @!P0 EXIT ;  /* 0x000000000000894d */ /* 0x000fea0003800000 */
[----:B01234-:R-:W0:Y:S01]  /*31c0*/  LDC.64 R4, c[0x0][0x380] ;  /* 0x0000e000ff047b82 */ /* 0x01fe220000000a00 */
[----:B------:R-:W-:Y:S01]  /*31d0*/  IADD3 R7, PT, PT, R2, R7, RZ ;  /* 0x0000000702077210 */ /* 0x000fe20007ffe0ff */
[----:B------:R-:W-:-:S04]  /*31e0*/  UIADD3 UR4, UPT, UPT, -UR5, URZ, URZ ;  /* 0x000000ff05047290 */ /* 0x000fc8000fffe1ff */
[----:B0-----:R-:W-:-:S08]  /*31f0*/  IMAD.WIDE.U32 R4, R7, 0x4, R4 ;  /* 0x0000000407047825 */ /* 0x001fd000078e0004 */
.L_x_126:
[----:B------:R-:W2:Y:S01]  /*3200*/  LDG.E R9, desc[UR10][R4.64] ;  /* 0x0000000a04097981 */ /* 0x000ea2000c1e1900 */
[----:B------:R-:W0:Y:S01]  /*3210*/  MUFU.RCP R0, R3 ;  /* 0x0000000300007308 */ /* 0x000e220000001000 */
[----:B------:R-:W-:-:S04]  /*3220*/  UIADD3 UR4, UPT, UPT, UR4, 0x1, URZ ;  /* 0x0000000104047890 */ /* 0x000fc8000fffe0ff */
[----:B------:R-:W-:Y:S01]  /*3230*/  UISETP.NE.AND UP0, UPT, UR4, URZ, UPT ;  /* 0x000000ff0400728c */ /* 0x000fe2000bf05270 */
[----:B0-----:R-:W-:-:S04]  /*3240*/  FFMA R7, R0, -R3, 1 ;  /* 0x3f80000000077423 */ /* 0x001fc80000000803 */
[----:B------:R-:W-:Y:S01]  /*3250*/  FFMA R0, R0, R7, R0 ;  /* 0x0000000700007223 */ /* 0x000fe20000000000 */
[----:B--2---:R-:W0:Y:S03]  /*3260*/  FCHK P0, R9, R3 ;  /* 0x0000000309007302 */ /* 0x004e260000000000 */
[----:B------:R-:W-:-:S04]  /*3270*/  FFMA R2, R0, R9, RZ ;  /* 0x0000000900027223 */ /* 0x000fc800000000ff */
[----:B------:R-:W-:-:S04]  /*3280*/  FFMA R7, R2, -R3, R9 ;  /* 0x8000000302077223 */ /* 0x000fc80000000009 */
[----:B------:R-:W-:Y:S01]  /*3290*/  FFMA R7, R0, R7, R2 ;  /* 0x0000000700077223 */ /* 0x000fe20000000002 */
[----:B0-----:R-:W-:Y:S06]  /*32a0*/  @!P0 BRA `(.L_x_125) ;  /* 0x0000000000108947 */ /* 0x001fec0003800000 */
[----:B------:R-:W-:Y:S02]  /*32b0*/  MOV R0, R9 ;  /* 0x0000000900007202 */ /* 0x000fe40000000f00 */
[----:B------:R-:W-:-:S07]  /*32c0*/  MOV R12, 0x32e0 ;  /* 0x000032e0000c7802 */ /* 0x000fce0000000f00 */
[----:B------:R-:W-:Y:S05]  /*32d0*/  CALL.REL.NOINC `($__internal_1_$__cuda_sm3x_div_rn_noftz_f32_slowpath) ;  /* 0x0000000000187944 */ /* 0x000fea0003c00000 */
[----:B------:R-:W-:-:S07]  /*32e0*/  MOV R7, R11 ;  /* 0x0000000b00077202 */ /* 0x000fce0000000f00 */
.L_x_125:
[----:B------:R0:W-:Y:S02]  /*32f0*/  STG.E desc[UR10][R4.64], R7 ;  /* 0x0000000704007986 */ /* 0x0001e4000c10190a */
[----:B0-----:R-:W-:-:S04]  /*3300*/  IADD3 R4, P0, PT, R4, 0x4, RZ ;  /* 0x0000000404047810 */ /* 0x001fc80007f1e0ff */
[----:B------:R-:W-:Y:S01]  /*3310*/  IADD3.X R5, PT, PT, RZ, R5, RZ, P0, !PT ;  /* 0x00000005ff057210 */ /* 0x000fe200007fe4ff */
[----:B------:R-:W-:Y:S08]  /*3320*/  BRA.U UP0, `(.L_x_126) ;  /* 0xfffffffd00b47547 */ /* 0x000ff0000b83ffff */
[----:B------:R-:W-:Y:S05]  /*3330*/  EXIT ;  /* 0x000000000000794d */ /* 0x000fea0003800000 */
        .weak           $__internal_1_$__cuda_sm3x_div_rn_noftz_f32_slowpath
        .type           $__internal_1_$__cuda_sm3x_div_rn_noftz_f32_slowpath,@function
        .size           $__internal_1_$__cuda_sm3x_div_rn_noftz_f32_slowpath,(.L_x_163 - $__internal_1_$__cuda_sm3x_div_rn_noftz_f32_slowpath)
$__internal_1_$__cuda_sm3x_div_rn_noftz_f32_slowpath:
[----:B------:R-:W-:Y:S02]  /*3340*/  SHF.R.U32.HI R11, RZ, 0x17, R3 ;  /* 0x00000017ff0b7819 */ /* 0x000fe40000011603 */
[----:B------:R-:W-:Y:S02]  /*3350*/  SHF.R.U32.HI R14, RZ, 0x17, R0 ;  /* 0x00000017ff0e7819 */ /* 0x000fe40000011600 */
[----:B------:R-:W-:Y:S02]  /*3360*/  LOP3.LUT R11, R11, 0xff, RZ, 0xc0, !PT ;  /* 0x000000ff0b0b7812 */ /* 0x000fe400078ec0ff */
[----:B------:R-:W-:Y:S02]  /*3370*/  LOP3.LUT R14, R14, 0xff, RZ, 0xc0, !PT ;  /* 0x000000ff0e0e7812 */ /* 0x000fe400078ec0ff */
[----:B------:R-:W-:Y:S02]  /*3380*/  IADD3 R16, PT, PT, R11, -0x1, RZ ;  /* 0xffffffff0b107810 */ /* 0x000fe40007ffe0ff */
[----:B------:R-:W-:-:S02]  /*3390*/  IADD3 R15, PT, PT, R14, -0x1, RZ ;  /* 0xffffffff0e0f7810 */ /* 0x000fc40007ffe0ff */
[----:B------:R-:W-:Y:S02]  /*33a0*/  ISETP.GT.U32.AND P0, PT, R16, 0xfd, PT ;  /* 0x000000fd1000780c */ /* 0x000fe40003f04070 */
[----:B------:R-:W-:Y:S02]  /*33b0*/  MOV R13, R3 ;  /* 0x00000003000d7202 */ /* 0x000fe40000000f00 */
[----:B------:R-:W-:-:S13]  /*33c0*/  ISETP.GT.U32.OR P0, PT, R15, 0xfd, P0 ;  /* 0x000000fd0f00780c */ /* 0x000fda0000704470 */
[----:B------:R-:W-:Y:S01]  /*33d0*/  @!P0 MOV R10, RZ ;  /* 0x000000ff000a8202 */ /* 0x000fe20000000f00 */
[----:B------:R-:W-:Y:S06]  /*33e0*/  @!P0 BRA `(.L_x_127) ;  /* 0x00000000005c8947 */ /* 0x000fec0003800000 */
[----:B------:R-:W-:Y:S02]  /*33f0*/  FSETP.GTU.FTZ.AND P0, PT, |R0|, +INF , PT ;  /* 0x7f8000000000780b */ /* 0x000fe40003f1c200 */
        /* <DEDUP_REMOVED lines=17> */
[----:B------:R-:W-:Y:S01]  /*3510*/  @P0 MOV R10, RZ ;  /* 0x000000ff000a0202 */ /* 0x000fe20000000f00 */
[----:B------:R-:W-:Y:S01]  /*3520*/  @!P0 FFMA R0, R0, 1.84467440737095516160e+19, RZ ;  /* 0x5f80000000008823 */ /* 0x000fe200000000ff */
[----:B------:R-:W-:Y:S01]  /*3530*/  @!P0 MOV R10, 0xffffffc0 ;  /* 0xffffffc0000a8802 */ /* 0x000fe20000000f00 */
[----:B------:R-:W-:-:S03]  /*3540*/  @!P1 FFMA R13, R3, 1.84467440737095516160e+19, RZ ;  /* 0x5f800000030d9823 */ /* 0x000fc600000000ff */
[----:B------:R-:W-:-:S07]  /*3550*/  @!P1 IADD3 R10, PT, PT, R10, 0x40, RZ ;  /* 0x000000400a0a9810 */ /* 0x000fce0007ffe0ff */
.L_x_127:
[----:B------:R-:W-:Y:S02]  /*3560*/  LEA R16, R11, 0xc0800000, 0x17 ;  /* 0xc08000000b107811 */ /* 0x000fe400078eb8ff */
[----:B------:R-:W-:Y:S02]  /*3570*/  IADD3 R14, PT, PT, R14, -0x7f, RZ ;  /* 0xffffff810e0e7810 */ /* 0x000fe40007ffe0ff */
[----:B------:R-:W-:-:S03]  /*3580*/  IADD3 R17, PT, PT, -R16, R13, RZ ;  /* 0x0000000d10117210 */ /* 0x000fc60007ffe1ff */
[C---:B------:R-:W-:Y:S01]  /*3590*/  IMAD R0, R14.reuse, -0x800000, R0 ;  /* 0xff8000000e007824 */ /* 0x040fe200078e0200 */
[----:B------:R0:W1:Y:S01]  /*35a0*/  MUFU.RCP R16, R17 ;  /* 0x0000001100107308 */ /* 0x0000620000001000 */
[----:B------:R-:W-:Y:S01]  /*35b0*/  FADD.FTZ R15, -R17, -RZ ;  /* 0x800000ff110f7221 */ /* 0x000fe20000010100 */
[----:B0-----:R-:W-:-:S04]  /*35c0*/  IADD3 R17, PT, PT, R14, 0x7f, -R11 ;  /* 0x0000007f0e117810 */ /* 0x001fc80007ffe80b */
[----:B------:R-:W-:Y:S01]  /*35d0*/  IADD3 R17, PT, PT, R17, R10, RZ ;  /* 0x0000000a11117210 */ /* 0x000fe20007ffe0ff */
[----:B-1----:R-:W-:-:S04]  /*35e0*/  FFMA R13, R16, R15, 1 ;  /* 0x3f800000100d7423 */ /* 0x002fc8000000000f */
[----:B------:R-:W-:-:S04]  /*35f0*/  FFMA R13, R16, R13, R16 ;  /* 0x0000000d100d7223 */ /* 0x000fc80000000010 */
[----:B------:R-:W-:-:S04]  /*3600*/  FFMA R16, R0, R13, RZ ;  /* 0x0000000d00107223 */ /* 0x000fc800000000ff */
[----:B------:R-:W-:-:S04]  /*3610*/  FFMA R18, R15, R16, R0 ;  /* 0x000000100f127223 */ /* 0x000fc80000000000 */
[----:B------:R-:W-:-:S04]  /*3620*/  FFMA R16, R13, R18, R16 ;  /* 0x000000120d107223 */ /* 0x000fc80000000010 */
[----:B------:R-:W-:-:S04]  /*3630*/  FFMA R15, R15, R16, R0 ;  /* 0x000000100f0f7223 */ /* 0x000fc80000000000 */
[----:B------:R-:W-:-:S05]  /*3640*/  FFMA R0, R13, R15, R16 ;  /* 0x0000000f0d007223 */ /* 0x000fca0000000010 */
[----:B------:R-:W-:-:S04]  /*3650*/  SHF.R.U32.HI R11, RZ, 0x17, R0 ;  /* 0x00000017ff0b7819 */ /* 0x000fc80000011600 */
[----:B------:R-:W-:-:S04]  /*3660*/  LOP3.LUT R11, R11, 0xff, RZ, 0xc0, !PT ;  /* 0x000000ff0b0b7812 */ /* 0x000fc800078ec0ff */
[----:B------:R-:W-:-:S04]  /*3670*/  IADD3 R11, PT, PT, R11, R17, RZ ;  /* 0x000000110b0b7210 */ /* 0x000fc80007ffe0ff */
[----:B------:R-:W-:-:S04]  /*3680*/  IADD3 R10, PT, PT, R11, -0x1, RZ ;  /* 0xffffffff0b0a7810 */ /* 0x000fc80007ffe0ff */
        /* <DEDUP_REMOVED lines=9> */
[-CC-:B------:R-:W-:Y:S01]  /*3720*/  FFMA.RZ R10, R13, R15.reuse, R16.reuse ;  /* 0x0000000f0d0a7223 */ /* 0x180fe2000000c010 */
[C---:B------:R-:W-:Y:S02]  /*3730*/  ISETP.NE.AND P3, PT, R11.reuse, RZ, PT ;  /* 0x000000ff0b00720c */ /* 0x040fe40003f65270 */
[----:B------:R-:W-:Y:S02]  /*3740*/  ISETP.NE.AND P1, PT, R11, RZ, PT ;  /* 0x000000ff0b00720c */ /* 0x000fe40003f25270 */
[----:B------:R-:W-:Y:S01]  /*3750*/  LOP3.LUT R14, R10, 0x7fffff, RZ, 0xc0, !PT ;  /* 0x007fffff0a0e7812 */ /* 0x000fe200078ec0ff */
[CCC-:B------:R-:W-:Y:S01]  /*3760*/  FFMA.RP R10, R13.reuse, R15.reuse, R16.reuse ;  /* 0x0000000f0d0a7223 */ /* 0x1c0fe20000008010 */
[----:B------:R-:W-:Y:S01]  /*3770*/  FFMA.RM R13, R13, R15, R16 ;  /* 0x0000000f0d0d7223 */ /* 0x000fe20000004010 */
[----:B------:R-:W-:Y:S02]  /*3780*/  IADD3 R15, PT, PT, R11, 0x20, RZ ;  /* 0x000000200b0f7810 */ /* 0x000fe40007ffe0ff */
[----:B------:R-:W-:-:S02]  /*3790*/  LOP3.LUT R14, R14, 0x800000, RZ, 0xfc, !PT ;  /* 0x008000000e0e7812 */ /* 0x000fc400078efcff */
[----:B------:R-:W-:Y:S02]  /*37a0*/  IADD3 R11, PT, PT, -R11, RZ, RZ ;  /* 0x000000ff0b0b7210 */ /* 0x000fe40007ffe1ff */
[----:B------:R-:W-:Y:S02]  /*37b0*/  SHF.L.U32 R15, R14, R15, RZ ;  /* 0x0000000f0e0f7219 */ /* 0x000fe400000006ff */
[----:B------:R-:W-:Y:S02]  /*37c0*/  FSETP.NEU.FTZ.AND P0, PT, R10, R13, PT ;  /* 0x0000000d0a00720b */ /* 0x000fe40003f1d000 */
[----:B------:R-:W-:Y:S02]  /*37d0*/  SEL R11, R11, RZ, P3 ;  /* 0x000000ff0b0b7207 */ /* 0x000fe40001800000 */
[----:B------:R-:W-:Y:S02]  /*37e0*/  ISETP.NE.AND P1, PT, R15, RZ, P1 ;  /* 0x000000ff0f00720c */ /* 0x000fe40000f25270 */
[----:B------:R-:W-:-:S02]  /*37f0*/  SHF.R.U32.HI R11, RZ, R11, R14 ;  /* 0x0000000bff0b7219 */ /* 0x000fc4000001160e */
[----:B------:R-:W-:Y:S02]  /*3800*/  PLOP3.LUT P0, PT, P0, P1, PT, 0xf8, 0x8f ;  /* 0x00000000008f781c */ /* 0x000fe40000703f70 */
[----:B------:R-:W-:Y:S02]  /*3810*/  SHF.R.U32.HI R13, RZ, 0x1, R11 ;  /* 0x00000001ff0d7819 */ /* 0x000fe4000001160b */
[----:B------:R-:W-:-:S04]  /*3820*/  SEL R10, RZ, 0x1, !P0 ;  /* 0x00000001ff0a7807 */ /* 0x000fc80004000000 */
[----:B------:R-:W-:-:S04]  /*3830*/  LOP3.LUT R10, R10, 0x1, R13, 0xf8, !PT ;  /* 0x000000010a0a7812 */ /* 0x000fc800078ef80d */
[----:B------:R-:W-:-:S04]  /*3840*/  LOP3.LUT R10, R10, R11, RZ, 0xc0, !PT ;  /* 0x0000000b0a0a7212 */ /* 0x000fc800078ec0ff */
[----:B------:R-:W-:-:S04]  /*3850*/  IADD3 R13, PT, PT, R13, R10, RZ ;  /* 0x0000000a0d0d7210 */ /* 0x000fc80007ffe0ff */
[----:B------:R-:W-:Y:S01]  /*3860*/  LOP3.LUT R0, R13, R0, RZ, 0xfc, !PT ;  /* 0x000000000d007212 */ /* 0x000fe200078efcff */
[----:B------:R-:W-:Y:S06]  /*3870*/  BRA `(.L_x_134) ;  /* 0x0000000000347947 */ /* 0x000fec0003800000 */
.L_x_133:
[----:B------:R-:W-:-:S04]  /*3880*/  LOP3.LUT R0, R0, 0x80000000, RZ, 0xc0, !PT ;  /* 0x8000000000007812 */ /* 0x000fc800078ec0ff */
[----:B------:R-:W-:Y:S01]  /*3890*/  LOP3.LUT R0, R0, 0x7f800000, RZ, 0xfc, !PT ;  /* 0x7f80000000007812 */ /* 0x000fe200078efcff */
[----:B------:R-:W-:Y:S06]  /*38a0*/  BRA `(.L_x_134) ;  /* 0x0000000000287947 */ /* 0x000fec0003800000 */
.L_x_132:
[----:B------:R-:W-:Y:S01]  /*38b0*/  LEA R0, R17, R0, 0x17 ;  /* 0x0000000011007211 */ /* 0x000fe200078eb8ff */
[----:B------:R-:W-:Y:S06]  /*38c0*/  BRA `(.L_x_134) ;  /* 0x0000000000207947 */ /* 0x000fec0003800000 */
.L_x_131:
[----:B------:R-:W-:-:S04]  /*38d0*/  LOP3.LUT R0, R13, 0x80000000, R0, 0x48, !PT ;  /* 0x800000000d007812 */ /* 0x000fc800078e4800 */
[----:B------:R-:W-:Y:S01]  /*38e0*/  LOP3.LUT R0, R0, 0x7f800000, RZ, 0xfc, !PT ;  /* 0x7f80000000007812 */ /* 0x000fe200078efcff */
[----:B------:R-:W-:Y:S06]  /*38f0*/  BRA `(.L_x_134) ;  /* 0x0000000000147947 */ /* 0x000fec0003800000 */
.L_x_130:
[----:B------:R-:W-:Y:S01]  /*3900*/  LOP3.LUT R0, R13, 0x80000000, R0, 0x48, !PT ;  /* 0x800000000d007812 */ /* 0x000fe200078e4800 */
[----:B------:R-:W-:Y:S06]  /*3910*/  BRA `(.L_x_134) ;  /* 0x00000000000c7947 */ /* 0x000fec0003800000 */
.L_x_129:
[----:B------:R-:W0:Y:S01]  /*3920*/  MUFU.RSQ R0, -QNAN ;  /* 0xffc0000000007908 */ /* 0x000e220000001400 */
[----:B------:R-:W-:Y:S05]  /*3930*/  BRA `(.L_x_134) ;  /* 0x0000000000047947 */ /* 0x000fea0003800000 */
.L_x_128:
[----:B------:R-:W-:-:S07]  /*3940*/  FADD.FTZ R0, R0, R3 ;  /* 0x0000000300007221 */ /* 0x000fce0000010000 */
.L_x_134:
[----:B------:R-:W-:Y:S01]  /*3950*/  HFMA2 R13, -RZ, RZ, 0, 0 ;  /* 0x00000000ff0d7431 */ /* 0x000fe200000001ff */
[----:B0-----:R-:W-:-:S03]  /*3960*/  MOV R11, R0 ;  /* 0x00000000000b7202 */ /* 0x001fc60000000f00 */
[----:B------:R-:W-:Y:S05]  /*3970*/  RET.REL.NODEC R12 `(_Z14softmax_kernelPfii) ;  /* 0xffffffc40ca07950 */ /* 0x000fea0003c3ffff */
.L_x_135:
        /* <DEDUP_REMOVED lines=16> */
.L_x_163:


//--------------------- .text._Z9fc_kernelPKfS0_S0_Pfiii --------------------------
	.section	.text._Z9fc_kernelPKfS0_S0_Pfiii,"ax",@progbits
	.align	128
        .global         _Z9fc_kernelPKfS0_S0_Pfiii
        .type           _Z9fc_kernelPKfS0_S0_Pfiii,@function
        .size           _Z9fc_kernelPKfS0_S0_Pfiii,(.L_x_173 - _Z9fc_kernelPKfS0_S0_Pfiii)
        .other          _Z9fc_kernelPKfS0_S0_Pfiii,@"STO_CUDA_ENTRY STV_DEFAULT"
_Z9fc_kernelPKfS0_S0_Pfiii:
.text._Z9fc_kernelPKfS0_S0_Pfiii:
[----:B------:R-:W-:Y:S01]  /*0000*/  LDC R1, c[0x0][0x37c] ;  /* 0x0000df00ff017b82 */ /* 0x000fe20000000800 */
[----:B------:R-:W0:Y:S07]  /*0010*/  S2R R5, SR_TID.X ;  /* 0x0000000000057919 */ /* 0x000e2e0000002100 */
[----:B------:R-:W0:Y:S01]  /*0020*/  S2UR UR4, SR_CTAID.X ;  /* 0x00000000000479c3 */ /* 0x000e220000002500 */
[----:B------:R-:W1:Y:S07]  /*0030*/  LDCU UR5, c[0x0][0x3a0] ;  /* 0x00007400ff0577ac */ /* 0x000e6e0008000800 */
[----:B------:R-:W0:Y:S08]  /*0040*/  LDC R0, c[0x0][0x360] ;  /* 0x0000d800ff007b82 */ /* 0x000e300000000800 */
[----:B------:R-:W1:Y:S01]  /*0050*/  LDC R3, c[0x0][0x3a8] ;  /* 0x0000ea00ff037b82 */ /* 0x000e620000000800 */
[----:B0-----:R-:W-:-:S02]  /*0060*/  IMAD R0, R0, UR4, R5 ;  /* 0x0000000400007c24 */ /* 0x001fc4000f8e0205 */
[----:B-1----:R-:W-:-:S05]  /*0070*/  IMAD R5, R3, UR5, RZ ;  /* 0x0000000503057c24 */ /* 0x002fca000f8e02ff */
[----:B------:R-:W-:-:S13]  /*0080*/  ISETP.GE.AND P0, PT, R0, R5, PT ;  /* 0x000000050000720c */ /* 0x000fda0003f06270 */
[----:B------:R-:W-:Y:S05]  /*0090*/  @P0 EXIT ;  /* 0x000000000000094d */ /* 0x000fea0003800000 */
[----:B------:R-:W-:Y:S01]  /*00a0*/  IABS R9, R3 ;  /* 0x0000000300097213 */ /* 0x000fe20000000000 */
[----:B------:R-:W0:Y:S01]  /*00b0*/  LDC.64 R14, c[0x0][0x390] ;  /* 0x0000e400ff0e7b82 */ /* 0x000e220000000a00 */
[----:B------:R-:W-:Y:S01]  /*00c0*/  ISETP.GE.AND P2, PT, R0, RZ, PT ;  /* 0x000000ff0000720c */ /* 0x000fe20003f46270 */
[----:B------:R-:W1:Y:S01]  /*00d0*/  LDCU.64 UR16, c[0x0][0x358] ;  /* 0x00006b00ff1077ac */ /* 0x000e620008000a00 */
[----:B------:R-:W2:Y:S01]  /*00e0*/  I2F.RP R2, R9 ;  /* 0x0000000900027306 */ /* 0x000ea20000209400 */
[----:B------:R-:W3:Y:S07]  /*00f0*/  LDCU UR9, c[0x0][0x3a4] ;  /* 0x00007480ff0977ac */ /* 0x000eee0008000800 */
[----:B--2---:R-:W2:Y:S02]  /*0100*/  MUFU.RCP R2, R2 ;  /* 0x0000000200027308 */ /* 0x004ea40000001000 */
[----:B--2---:R-:W-:-:S06]  /*0110*/  IADD3 R4, PT, PT, R2, 0xffffffe, RZ ;  /* 0x0ffffffe02047810 */ /* 0x004fcc0007ffe0ff */
[----:B------:R2:W4:Y:S02]  /*0120*/  F2I.FTZ.U32.TRUNC.NTZ R5, R4 ;  /* 0x0000000400057305 */ /* 0x000524000021f000 */
[----:B--2---:R-:W-:Y:S01]  /*0130*/  HFMA2 R4, -RZ, RZ, 0, 0 ;  /* 0x00000000ff047431 */ /* 0x004fe200000001ff */
[----:B----4-:R-:W-:-:S05]  /*0140*/  IADD3 R6, PT, PT, RZ, -R5, RZ ;  /* 0x80000005ff067210 */ /* 0x010fca0007ffe0ff */
[----:B------:R-:W-:Y:S01]  /*0150*/  IMAD R7, R6, R9, RZ ;  /* 0x0000000906077224 */ /* 0x000fe200078e02ff */
[----:B------:R-:W-:-:S03]  /*0160*/  IABS R6, R0 ;  /* 0x0000000000067213 */ /* 0x000fc60000000000 */
[----:B------:R-:W-:Y:S01]  /*0170*/  IMAD.HI.U32 R5, R5, R7, R4 ;  /* 0x0000000705057227 */ /* 0x000fe200078e0004 */
[----:B------:R-:W-:-:S05]  /*0180*/  LOP3.LUT R4, RZ, R3, RZ, 0x33, !PT ;  /* 0x00000003ff047212 */ /* 0x000fca00078e33ff */
[----:B------:R-:W-:-:S05]  /*0190*/  IMAD.HI.U32 R5, R5, R6, RZ ;  /* 0x0000000605057227 */ /* 0x000fca00078e00ff */
[----:B------:R-:W-:-:S05]  /*01a0*/  IADD3 R2, PT, PT, -R5, RZ, RZ ;  /* 0x000000ff05027210 */ /* 0x000fca0007ffe1ff */
[----:B------:R-:W-:-:S05]  /*01b0*/  IMAD R2, R9, R2, R6 ;  /* 0x0000000209027224 */ /* 0x000fca00078e0206 */
[----:B------:R-:W-:-:S13]  /*01c0*/  ISETP.GT.U32.AND P0, PT, R9, R2, PT ;  /* 0x000000020900720c */ /* 0x000fda0003f04070 */
[----:B------:R-:W-:-:S04]  /*01d0*/  @!P0 IADD3 R2, PT, PT, R2, -R9, RZ ;  /* 0x8000000902028210 */ /* 0x000fc80007ffe0ff */
[----:B------:R-:W-:Y:S02]  /*01e0*/  ISETP.GT.U32.AND P1, PT, R9, R2, PT ;  /* 0x000000020900720c */ /* 0x000fe40003f24070 */
[----:B------:R-:W-:-:S04]  /*01f0*/  IADD3 R7, PT, PT, R2, -R9, RZ ;  /* 0x8000000902077210 */ /* 0x000fc80007ffe0ff */
[----:B------:R-:W-:Y:S02]  /*0200*/  SEL R7, R7, R2, !P1 ;  /* 0x0000000207077207 */ /* 0x000fe40004800000 */
[----:B------:R-:W-:Y:S02]  /*0210*/  ISETP.NE.AND P1, PT, R3, RZ, PT ;  /* 0x000000ff0300720c */ /* 0x000fe40003f25270 */
[----:B------:R-:W-:-:S04]  /*0220*/  @!P2 IADD3 R7, PT, PT, -R7, RZ, RZ ;  /* 0x000000ff0707a210 */ /* 0x000fc80007ffe1ff */
[----:B------:R-:W-:-:S05]  /*0230*/  SEL R7, R4, R7, !P1 ;  /* 0x0000000704077207 */ /* 0x000fca0004800000 */
[----:B0-----:R-:W-:-:S06]  /*0240*/  IMAD.WIDE R14, R7, 0x4, R14 ;  /* 0x00000004070e7825 */ /* 0x001fcc00078e020e */
[----:B-1----:R0:W5:Y:S01]  /*0250*/  LDG.E R14, desc[UR16][R14.64] ;  /* 0x000000100e0e7981 */ /* 0x002162000c1e1900 */
[----:B---3--:R-:W-:-:S09]  /*0260*/  UISETP.GE.AND UP0, UPT, UR9, 0x1, UPT ;  /* 0x000000010900788c */ /* 0x008fd2000bf06270 */
[----:B0-----:R-:W-:Y:S05]  /*0270*/  BRA.U !UP0, `(.L_x_136) ;  /* 0x0000000908787547 */ /* 0x001fea000b800000 */
[----:B------:R-:W-:Y:S01]  /*0280*/  ISETP.GE.U32.AND P2, PT, R2, R9, PT ;  /* 0x000000090200720c */ /* 0x000fe20003f46070 */
[----:B------:R-:W-:Y:S01]  /*0290*/  UISETP.GE.U32.AND UP1, UPT, UR9, 0x10, UPT ;  /* 0x000000100900788c */ /* 0x000fe2000bf26070 */
[----:B------:R-:W-:Y:S01]  /*02a0*/  LOP3.LUT R3, R0, R3, RZ, 0x3c, !PT ;  /* 0x0000000300037212 */ /* 0x000fe200078e3cff */
[----:B------:R-:W-:Y:S01]  /*02b0*/  ULOP3.LUT UR10, UR9, 0xf, URZ, 0xc0, !UPT ;  /* 0x0000000f090a7892 */ /* 0x000fe2000f8ec0ff */
[----:B------:R-:W-:Y:S01]  /*02c0*/  @!P0 IADD3 R5, PT, PT, R5, 0x1, RZ ;  /* 0x0000000105058810 */ /* 0x000fe20007ffe0ff */
[----:B------:R-:W-:Y:S01]  /*02d0*/  IMAD R7, R7, UR9, RZ ;  /* 0x0000000907077c24 */ /* 0x000fe2000f8e02ff */
[----:B------:R-:W-:Y:S01]  /*02e0*/  ISETP.GE.AND P3, PT, R3, RZ, PT ;  /* 0x000000ff0300720c */ /* 0x000fe20003f66270 */
[----:B------:R-:W-:Y:S01]  /*02f0*/  UISETP.NE.AND UP0, UPT, UR10, URZ, UPT ;  /* 0x000000ff0a00728c */ /* 0x000fe2000bf05270 */
[----:B------:R-:W-:-:S05]  /*0300*/  UMOV UR4, URZ ;  /* 0x000000ff00047c82 */ /* 0x000fca0008000000 */
[----:B------:R-:W-:-:S06]  /*0310*/  @P2 IADD3 R5, PT, PT, R5, 0x1, RZ ;  /* 0x0000000105052810 */ /* 0x000fcc0007ffe0ff */
[----:B------:R-:W-:-:S04]  /*0320*/  @!P3 IADD3 R5, PT, PT, -R5, RZ, RZ ;  /* 0x000000ff0505b210 */ /* 0x000fc80007ffe1ff */
[----:B------:R-:W-:-:S05]  /*0330*/  SEL R8, R4, R5, !P1 ;  /* 0x0000000504087207 */ /* 0x000fca0004800000 */
[----:B------:R-:W-:Y:S01]  /*0340*/  IMAD R8, R8, UR9, RZ ;  /* 0x0000000908087c24 */ /* 0x000fe2000f8e02ff */
[----:B------:R-:W-:Y:S06]  /*0350*/  BRA.U !UP1, `(.L_x_137) ;  /* 0x0000000509107547 */ /* 0x000fec000b800000 */
[----:B------:R-:W0:Y:S01]  /*0360*/  LDCU.128 UR12, c[0x0][0x380] ;  /* 0x00007000ff0c77ac */ /* 0x000e220008000c00 */
[----:B------:R-:W-:Y:S02]  /*0370*/  MOV R6, R7 ;  /* 0x0000000700067202 */ /* 0x000fe40000000f00 */
[----:B------:R-:W-:Y:S01]  /*0380*/  MOV R9, R8 ;  /* 0x0000000800097202 */ /* 0x000fe20000000f00 */
[----:B------:R-:W-:-:S04]  /*0390*/  ULOP3.LUT UR4, UR9, 0x7ffffff0, URZ, 0xc0, !UPT ;  /* 0x7ffffff009047892 */ /* 0x000fc8000f8ec0ff */
[----:B------:R-:W-:Y:S02]  /*03a0*/  UIADD3 UR11, UPT, UPT, -UR4, URZ, URZ ;  /* 0x000000ff040b7290 */ /* 0x000fe4000fffe1ff */
[----:B0-----:R-:W-:Y:S02]  /*03b0*/  UIADD3 UR7, UP1, UPT, UR12, 0x20, URZ ;  /* 0x000000200c077890 */ /* 0x001fe4000ff3e0ff */
[----:B------:R-:W-:Y:S02]  /*03c0*/  UIADD3 UR5, UP2, UPT, UR14, 0x20, URZ ;  /* 0x000000200e057890 */ /* 0x000fe4000ff5e0ff */
[----:B------:R-:W-:Y:S02]  /*03d0*/  UIADD3.X UR8, UPT, UPT, URZ, UR13, URZ, UP1, !UPT ;  /* 0x0000000dff087290 */ /* 0x000fe40008ffe4ff */
[----:B------:R-:W-:-:S12]  /*03e0*/  UIADD3.X UR6, UPT, UPT, URZ, UR15, URZ, UP2, !UPT ;  /* 0x0000000fff067290 */ /* 0x000fd800097fe4ff */
.L_x_138:
[----:B------:R-:W-:Y:S02]  /*03f0*/  MOV R4, UR7 ;  /* 0x0000000700047c02 */ /* 0x000fe40008000f00 */
[----:B------:R-:W-:Y:S02]  /*0400*/  MOV R5, UR8 ;  /* 0x0000000800057c02 */ /* 0x000fe40008000f00 */
[----:B------:R-:W-:Y:S02]  /*0410*/  MOV R2, UR5 ;  /* 0x0000000500027c02 */ /* 0x000fe40008000f00 */
[----:B------:R-:W-:Y:S01]  /*0420*/  MOV R3, UR6 ;  /* 0x0000000600037c02 */ /* 0x000fe20008000f00 */
[----:B------:R-:W-:-:S04]  /*0430*/  IMAD.WIDE R4, R9, 0x4, R4 ;  /* 0x0000000409047825 */ /* 0x000fc800078e0204 */
[----:B------:R-:W-:Y:S01]  /*0440*/  IMAD.WIDE R2, R6, 0x4, R2 ;  /* 0x0000000406027825 */ /* 0x000fe200078e0202 */
[----:B------:R-:W2:Y:S04]  /*0450*/  LDG.E R15, desc[UR16][R4.64+-0x20] ;  /* 0xffffe010040f7981 */ /* 0x000ea8000c1e1900 */
[----:B------:R-:W2:Y:S04]  /*0460*/  LDG.E R16, desc[UR16][R2.64+-0x20] ;  /* 0xffffe01002107981 */ /* 0x000ea8000c1e1900 */
[----:B------:R-:W3:Y:S04]  /*0470*/  LDG.E R17, desc[UR16][R4.64+-0x1c] ;  /* 0xffffe41004117981 */ /* 0x000ee8000c1e1900 */
[----:B------:R-:W3:Y:S04]  /*0480*/  LDG.E R24, desc[UR16][R2.64+-0x1c] ;  /* 0xffffe41002187981 */ /* 0x000ee8000c1e1900 */
[----:B------:R-:W4:Y:S04]  /*0490*/  LDG.E R19, desc[UR16][R4.64+-0x18] ;  /* 0xffffe81004137981 */ /* 0x000f28000c1e1900 */
        /* <DEDUP_REMOVED lines=10> */
[----:B------:R-:W4:Y:S01]  /*0540*/  LDG.E R27, desc[UR16][R2.64+0x1c] ;  /* 0x00001c10021b7981 */ /* 0x000f22000c1e1900 */
[----:B--2--5:R-:W-:-:S03]  /*0550*/  FFMA R14, R15, R16, R14 ;  /* 0x000000100f0e7223 */ /* 0x024fc6000000000e */
[----:B------:R-:W2:Y:S04]  /*0560*/  LDG.E R16, desc[UR16][R4.64+-0x4] ;  /* 0xfffffc1004107981 */ /* 0x000ea8000c1e1900 */
[----:B------:R-:W2:Y:S01]  /*0570*/  LDG.E R15, desc[UR16][R2.64+-0x4] ;  /* 0xfffffc10020f7981 */ /* 0x000ea2000c1e1900 */
[----:B---3--:R-:W-:-:S03]  /*0580*/  FFMA R24, R17, R24, R14 ;  /* 0x0000001811187223 */ /* 0x008fc6000000000e */
[----:B------:R-:W3:Y:S04]  /*0590*/  LDG.E R14, desc[UR16][R4.64] ;  /* 0x00000010040e7981 */ /* 0x000ee8000c1e1900 */
[----:B------:R-:W3:Y:S01]  /*05a0*/  LDG.E R17, desc[UR16][R2.64] ;  /* 0x0000001002117981 */ /* 0x000ee2000c1e1900 */
[----:B----4-:R-:W-:-:S03]  /*05b0*/  FFMA R25, R19, R18, R24 ;  /* 0x0000001213197223 */ /* 0x010fc60000000018 */
[----:B------:R-:W4:Y:S04]  /*05c0*/  LDG.E R18, desc[UR16][R4.64+0x4] ;  /* 0x0000041004127981 */ /* 0x000f28000c1e1900 */
[----:B------:R-:W4:Y:S01]  /*05d0*/  LDG.E R19, desc[UR16][R2.64+0x4] ;  /* 0x0000041002137981 */ /* 0x000f22000c1e1900 */
[----:B------:R-:W-:-:S03]  /*05e0*/  FFMA R25, R20, R21, R25 ;  /* 0x0000001514197223 */ /* 0x000fc60000000019 */
        /* <DEDUP_REMOVED lines=10> */
[----:B------:R-:W4:Y:S04]  /*0690*/  LDG.E R25, desc[UR16][R2.64+0x14] ;  /* 0x0000141002197981 */ /* 0x000f28000c1e1900 */
[----:B------:R-:W4:Y:S04]  /*06a0*/  LDG.E R12, desc[UR16][R4.64+0x18] ;  /* 0x00001810040c7981 */ /* 0x000f28000c1e1900 */
[----:B------:R-:W4:Y:S01]  /*06b0*/  LDG.E R13, desc[UR16][R2.64+0x18] ;  /* 0x00001810020d7981 */ /* 0x000f22000c1e1900 */
[----:B------:R-:W-:-:S04]  /*06c0*/  UIADD3 UR11, UPT, UPT, UR11, 0x10, URZ ;  /* 0x000000100b0b7890 */ /* 0x000fc8000fffe0ff */
[----:B------:R-:W-:Y:S01]  /*06d0*/  UISETP.NE.AND UP1, UPT, UR11, URZ, UPT ;  /* 0x000000ff0b00728c */ /* 0x000fe2000bf25270 */
[----:B------:R-:W-:Y:S02]  /*06e0*/  IADD3 R9, PT, PT, R9, 0x10, RZ ;  /* 0x0000001009097810 */ /* 0x000fe40007ffe0ff */
[----:B------:R-:W-:Y:S01]  /*06f0*/  IADD3 R6, PT, PT, R6, 0x10, RZ ;  /* 0x0000001006067810 */ /* 0x000fe20007ffe0ff */
[----:B--2---:R-:W-:-:S04]  /*0700*/  FFMA R15, R16, R15, R29 ;  /* 0x0000000f100f7223 */ /* 0x004fc8000000001d */
[----:B---3--:R-:W-:-:S04]  /*0710*/  FFMA R15, R14, R17, R15 ;  /* 0x000000110e0f7223 */ /* 0x008fc8000000000f */
[----:B----4-:R-:W-:-:S04]  /*0720*/  FFMA R15, R18, R19, R15 ;  /* 0x00000013120f7223 */ /* 0x010fc8000000000f */
[----:B------:R-:W-:-:S04]  /*0730*/  FFMA R15, R20, R21, R15 ;  /* 0x00000015140f7223 */ /* 0x000fc8000000000f */
[----:B------:R-:W-:-:S04]  /*0740*/  FFMA R15, R22, R23, R15 ;  /* 0x00000017160f7223 */ /* 0x000fc8000000000f */
[----:B------:R-:W-:-:S04]  /*0750*/  FFMA R11, R10, R11, R15 ;  /* 0x0000000b0a0b7223 */ /* 0x000fc8000000000f */
[----:B------:R-:W-:-:S04]  /*0760*/  FFMA R11, R24, R25, R11 ;  /* 0x00000019180b7223 */ /* 0x000fc8000000000b */
[----:B------:R-:W-:-:S04]  /*0770*/  FFMA R11, R12, R13, R11 ;  /* 0x0000000d0c0b7223 */ /* 0x000fc8000000000b */
[----:B------:R-:W-:Y:S01]  /*0780*/  FFMA R14, R26, R27, R11 ;  /* 0x0000001b1a0e7223 */ /* 0x000fe2000000000b */
[----:B------:R-:W-:Y:S06]  /*0790*/  BRA.U UP1, `(.L_x_138) ;  /* 0xfffffffd01147547 */ /* 0x000fec000b83ffff */
.L_x_137:
[----:B------:R-:W-:Y:S05]  /*07a0*/  BRA.U !UP0, `(.L_x_136) ;  /* 0x00000005082c7547 */ /* 0x000fea000b800000 */
[----:B------:R-:W-:Y:S02]  /*07b0*/  UISETP.GE.U32.AND UP0, UPT, UR10, 0x8, UPT ;  /* 0x000000080a00788c */ /* 0x000fe4000bf06070 */
[----:B------:R-:W-:-:S04]  /*07c0*/  ULOP3.LUT UR6, UR9, 0x7, URZ, 0xc0, !UPT ;  /* 0x0000000709067892 */ /* 0x000fc8000f8ec0ff */
[----:B------:R-:W-:-:S03]  /*07d0*/  UISETP.NE.AND UP1, UPT, UR6, URZ, UPT ;  /* 0x000000ff0600728c */ /* 0x000fc6000bf25270 */
[----:B------:R-:W-:Y:S08]  /*07e0*/  BRA.U !UP0, `(.L_x_139) ;  /* 0x00000001087c7547 */ /* 0x000ff0000b800000 */
[----:B------:R-:W0:Y:S01]  /*07f0*/  LDC.64 R2, c[0x0][0x380] ;  /* 0x0000e000ff027b82 */ /* 0x000e220000000a00 */
[----:B------:R-:W-:Y:S02]  /*0800*/  IADD3 R9, PT, PT, R8, UR4, RZ ;  /* 0x0000000408097c10 */ /* 0x000fe4000fffe0ff */
[----:B------:R-:W-:-:S05]  /*0810*/  IADD3 R11, PT, PT, R7, UR4, RZ ;  /* 0x00000004070b7c10 */ /* 0x000fca000fffe0ff */
[----:B------:R-:W1:Y:S01]  /*0820*/  LDC.64 R4, c[0x0][0x388] ;  /* 0x0000e200ff047b82 */ /* 0x000e620000000a00 */
[----:B0-----:R-:W-:-:S05]  /*0830*/  IMAD.WIDE R2, R9, 0x4, R2 ;  /* 0x0000000409027825 */ /* 0x001fca00078e0202 */
[----:B------:R-:W2:Y:S01]  /*0840*/  LDG.E R13, desc[UR16][R2.64+0x4] ;  /* 0x00000410020d7981 */ /* 0x000ea2000c1e1900 */
[----:B-1----:R-:W-:-:S03]  /*0850*/  IMAD.WIDE R4, R11, 0x4, R4 ;  /* 0x000000040b047825 */ /* 0x002fc600078e0204 */
[----:B------:R-:W3:Y:S04]  /*0860*/  LDG.E R15, desc[UR16][R2.64+0x8] ;  /* 0x00000810020f7981 */ /* 0x000ee8000c1e1900 */
[----:B------:R-:W4:Y:S04]  /*0870*/  LDG.E R11, desc[UR16][R2.64] ;  /* 0x00000010020b7981 */ /* 0x000f28000c1e1900 */
[----:B------:R-:W4:Y:S04]  /*0880*/  LDG.E R10, desc[UR16][R4.64] ;  /* 0x00000010040a7981 */ /* 0x000f28000c1e1900 */
[----:B------:R-:W2:Y:S04]  /*0890*/  LDG.E R12, desc[UR16][R4.64+0x4] ;  /* 0x00000410040c7981 */ /* 0x000ea8000c1e1900 */
[----:B------:R-:W3:Y:S04]  /*08a0*/  LDG.E R16, desc[UR16][R4.64+0x8] ;  /* 0x0000081004107981 */ /* 0x000ee8000c1e1900 */
        /* <DEDUP_REMOVED lines=9> */
[----:B------:R-:W3:Y:S01]  /*0940*/  LDG.E R24, desc[UR16][R4.64+0x1c] ;  /* 0x00001c1004187981 */ /* 0x000ee2000c1e1900 */
[----:B------:R-:W-:Y:S01]  /*0950*/  UIADD3 UR4, UPT, UPT, UR4, 0x8, URZ ;  /* 0x0000000804047890 */ /* 0x000fe2000fffe0ff */
[----:B----45:R-:W-:-:S04]  /*0960*/  FFMA R10, R11, R10, R14 ;  /* 0x0000000a0b0a7223 */ /* 0x030fc8000000000e */
[----:B--2---:R-:W-:-:S04]  /*0970*/  FFMA R10, R13, R12, R10 ;  /* 0x0000000c0d0a7223 */ /* 0x004fc8000000000a */
[----:B---3--:R-:W-:-:S04]  /*0980*/  FFMA R10, R15, R16, R10 ;  /* 0x000000100f0a7223 */ /* 0x008fc8000000000a */
[----:B------:R-:W-:-:S04]  /*0990*/  FFMA R10, R17, R18, R10 ;  /* 0x00000012110a7223 */ /* 0x000fc8000000000a */
[----:B------:R-:W-:-:S04]  /*09a0*/  FFMA R10, R19, R20, R10 ;  /* 0x00000014130a7223 */ /* 0x000fc8000000000a */
[----:B------:R-:W-:-:S04]  /*09b0*/  FFMA R21, R21, R22, R10 ;  /* 0x0000001615157223 */ /* 0x000fc8000000000a */
[----:B------:R-:W-:-:S04]  /*09c0*/  FFMA R6, R6, R9, R21 ;  /* 0x0000000906067223 */ /* 0x000fc80000000015 */
[----:B------:R-:W-:-:S07]  /*09d0*/  FFMA R14, R23, R24, R6 ;  /* 0x00000018170e7223 */ /* 0x000fce0000000006 */
.L_x_139:
        /* <DEDUP_REMOVED lines=13> */
[----:B------:R-:W2:Y:S04]  /*0ab0*/  LDG.E R6, desc[UR16][R4.64] ;  /* 0x0000001004067981 */ /* 0x000ea8000c1e1900 */
[----:B------:R-:W4:Y:S04]  /*0ac0*/  LDG.E R11, desc[UR16][R2.64+0x4] ;  /* 0x00000410020b7981 */ /* 0x000f28000c1e1900 */
[----:B------:R-:W4:Y:S04]  /*0ad0*/  LDG.E R10, desc[UR16][R4.64+0x4] ;  /* 0x00000410040a7981 */ /* 0x000f28000c1e1900 */
[----:B------:R-:W3:Y:S04]  /*0ae0*/  LDG.E R12, desc[UR16][R4.64+0x8] ;  /* 0x00000810040c7981 */ /* 0x000ee8000c1e1900 */
[----:B------:R-:W3:Y:S04]  /*0af0*/  LDG.E R15, desc[UR16][R2.64+0xc] ;  /* 0x00000c10020f7981 */ /* 0x000ee8000c1e1900 */
[----:B------:R-:W3:Y:S01]  /*0b00*/  LDG.E R16, desc[UR16][R4.64+0xc] ;  /* 0x00000c1004107981 */ /* 0x000ee2000c1e1900 */
[----:B------:R-:W-:Y:S01]  /*0b10*/  UIADD3 UR4, UPT, UPT, UR4, 0x4, URZ ;  /* 0x0000000404047890 */ /* 0x000fe2000fffe0ff */
[----:B--2--5:R-:W-:-:S04]  /*0b20*/  FFMA R6, R9, R6, R14 ;  /* 0x0000000609067223 */ /* 0x024fc8000000000e */
[----:B----4-:R-:W-:-:S04]  /*0b30*/  FFMA R6, R11, R10, R6 ;  /* 0x0000000a0b067223 */ /* 0x010fc80000000006 */
[----:B---3--:R-:W-:-:S04]  /*0b40*/  FFMA R6, R13, R12, R6 ;  /* 0x0000000c0d067223 */ /* 0x008fc80000000006 */
[----:B------:R-:W-:-:S07]  /*0b50*/  FFMA R14, R15, R16, R6 ;  /* 0x000000100f0e7223 */ /* 0x000fce0000000006 */
.L_x_140:
[----:B------:R-:W-:Y:S05]  /*0b60*/  BRA.U !UP1, `(.L_x_136) ;  /* 0x00000001093c7547 */ /* 0x000fea000b800000 */
[----:B------:R-:W0:Y:S01]  /*0b70*/  LDC.64 R12, c[0x0][0x380] ;  /* 0x0000e000ff0c7b82 */ /* 0x000e220000000a00 */
[----:B------:R-:W-:Y:S01]  /*0b80*/  IADD3 R7, PT, PT, R7, UR4, RZ ;  /* 0x0000000407077c10 */ /* 0x000fe2000fffe0ff */
[----:B------:R-:W-:Y:S01]  /*0b90*/  UIADD3 UR5, UPT, UPT, -UR5, URZ, URZ ;  /* 0x000000ff05057290 */ /* 0x000fe2000fffe1ff */
[----:B------:R-:W-:-:S05]  /*0ba0*/  IADD3 R9, PT, PT, R8, UR4, RZ ;  /* 0x0000000408097c10 */ /* 0x000fca000fffe0ff */
[----:B------:R-:W1:Y:S06]  /*0bb0*/  LDC.64 R10, c[0x0][0x388] ;  /* 0x0000e200ff0a7b82 */ /* 0x000e6c0000000a00 */
.L_x_141:
[----:B-1----:R-:W-:-:S04]  /*0bc0*/  IMAD.WIDE R2, R7, 0x4, R10 ;  /* 0x0000000407027825 */ /* 0x002fc800078e020a */
[----:B0-----:R-:W-:Y:S02]  /*0bd0*/  IMAD.WIDE R4, R9, 0x4, R12 ;  /* 0x0000000409047825 */ /* 0x001fe400078e020c */
[----:B------:R-:W2:Y:S04]  /*0be0*/  LDG.E R2, desc[UR16][R2.64] ;  /* 0x0000001002027981 */ /* 0x000ea8000c1e1900 */
[----:B------:R-:W2:Y:S01]  /*0bf0*/  LDG.E R5, desc[UR16][R4.64] ;  /* 0x0000001004057981 */ /* 0x000ea2000c1e1900 */
[----:B------:R-:W-:Y:S01]  /*0c00*/  UIADD3 UR5, UPT, UPT, UR5, 0x1, URZ ;  /* 0x0000000105057890 */ /* 0x000fe2000fffe0ff */
[----:B------:R-:W-:Y:S02]  /*0c10*/  IADD3 R7, PT, PT, R7, 0x1, RZ ;  /* 0x0000000107077810 */ /* 0x000fe40007ffe0ff */
[----:B------:R-:W-:Y:S01]  /*0c20*/  IADD3 R9, PT, PT, R9, 0x1, RZ ;  /* 0x0000000109097810 */ /* 0x000fe20007ffe0ff */
[----:B------:R-:W-:Y:S01]  /*0c30*/  UISETP.NE.AND UP0, UPT, UR5, URZ, UPT ;  /* 0x000000ff0500728c */ /* 0x000fe2000bf05270 */
[----:B--2--5:R-:W-:-:S08]  /*0c40*/  FFMA R14, R5, R2, R14 ;  /* 0x00000002050e7223 */ /* 0x024fd0000000000e */
[----:B------:R-:W-:Y:S05]  /*0c50*/  BRA.U UP0, `(.L_x_141) ;  /* 0xfffffffd00d87547 */ /* 0x000fea000b83ffff */
.L_x_136:
[----:B------:R-:W0:Y:S02]  /*0c60*/  LDC.64 R2, c[0x0][0x398] ;  /* 0x0000e600ff027b82 */ /* 0x000e240000000a00 */
[----:B0-----:R-:W-:-:S05]  /*0c70*/  IMAD.WIDE R2, R0, 0x4, R2 ;  /* 0x0000000400027825 */ /* 0x001fca00078e0202 */
[----:B-----5:R-:W-:Y:S01]  /*0c80*/  STG.E desc[UR16][R2.64], R14 ;  /* 0x0000000e02007986 */ /* 0x020fe2000c101910 */
[----:B------:R-:W-:Y:S05]  /*0c90*/  EXIT ;  /* 0x000000000000794d */ /* 0x000fea0003800000 */
.L_x_142:
        /* <DEDUP_REMOVED lines=14> */
.L_x_173:


//--------------------- .text._Z16maxpool2d_kernelPKfPfiiiiii --------------------------
	.section	.text._Z16maxpool2d_kernelPKfPfiiiiii,"ax",@progbits
	.align	128
        .global         _Z16maxpool2d_kernelPKfPfiiiiii
        .type           _Z16maxpool2d_kernelPKfPfiiiiii,@function
        .size           _Z16maxpool2d_kernelPKfPfiiiiii,(.L_x_174 - _Z16maxpool2d_kernelPKfPfiiiiii)
        .other          _Z16maxpool2d_kernelPKfPfiiiiii,@"STO_CUDA_ENTRY STV_DEFAULT"
_Z16maxpool2d_kernelPKfPfiiiiii:
.text._Z16maxpool2d_kernelPKfPfiiiiii:
[----:B------:R-:W-:Y:S08]  /*0000*/  LDC R1, c[0x0][0x37c] ;  /* 0x0000df00ff017b82 */ /* 0x000ff00000000800 */
[----:B------:R-:W0:Y:S01]  /*0010*/  LDC.64 R2, c[0x0][0x3a0] ;  /* 0x0000e800ff027b82 */ /* 0x000e220000000a00 */
[----:B------:R-:W1:Y:S07]  /*0020*/  LDCU UR10, c[0x0][0x398] ;  /* 0x00007300ff0a77ac */ /* 0x000e6e0008000800 */
[----:B------:R-:W2:Y:S08]  /*0030*/  LDC R7, c[0x0][0x39c] ;  /* 0x0000e700ff077b82 */ /* 0x000eb00000000800 */
[----:B------:R-:W3:Y:S01]  /*0040*/  S2UR UR4, SR_CTAID.X ;  /* 0x00000000000479c3 */ /* 0x000ee20000002500 */
[----:B0-----:R-:W-:-:S02]  /*0050*/  IABS R10, R3 ;  /* 0x00000003000a7213 */ /* 0x001fc40000000000 */
[----:B-1----:R-:W-:Y:S02]  /*0060*/  IADD3 R0, PT, PT, -R2, UR10, RZ ;  /* 0x0000000a02007c10 */ /* 0x002fe4000fffe1ff */
[----:B------:R-:W0:Y:S01]  /*0070*/  I2F.RP R6, R10 ;  /* 0x0000000a00067306 */ /* 0x000e220000209400 */
[----:B--2---:R-:W-:-:S07]  /*0080*/  IMAD.IADD R8, R7, 0x1, -R2 ;  /* 0x0000000107087824 */ /* 0x004fce00078e0a02 */
        /* <DEDUP_REMOVED lines=24> */
[----:B------:R-:W-:Y:S02]  /*0210*/  @!P2 IMAD.IADD R4, R4, 0x1, -R10 ;  /* 0x000000010404a824 */ /* 0x000fe400078e0a0a */
[-C--:B------:R-:W-:Y:S01]  /*0220*/  @!P4 IADD3 R7, PT, PT, R7, -R10.reuse, RZ ;  /* 0x8000000a0707c210 */ /* 0x080fe20007ffe0ff */
[----:B------:R-:W-:Y:S01]  /*0230*/  @!P2 VIADD R6, R6, 0x1 ;  /* 0x000000010606a836 */ /* 0x000fe20000000000 */
[----:B------:R-:W-:Y:S01]  /*0240*/  ISETP.GE.AND P2, PT, R8, RZ, PT ;  /* 0x000000ff0800720c */ /* 0x000fe20003f46270 */
[----:B------:R-:W-:Y:S01]  /*0250*/  @!P4 VIADD R9, R9, 0x1 ;  /* 0x000000010909c836 */ /* 0x000fe20000000000 */
[-C--:B------:R-:W-:Y:S02]  /*0260*/  ISETP.GE.U32.AND P0, PT, R4, R10.reuse, PT ;  /* 0x0000000a0400720c */ /* 0x080fe40003f06070 */
[----:B------:R-:W0:Y:S01]  /*0270*/  LDC.64 R4, c[0x0][0x390] ;  /* 0x0000e400ff047b82 */ /* 0x000e220000000a00 */
[----:B------:R-:W-:Y:S02]  /*0280*/  ISETP.GE.U32.AND P1, PT, R7, R10, PT ;  /* 0x0000000a0700720c */ /* 0x000fe40003f26070 */
[----:B------:R-:W-:Y:S01]  /*0290*/  LOP3.LUT R7, RZ, R3, RZ, 0x33, !PT ;  /* 0x00000003ff077212 */ /* 0x000fe200078e33ff */
[----:B---3--:R-:W-:-:S07]  /*02a0*/  IMAD R0, R0, UR4, R11 ;  /* 0x0000000400007c24 */ /* 0x008fce000f8e020b */
[----:B------:R-:W-:Y:S01]  /*02b0*/  @P0 VIADD R6, R6, 0x1 ;  /* 0x0000000106060836 */ /* 0x000fe20000000000 */
[----:B------:R-:W-:Y:S02]  /*02c0*/  ISETP.NE.AND P0, PT, R3, RZ, PT ;  /* 0x000000ff0300720c */ /* 0x000fe40003f05270 */
[----:B------:R-:W-:Y:S02]  /*02d0*/  @P1 VIADD R9, R9, 0x1 ;  /* 0x0000000109091836 */ /* 0x000fe40000000000 */
[----:B------:R-:W-:Y:S02]  /*02e0*/  @!P3 IADD3 R6, PT, PT, -R6, RZ, RZ ;  /* 0x000000ff0606b210 */ /* 0x000fe40007ffe1ff */
[----:B------:R-:W-:Y:S02]  /*02f0*/  @!P2 IMAD.MOV R9, RZ, RZ, -R9 ;  /* 0x000000ffff09a224 */ /* 0x000fe400078e0a09 */
[----:B------:R-:W-:-:S03]  /*0300*/  SEL R13, R7, R6, !P0 ;  /* 0x00000006070d7207 */ /* 0x000fc60004000000 */
[----:B------:R-:W-:Y:S01]  /*0310*/  SEL R9, R7, R9, !P0 ;  /* 0x0000000907097207 */ /* 0x000fe20004000000 */
[----:B0-----:R-:W-:-:S04]  /*0320*/  IMAD R4, R5, R4, RZ ;  /* 0x0000000405047224 */ /* 0x001fc800078e02ff */
[----:B------:R-:W-:-:S04]  /*0330*/  IMAD R4, R13, R4, R4 ;  /* 0x000000040d047224 */ /* 0x000fc800078e0204 */
[----:B------:R-:W-:-:S05]  /*0340*/  IMAD R7, R9, R4, R4 ;  /* 0x0000000409077224 */ /* 0x000fca00078e0204 */
[----:B------:R-:W-:-:S13]  /*0350*/  ISETP.GE.AND P0, PT, R0, R7, PT ;  /* 0x000000070000720c */ /* 0x000fda0003f06270 */
[----:B------:R-:W-:Y:S05]  /*0360*/  @P0 EXIT ;  /* 0x000000000000094d */ /* 0x000fea0003800000 */
[----:B------:R-:W-:Y:S01]  /*0370*/  VIADD R9, R9, 0x1 ;  /* 0x0000000109097836 */ /* 0x000fe20000000000 */
[----:B------:R-:W-:Y:S01]  /*0380*/  IADD3 R4, PT, PT, R13, 0x1, RZ ;  /* 0x000000010d047810 */ /* 0x000fe20007ffe0ff */
[----:B------:R-:W0:Y:S01]  /*0390*/  LDCU.64 UR8, c[0x0][0x358] ;  /* 0x00006b00ff0877ac */ /* 0x000e220008000a00 */
[----:B------:R-:W-:Y:S02]  /*03a0*/  IABS R12, R0 ;  /* 0x00000000000c7213 */ /* 0x000fe40000000000 */
[----:B------:R-:W-:Y:S02]  /*03b0*/  IABS R11, R9 ;  /* 0x00000009000b7213 */ /* 0x000fe40000000000 */
[----:B------:R-:W-:Y:S02]  /*03c0*/  IABS R14, R4 ;  /* 0x00000004000e7213 */ /* 0x000fe40000000000 */
[----:B------:R-:W1:Y:S08]  /*03d0*/  I2F.RP R10, R11 ;  /* 0x0000000b000a7306 */ /* 0x000e700000209400 */
[----:B-1----:R-:W1:Y:S02]  /*03e0*/  MUFU.RCP R10, R10 ;  /* 0x0000000a000a7308 */ /* 0x002e640000001000 */
[----:B-1----:R-:W-:-:S06]  /*03f0*/  VIADD R6, R10, 0xffffffe ;  /* 0x0ffffffe0a067836 */ /* 0x002fcc0000000000 */
[----:B------:R1:W2:Y:S02]  /*0400*/  F2I.FTZ.U32.TRUNC.NTZ R7, R6 ;  /* 0x0000000600077305 */ /* 0x0002a4000021f000 */
[----:B-1----:R-:W-:Y:S02]  /*0410*/  IMAD.MOV.U32 R6, RZ, RZ, RZ ;  /* 0x000000ffff067224 */ /* 0x002fe400078e00ff */
[----:B--2---:R-:W-:-:S04]  /*0420*/  IMAD.MOV R8, RZ, RZ, -R7 ;  /* 0x000000ffff087224 */ /* 0x004fc800078e0a07 */
[----:B------:R-:W-:Y:S02]  /*0430*/  IMAD R13, R8, R11, RZ ;  /* 0x0000000b080d7224 */ /* 0x000fe400078e02ff */
[----:B------:R-:W-:Y:S01]  /*0440*/  IMAD.MOV.U32 R8, RZ, RZ, R14 ;  /* 0x000000ffff087224 */ /* 0x000fe200078e000e */
[----:B------:R-:W-:Y:S01]  /*0450*/  IABS R14, R9 ;  /* 0x00000009000e7213 */ /* 0x000fe20000000000 */
[----:B------:R-:W-:Y:S01]  /*0460*/  IMAD.HI.U32 R7, R7, R13, R6 ;  /* 0x0000000d07077227 */ /* 0x000fe200078e0006 */
[----:B------:R-:W-:Y:S01]  /*0470*/  LOP3.LUT R6, R0, R9, RZ, 0x3c, !PT ;  /* 0x0000000900067212 */ /* 0x000fe200078e3cff */
[----:B------:R-:W1:Y:S02]  /*0480*/  I2F.RP R10, R8 ;  /* 0x00000008000a7306 */ /* 0x000e640000209400 */
[----:B------:R-:W-:Y:S01]  /*0490*/  IMAD.MOV R14, RZ, RZ, -R14 ;  /* 0x000000ffff0e7224 */ /* 0x000fe200078e0a0e */
[----:B------:R-:W-:Y:S01]  /*04a0*/  ISETP.GE.AND P2, PT, R6, RZ, PT ;  /* 0x000000ff0600720c */ /* 0x000fe20003f46270 */
[----:B------:R-:W-:Y:S01]  /*04b0*/  IMAD.HI.U32 R13, R7, R12, RZ ;  /* 0x0000000c070d7227 */ /* 0x000fe200078e00ff */
[----:B------:R-:W-:-:S03]  /*04c0*/  IABS R6, R4 ;  /* 0x0000000400067213 */ /* 0x000fc60000000000 */
[----:B------:R-:W-:Y:S01]  /*04d0*/  IMAD R14, R13, R14, R12 ;  /* 0x0000000e0d0e7224 */ /* 0x000fe200078e020c */
[----:B------:R-:W-:Y:S01]  /*04e0*/  IADD3 R17, PT, PT, RZ, -R6, RZ ;  /* 0x80000006ff117210 */ /* 0x000fe20007ffe0ff */
[----:B------:R-:W-:-:S03]  /*04f0*/  IMAD.MOV.U32 R6, RZ, RZ, RZ ;  /* 0x000000ffff067224 */ /* 0x000fc600078e00ff */
[----:B------:R-:W-:Y:S01]  /*0500*/  ISETP.GT.U32.AND P1, PT, R11, R14, PT ;  /* 0x0000000e0b00720c */ /* 0x000fe20003f24070 */
[----:B-1----:R-:W1:-:S12]  /*0510*/  MUFU.RCP R10, R10 ;  /* 0x0000000a000a7308 */ /* 0x002e580000001000 */
[----:B------:R-:W-:Y:S02]  /*0520*/  @!P1 IMAD.IADD R14, R14, 0x1, -R11 ;  /* 0x000000010e0e9824 */ /* 0x000fe400078e0a0b */
[----:B------:R-:W-:-:S03]  /*0530*/  @!P1 VIADD R13, R13, 0x1 ;  /* 0x000000010d0d9836 */ /* 0x000fc60000000000 */
[----:B------:R-:W-:Y:S02]  /*0540*/  ISETP.GE.U32.AND P0, PT, R14, R11, PT ;  /* 0x0000000b0e00720c */ /* 0x000fe40003f06070 */
[----:B-1----:R-:W-:Y:S02]  /*0550*/  IADD3 R7, PT, PT, R10, 0xffffffe, RZ ;  /* 0x0ffffffe0a077810 */ /* 0x002fe40007ffe0ff */
[----:B------:R-:W-:-:S04]  /*0560*/  LOP3.LUT R10, RZ, R9, RZ, 0x33, !PT ;  /* 0x00000009ff0a7212 */ /* 0x000fc800078e33ff */
[----:B------:R-:W1:Y:S05]  /*0570*/  F2I.FTZ.U32.TRUNC.NTZ R7, R7 ;  /* 0x0000000700077305 */ /* 0x000e6a000021f000 */
[----:B------:R-:W-:Y:S01]  /*0580*/  @P0 VIADD R13, R13, 0x1 ;  /* 0x000000010d0d0836 */ /* 0x000fe20000000000 */
[----:B------:R-:W-:-:S03]  /*0590*/  ISETP.NE.AND P0, PT, R9, RZ, PT ;  /* 0x000000ff0900720c */ /* 0x000fc60003f05270 */
[----:B------:R-:W-:-:S05]  /*05a0*/  @!P2 IMAD.MOV R13, RZ, RZ, -R13 ;  /* 0x000000ffff0da224 */ /* 0x000fca00078e0a0d */
[----:B------:R-:W-:Y:S01]  /*05b0*/  SEL R13, R10, R13, !P0 ;  /* 0x0000000d0a0d7207 */ /* 0x000fe20004000000 */
[----:B-1----:R-:W-:-:S03]  /*05c0*/  IMAD.MOV R15, RZ, RZ, -R7 ;  /* 0x000000ffff0f7224 */ /* 0x002fc600078e0a07 */
[----:B------:R-:W-:Y:S01]  /*05d0*/  IABS R16, R13 ;  /* 0x0000000d00107213 */ /* 0x000fe20000000000 */
[----:B------:R-:W-:Y:S01]  /*05e0*/  IMAD R15, R15, R8, RZ ;  /* 0x000000080f0f7224 */ /* 0x000fe200078e02ff */
[----:B------:R-:W-:-:S03]  /*05f0*/  ISETP.GE.AND P3, PT, R13, RZ, PT ;  /* 0x000000ff0d00720c */ /* 0x000fc60003f66270 */
[----:B------:R-:W-:-:S04]  /*0600*/  IMAD.HI.U32 R6, R7, R15, R6 ;  /* 0x0000000f07067227 */ /* 0x000fc800078e0006 */
[----:B------:R-:W-:Y:S02]  /*0610*/  IMAD.MOV.U32 R7, RZ, RZ, R16 ;  /* 0x000000ffff077224 */ /* 0x000fe400078e0010 */
[----:B------:R-:W-:Y:S02]  /*0620*/  IMAD.MOV.U32 R16, RZ, RZ, R17 ;  /* 0x000000ffff107224 */ /* 0x000fe400078e0011 */
[----:B------:R-:W-:-:S04]  /*0630*/  IMAD.HI.U32 R6, R6, R7, RZ ;  /* 0x0000000706067227 */ /* 0x000fc800078e00ff */
[----:B------:R-:W-:-:S05]  /*0640*/  IMAD R16, R6, R16, R7 ;  /* 0x0000001006107224 */ /* 0x000fca00078e0207 */
[----:B------:R-:W-:-:S13]  /*0650*/  ISETP.GT.U32.AND P1, PT, R8, R16, PT ;  /* 0x000000100800720c */ /* 0x000fda0003f24070 */
[----:B------:R-:W-:Y:S01]  /*0660*/  @!P1 IMAD.IADD R16, R16, 0x1, -R8 ;  /* 0x0000000110109824 */ /* 0x000fe200078e0a08 */
[----:B------:R-:W-:-:S04]  /*0670*/  ISETP.NE.AND P1, PT, R4, RZ, PT ;  /* 0x000000ff0400720c */ /* 0x000fc80003f25270 */
[----:B------:R-:W-:-:S13]  /*0680*/  ISETP.GT.U32.AND P2, PT, R8, R16, PT ;  /* 0x000000100800720c */ /* 0x000fda0003f44070 */
[----:B------:R-:W-:Y:S01]  /*0690*/  @!P2 IADD3 R16, PT, PT, R16, -R8, RZ ;  /* 0x800000081010a210 */ /* 0x000fe20007ffe0ff */
[----:B------:R-:W-:Y:S01]  /*06a0*/  IMAD R8, R4, R9, RZ ;  /* 0x0000000904087224 */ /* 0x000fe200078e02ff */
[----:B------:R-:W-:-:S03]  /*06b0*/  ISETP.GE.AND P2, PT, R2, 0x1, PT ;  /* 0x000000010200780c */ /* 0x000fc60003f46270 */
[----:B------:R-:W-:Y:S01]  /*06c0*/  @!P3 IMAD.MOV R16, RZ, RZ, -R16 ;  /* 0x000000ffff10b224 */ /* 0x000fe200078e0a10 */
[----:B------:R-:W-:Y:S01]  /*06d0*/  @!P1 LOP3.LUT R16, RZ, R4, RZ, 0x33, !PT ;  /* 0x00000004ff109212 */ /* 0x000fe200078e33ff */
[----:B------:R-:W-:-:S08]  /*06e0*/  IMAD.MOV.U32 R4, RZ, RZ, -0x800000 ;  /* 0xff800000ff047424 */ /* 0x000fd000078e00ff */
[----:B0-----:R-:W-:Y:S05]  /*06f0*/  @!P2 BRA `(.L_x_143) ;  /* 0x0000000800e0a947 */ /* 0x001fea0003800000 */
[-C--:B------:R-:W-:Y:S01]  /*0700*/  IABS R17, R8.reuse ;  /* 0x0000000800117213 */ /* 0x080fe20000000000 */
[-C--:B------:R-:W-:Y:S01]  /*0710*/  IMAD R13, R8, R5.reuse, RZ ;  /* 0x00000005080d7224 */ /* 0x080fe200078e02ff */
[----:B------:R-:W-:Y:S01]  /*0720*/  IABS R4, R5 ;  /* 0x0000000500047213 */ /* 0x000fe20000000000 */
[----:B------:R-:W0:Y:S01]  /*0730*/  LDCU.64 UR6, c[0x0][0x380] ;  /* 0x00007000ff0677ac */ /* 0x000e220008000a00 */
[----:B------:R-:W1:Y:S01]  /*0740*/  I2F.RP R9, R17 ;  /* 0x0000001100097306 */ /* 0x000e620000209400 */
[----:B------:R-:W-:Y:S02]  /*0750*/  IABS R19, R8 ;  /* 0x0000000800137213 */ /* 0x000fe40000000000 */
[----:B------:R-:W-:Y:S01]  /*0760*/  IABS R15, R13 ;  /* 0x0000000d000f7213 */ /* 0x000fe20000000000 */
[----:B------:R-:W-:Y:S01]  /*0770*/  UMOV UR4, URZ ;  /* 0x000000ff00047c82 */ /* 0x000fe20008000000 */
[----:B------:R-:W-:Y:S02]  /*0780*/  ISETP.NE.AND P5, PT, R13, RZ, PT ;  /* 0x000000ff0d00720c */ /* 0x000fe40003fa5270 */
[----:B------:R-:W-:Y:S01]  /*0790*/  ISETP.GT.U32.AND P6, PT, R11, R14, PT ;  /* 0x0000000e0b00720c */ /* 0x000fe20003fc4070 */
[----:B------:R-:W2:Y:S01]  /*07a0*/  I2F.RP R18, R15 ;  /* 0x0000000f00127306 */ /* 0x000ea20000209400 */
[----:B------:R-:W-:-:S02]  /*07b0*/  IADD3 R11, PT, PT, R14, -R11, RZ ;  /* 0x8000000b0e0b7210 */ /* 0x000fc40007ffe0ff */
[C---:B------:R-:W-:Y:S02]  /*07c0*/  LOP3.LUT R23, R2.reuse, 0x7, RZ, 0xc0, !PT ;  /* 0x0000000702177812 */ /* 0x040fe400078ec0ff */
[----:B------:R-:W-:Y:S02]  /*07d0*/  SEL R11, R11, R14, !P6 ;  /* 0x0000000e0b0b7207 */ /* 0x000fe40007000000 */
[----:B------:R-:W-:Y:S01]  /*07e0*/  LOP3.LUT R22, R2, 0xf, RZ, 0xc0, !PT ;  /* 0x0000000f02167812 */ /* 0x000fe200078ec0ff */
[----:B-1----:R-:W1:Y:S01]  /*07f0*/  MUFU.RCP R9, R9 ;  /* 0x0000000900097308 */ /* 0x002e620000001000 */
[----:B0-----:R-:W-:-:S04]  /*0800*/  UIADD3 UR5, UP0, UPT, UR6, 0x20, URZ ;  /* 0x0000002006057890 */ /* 0x001fc8000ff1e0ff */
[----:B------:R-:W-:-:S03]  /*0810*/  UIADD3.X UR6, UPT, UPT, URZ, UR7, URZ, UP0, !UPT ;  /* 0x00000007ff067290 */ /* 0x000fc600087fe4ff */
[----:B------:R-:W0:Y:S08]  /*0820*/  I2F.RP R21, R4 ;  /* 0x0000000400157306 */ /* 0x000e300000209400 */
[----:B--2---:R-:W-:Y:S01]  /*0830*/  MUFU.RCP R18, R18 ;  /* 0x0000001200127308 */ /* 0x004fe20000001000 */
[----:B-1----:R-:W-:-:S07]  /*0840*/  VIADD R6, R9, 0xffffffe ;  /* 0x0ffffffe09067836 */ /* 0x002fce0000000000 */
[----:B------:R1:W2:Y:S08]  /*0850*/  F2I.FTZ.U32.TRUNC.NTZ R7, R6 ;  /* 0x0000000600077305 */ /* 0x0002b0000021f000 */
[----:B0-----:R-:W0:Y:S01]  /*0860*/  MUFU.RCP R21, R21 ;  /* 0x0000001500157308 */ /* 0x001e220000001000 */
[----:B-1----:R-:W-:Y:S02]  /*0870*/  HFMA2 R6, -RZ, RZ, 0, 0 ;  /* 0x00000000ff067431 */ /* 0x002fe400000001ff */
[----:B--2---:R-:W-:-:S04]  /*0880*/  IMAD.MOV R20, RZ, RZ, -R7 ;  /* 0x000000ffff147224 */ /* 0x004fc800078e0a07 */
[----:B------:R-:W-:Y:S02]  /*0890*/  IMAD R9, R20, R17, RZ ;  /* 0x0000001114097224 */ /* 0x000fe400078e02ff */
[----:B------:R-:W-:Y:S02]  /*08a0*/  IMAD.MOV R20, RZ, RZ, -R19 ;  /* 0x000000ffff147224 */ /* 0x000fe400078e0a13 */
[----:B------:R-:W-:-:S04]  /*08b0*/  IMAD.HI.U32 R7, R7, R9, R6 ;  /* 0x0000000907077227 */ /* 0x000fc800078e0006 */
[----:B------:R-:W-:Y:S01]  /*08c0*/  VIADD R6, R18, 0xffffffe ;  /* 0x0ffffffe12067836 */ /* 0x000fe20000000000 */
[----:B------:R-:W-:Y:S01]  /*08d0*/  IABS R18, R13 ;  /* 0x0000000d00127213 */ /* 0x000fe20000000000 */
[----:B------:R-:W-:Y:S02]  /*08e0*/  IMAD.HI.U32 R19, R7, R12, RZ ;  /* 0x0000000c07137227 */ /* 0x000fe400078e00ff */
[----:B------:R-:W1:Y:S02]  /*08f0*/  F2I.FTZ.U32.TRUNC.NTZ R7, R6 ;  /* 0x0000000600077305 */ /* 0x000e64000021f000 */
[----:B------:R-:W-:Y:S02]  /*0900*/  IMAD R20, R19, R20, R12 ;  /* 0x0000001413147224 */ /* 0x000fe400078e020c */
[----:B0-----:R-:W-:-:S03]  /*0910*/  VIADD R9, R21, 0xffffffe ;  /* 0x0ffffffe15097836 */ /* 0x001fc60000000000 */
[----:B------:R-:W-:-:S03]  /*0920*/  ISETP.GT.U32.AND P2, PT, R17, R20, PT ;  /* 0x000000141100720c */ /* 0x000fc60003f44070 */
[----:B------:R-:W0:Y:S01]  /*0930*/  F2I.FTZ.U32.TRUNC.NTZ R9, R9 ;  /* 0x0000000900097305 */ /* 0x000e22000021f000 */
[----:B-1----:R-:W-:-:S09]  /*0940*/  IMAD.MOV R6, RZ, RZ, -R7 ;  /* 0x000000ffff067224 */ /* 0x002fd200078e0a07 */
[----:B------:R-:W-:Y:S01]  /*0950*/  @!P2 IMAD.IADD R20, R20, 0x1, -R17 ;  /* 0x000000011414a824 */ /* 0x000fe200078e0a11 */
[----:B------:R-:W-:Y:S02]  /*0960*/  @!P2 IADD3 R19, PT, PT, R19, 0x1, RZ ;  /* 0x000000011313a810 */ /* 0x000fe40007ffe0ff */
[----:B------:R-:W-:Y:S02]  /*0970*/  ISETP.NE.AND P2, PT, R8, RZ, PT ;  /* 0x000000ff0800720c */ /* 0x000fe40003f45270 */
[----:B------:R-:W-:Y:S01]  /*0980*/  ISETP.GE.U32.AND P1, PT, R20, R17, PT ;  /* 0x000000111400720c */ /* 0x000fe20003f26070 */
[----:B0-----:R-:W-:Y:S01]  /*0990*/  IMAD.MOV R21, RZ, RZ, -R9 ;  /* 0x000000ffff157224 */ /* 0x001fe200078e0a09 */
[----:B------:R-:W-:-:S04]  /*09a0*/  LOP3.LUT R17, R0, R8, RZ, 0x3c, !PT ;  /* 0x0000000800117212 */ /* 0x000fc800078e3cff */
[----:B------:R-:W-:-:S07]  /*09b0*/  ISETP.GE.AND P3, PT, R17, RZ, PT ;  /* 0x000000ff1100720c */ /* 0x000fce0003f66270 */
[----:B------:R-:W-:-:S04]  /*09c0*/  @P1 VIADD R19, R19, 0x1 ;  /* 0x0000000113131836 */ /* 0x000fc80000000000 */
[----:B------:R-:W-:Y:S02]  /*09d0*/  IMAD.MOV.U32 R17, RZ, RZ, R19 ;  /* 0x000000ffff117224 */ /* 0x000fe400078e0013 */
[----:B------:R-:W-:Y:S02]  /*09e0*/  IMAD R19, R6, R15, RZ ;  /* 0x0000000f06137224 */ /* 0x000fe400078e02ff */
[----:B------:R-:W-:Y:S01]  /*09f0*/  IMAD.MOV.U32 R6, RZ, RZ, RZ ;  /* 0x000000ffff067224 */ /* 0x000fe200078e00ff */
[----:B------:R-:W-:Y:S02]  /*0a00*/  @!P3 IADD3 R17, PT, PT, -R17, RZ, RZ ;  /* 0x000000ff1111b210 */ /* 0x000fe40007ffe1ff */
[----:B------:R-:W-:Y:S01]  /*0a10*/  @!P2 LOP3.LUT R17, RZ, R8, RZ, 0x33, !PT ;  /* 0x00000008ff11a212 */ /* 0x000fe200078e33ff */
[----:B------:R-:W-:-:S03]  /*0a20*/  IMAD.HI.U32 R7, R7, R19, R6 ;  /* 0x0000001307077227 */ /* 0x000fc600078e0006 */
[----:B------:R-:W-:Y:S01]  /*0a30*/  ISETP.GE.AND P4, PT, R17, RZ, PT ;  /* 0x000000ff1100720c */ /* 0x000fe20003f86270 */
[----:B------:R-:W-:Y:S02]  /*0a40*/  IMAD R19, R21, R4, RZ ;  /* 0x0000000415137224 */ /* 0x000fe400078e02ff */
[----:B------:R-:W-:Y:S01]  /*0a50*/  IMAD.MOV R6, RZ, RZ, -R18 ;  /* 0x000000ffff067224 */ /* 0x000fe200078e0a12 */
[----:B------:R-:W-:Y:S01]  /*0a60*/  IABS R18, R17 ;  /* 0x0000001100127213 */ /* 0x000fe20000000000 */
[----:B------:R-:W-:Y:S02]  /*0a70*/  IMAD.MOV.U32 R8, RZ, RZ, RZ ;  /* 0x000000ffff087224 */ /* 0x000fe400078e00ff */
[----:B------:R-:W-:-:S04]  /*0a80*/  IMAD.HI.U32 R7, R7, R12, RZ ;  /* 0x0000000c07077227 */ /* 0x000fc800078e00ff */
[----:B------:R-:W-:-:S04]  /*0a90*/  IMAD.HI.U32 R8, R9, R19, R8 ;  /* 0x0000001309087227 */ /* 0x000fc800078e0008 */
[----:B------:R-:W-:Y:S02]  /*0aa0*/  IMAD.MOV.U32 R9, RZ, RZ, R18 ;  /* 0x000000ffff097224 */ /* 0x000fe400078e0012 */
[----:B------:R-:W-:Y:S01]  /*0ab0*/  IMAD R12, R7, R6, R12 ;  /* 0x00000006070c7224 */ /* 0x000fe200078e020c */
[----:B------:R-:W-:Y:S01]  /*0ac0*/  LOP3.LUT R6, R0, R13, RZ, 0x3c, !PT ;  /* 0x0000000d00067212 */ /* 0x000fe200078e3cff */
[----:B------:R-:W-:-:S03]  /*0ad0*/  IMAD.HI.U32 R8, R8, R9, RZ ;  /* 0x0000000908087227 */ /* 0x000fc600078e00ff */
[----:B------:R-:W-:Y:S02]  /*0ae0*/  ISETP.GT.U32.AND P2, PT, R15, R12, PT ;  /* 0x0000000c0f00720c */ /* 0x000fe40003f44070 */
[----:B------:R-:W-:-:S05]  /*0af0*/  IADD3 R8, PT, PT, -R8, RZ, RZ ;  /* 0x000000ff08087210 */ /* 0x000fca0007ffe1ff */
[----:B------:R-:W-:Y:S02]  /*0b00*/  IMAD R9, R4, R8, R9 ;  /* 0x0000000804097224 */ /* 0x000fe400078e0209 */
[----:B------:R-:W-:-:S03]  /*0b10*/  VIADD R8, R23, 0xffffffff ;  /* 0xffffffff17087836 */ /* 0x000fc60000000000 */
[----:B------:R-:W-:Y:S01]  /*0b20*/  ISETP.GT.U32.AND P1, PT, R4, R9, PT ;  /* 0x000000090400720c */ /* 0x000fe20003f24070 */
[----:B------:R-:W-:Y:S02]  /*0b30*/  @!P2 IMAD.IADD R12, R12, 0x1, -R15 ;  /* 0x000000010c0ca824 */ /* 0x000fe400078e0a0f */
[----:B------:R-:W-:-:S03]  /*0b40*/  @!P2 VIADD R7, R7, 0x1 ;  /* 0x000000010707a836 */ /* 0x000fc60000000000 */
[----:B------:R-:W-:-:S07]  /*0b50*/  ISETP.GE.U32.AND P3, PT, R12, R15, PT ;  /* 0x0000000f0c00720c */ /* 0x000fce0003f66070 */
[----:B------:R-:W-:Y:S01]  /*0b60*/  @!P1 IMAD.IADD R9, R9, 0x1, -R4 ;  /* 0x0000000109099824 */ /* 0x000fe200078e0a04 */
[----:B------:R-:W-:-:S04]  /*0b70*/  ISETP.GE.AND P1, PT, R6, RZ, PT ;  /* 0x000000ff0600720c */ /* 0x000fc80003f26270 */
[----:B------:R-:W-:Y:S01]  /*0b80*/  ISETP.GT.U32.AND P2, PT, R4, R9, PT ;  /* 0x000000090400720c */ /* 0x000fe20003f44070 */
[----:B------:R-:W-:Y:S01]  /*0b90*/  @P3 VIADD R7, R7, 0x1 ;  /* 0x0000000107073836 */ /* 0x000fe20000000000 */
[----:B------:R-:W-:-:S07]  /*0ba0*/  ISETP.GE.AND P3, PT, R0, RZ, PT ;  /* 0x000000ff0000720c */ /* 0x000fce0003f66270 */
[----:B------:R-:W-:Y:S01]  /*0bb0*/  @!P1 IMAD.MOV R7, RZ, RZ, -R7 ;  /* 0x000000ffff079224 */ /* 0x000fe200078e0a07 */
[----:B------:R-:W-:Y:S02]  /*0bc0*/  ISETP.NE.AND P1, PT, R5, RZ, PT ;  /* 0x000000ff0500720c */ /* 0x000fe40003f25270 */
[----:B------:R-:W-:Y:S01]  /*0bd0*/  @!P5 LOP3.LUT R7, RZ, R13, RZ, 0x33, !PT ;  /* 0x0000000dff07d212 */ /* 0x000fe200078e33ff */
[----:B------:R-:W-:Y:S01]  /*0be0*/  @!P2 IMAD.IADD R9, R9, 0x1, -R4 ;  /* 0x000000010909a824 */ /* 0x000fe200078e0a04 */
[----:B------:R-:W-:Y:S01]  /*0bf0*/  IADD3 R4, PT, PT, R22, -0x1, RZ ;  /* 0xffffffff16047810 */ /* 0x000fe20007ffe0ff */
[----:B------:R-:W-:Y:S02]  /*0c00*/  @!P3 IMAD.MOV R11, RZ, RZ, -R11 ;  /* 0x000000ffff0bb224 */ /* 0x000fe400078e0a0b */
[----:B------:R-:W-:-:S03]  /*0c10*/  @!P4 IMAD.MOV R9, RZ, RZ, -R9 ;  /* 0x000000ffff09c224 */ /* 0x000fc600078e0a09 */
[----:B------:R-:W-:Y:S02]  /*0c20*/  SEL R6, R10, R11, !P0 ;  /* 0x0000000b0a067207 */ /* 0x000fe40004000000 */
[----:B------:R-:W-:Y:S02]  /*0c30*/  ISETP.GE.U32.AND P0, PT, R8, 0x3, PT ;  /* 0x000000030800780c */ /* 0x000fe40003f06070 */
[----:B------:R-:W-:Y:S01]  /*0c40*/  @!P1 LOP3.LUT R9, RZ, R5, RZ, 0x33, !PT ;  /* 0x00000005ff099212 */ /* 0x000fe200078e33ff */
[----:B------:R-:W-:Y:S01]  /*0c50*/  IMAD R6, R6, R3, RZ ;  /* 0x0000000306067224 */ /* 0x000fe200078e02ff */
[----:B------:R-:W-:Y:S01]  /*0c60*/  ISETP.GE.U32.AND P1, PT, R4, 0x7, PT ;  /* 0x000000070400780c */ /* 0x000fe20003f26070 */
[----:B------:R-:W-:Y:S02]  /*0c70*/  IMAD.MOV.U32 R4, RZ, RZ, -0x800000 ;  /* 0xff800000ff047424 */ /* 0x000fe400078e00ff */
[----:B------:R-:W-:Y:S01]  /*0c80*/  IMAD R8, R7, R5, R9 ;  /* 0x0000000507087224 */ /* 0x000fe200078e0209 */
[----:B------:R-:W-:Y:S01]  /*0c90*/  LOP3.LUT R7, R2, 0x7ffffff0, RZ, 0xc0, !PT ;  /* 0x7ffffff002077812 */ /* 0x000fe200078ec0ff */
[----:B------:R-:W-:Y:S01]  /*0ca0*/  IMAD R5, R16, R3, RZ ;  /* 0x0000000310057224 */ /* 0x000fe200078e02ff */
[----:B------:R-:W-:-:S02]  /*0cb0*/  LOP3.LUT R9, R2, 0x3, RZ, 0xc0, !PT ;  /* 0x0000000302097812 */ /* 0x000fc400078ec0ff */
[----:B------:R-:W-:Y:S01]  /*0cc0*/  IADD3 R10, PT, PT, -R7, RZ, RZ ;  /* 0x000000ff070a7210 */ /* 0x000fe20007ffe1ff */
[----:B------:R-:W-:-:S07]  /*0cd0*/  IMAD R8, R8, UR10, R5 ;  /* 0x0000000a08087c24 */ /* 0x000fce000f8e0205 */
.L_x_149:
[----:B------:R-:W0:Y:S01]  /*0ce0*/  LDCU UR7, c[0x0][0x3a0] ;  /* 0x00007400ff0777ac */ /* 0x000e220008000800 */
[----:B------:R-:W-:Y:S02]  /*0cf0*/  VIADD R5, R8, UR4 ;  /* 0x0000000408057c36 */ /* 0x000fe40008000000 */
[----:B------:R-:W-:Y:S01]  /*0d00*/  IMAD.MOV.U32 R12, RZ, RZ, RZ ;  /* 0x000000ffff0c7224 */ /* 0x000fe200078e00ff */
[----:B------:R-:W1:Y:S01]  /*0d10*/  LDCU UR11, c[0x0][0x39c] ;  /* 0x00007380ff0b77ac */ /* 0x000e620008000800 */
[----:B------:R-:W-:Y:S02]  /*0d20*/  UIADD3 UR4, UPT, UPT, UR4, 0x1, URZ ;  /* 0x0000000104047890 */ /* 0x000fe4000fffe0ff */
[----:B0-----:R-:W-:Y:S02]  /*0d30*/  UISETP.GE.U32.AND UP0, UPT, UR7, 0x10, UPT ;  /* 0x000000100700788c */ /* 0x001fe4000bf06070 */
[----:B------:R-:W-:Y:S01]  /*0d40*/  UISETP.NE.AND UP1, UPT, UR4, UR7, UPT ;  /* 0x000000070400728c */ /* 0x000fe2000bf25270 */
[----:B-1----:R-:W-:-:S06]  /*0d50*/  IMAD R5, R5, UR11, R6 ;  /* 0x0000000b05057c24 */ /* 0x002fcc000f8e0206 */
[----:B------:R-:W-:Y:S05]  /*0d60*/  BRA.U !UP0, `(.L_x_144) ;  /* 0x0000000108887547 */ /* 0x000fea000b800000 */
[----:B------:R-:W-:Y:S01]  /*0d70*/  IMAD.MOV.U32 R11, RZ, RZ, R5 ;  /* 0x000000ffff0b7224 */ /* 0x000fe200078e0005 */
[----:B------:R-:W-:-:S07]  /*0d80*/  MOV R12, R10 ;  /* 0x0000000a000c7202 */ /* 0x000fce0000000f00 */
.L_x_145:
[----:B------:R-:W-:Y:S02]  /*0d90*/  IMAD.U32 R2, RZ, RZ, UR5 ;  /* 0x00000005ff027e24 */ /* 0x000fe4000f8e00ff */
[----:B------:R-:W-:Y:S02]  /*0da0*/  IMAD.U32 R3, RZ, RZ, UR6 ;  /* 0x00000006ff037e24 */ /* 0x000fe4000f8e00ff */
[----:B------:R-:W-:-:S05]  /*0db0*/  IMAD.WIDE R2, R11, 0x4, R2 ;  /* 0x000000040b027825 */ /* 0x000fca00078e0202 */
        /* <DEDUP_REMOVED lines=10> */
[----:B------:R-:W5:Y:S01]  /*0e60*/  LDG.E R26, desc[UR8][R2.64+0x1c] ;  /* 0x00001c08021a7981 */ /* 0x000f62000c1e1900 */
[----:B--2---:R-:W-:-:S03]  /*0e70*/  FMNMX3 R20, R4, R19, R20, !PT ;  /* 0x0000001304147276 */ /* 0x004fc60007800014 */
[----:B------:R-:W2:Y:S04]  /*0e80*/  LDG.E R19, desc[UR8][R2.64+0x8] ;  /* 0x0000080802137981 */ /* 0x000ea8000c1e1900 */
[----:B------:R-:W2:Y:S01]  /*0e90*/  LDG.E R4, desc[UR8][R2.64+0xc] ;  /* 0x00000c0802047981 */ /* 0x000ea2000c1e1900 */
[----:B---3--:R-:W-:-:S03]  /*0ea0*/  FMNMX3 R25, R20, R21, R24, !PT ;  /* 0x0000001514197276 */ /* 0x008fc60007800018 */
[----:B------:R-:W3:Y:S04]  /*0eb0*/  LDG.E R24, desc[UR8][R2.64+0x10] ;  /* 0x0000100802187981 */ /* 0x000ee8000c1e1900 */
[----:B------:R-:W3:Y:S04]  /*0ec0*/  LDG.E R21, desc[UR8][R2.64+0x14] ;  /* 0x0000140802157981 */ /* 0x000ee8000c1e1900 */
[----:B------:R-:W3:Y:S01]  /*0ed0*/  LDG.E R20, desc[UR8][R2.64+0x18] ;  /* 0x0000180802147981 */ /* 0x000ee2000c1e1900 */
[----:B----4-:R-:W-:Y:S01]  /*0ee0*/  FMNMX3 R13, R25, R13, R14, !PT ;  /* 0x0000000d190d7276 */ /* 0x010fe2000780000e */
[----:B------:R-:W-:-:S03]  /*0ef0*/  VIADD R12, R12, 0x10 ;  /* 0x000000100c0c7836 */ /* 0x000fc60000000000 */
[----:B-----5:R-:W-:Y:S02]  /*0f00*/  FMNMX3 R13, R13, R15, R16, !PT ;  /* 0x0000000f0d0d7276 */ /* 0x020fe40007800010 */
[----:B------:R-:W-:Y:S02]  /*0f10*/  ISETP.NE.AND P2, PT, R12, RZ, PT ;  /* 0x000000ff0c00720c */ /* 0x000fe40003f45270 */
[----:B------:R-:W-:Y:S02]  /*0f20*/  FMNMX3 R13, R13, R17, R18, !PT ;  /* 0x000000110d0d7276 */ /* 0x000fe40007800012 */
[----:B------:R-:W-:Y:S02]  /*0f30*/  IADD3 R11, PT, PT, R11, 0x10, RZ ;  /* 0x000000100b0b7810 */ /* 0x000fe40007ffe0ff */
[----:B--2---:R-:W-:-:S04]  /*0f40*/  FMNMX3 R4, R13, R19, R4, !PT ;  /* 0x000000130d047276 */ /* 0x004fc80007800004 */
[----:B---3--:R-:W-:-:S04]  /*0f50*/  FMNMX3 R21, R4, R24, R21, !PT ;  /* 0x0000001804157276 */ /* 0x008fc80007800015 */
[----:B------:R-:W-:Y:S01]  /*0f60*/  FMNMX3 R4, R21, R20, R26, !PT ;  /* 0x0000001415047276 */ /* 0x000fe2000780001a */
[----:B------:R-:W-:Y:S06]  /*0f70*/  @P2 BRA `(.L_x_145) ;  /* 0xfffffffc00842947 */ /* 0x000fec000383ffff */
[----:B------:R-:W-:-:S07]  /*0f80*/  IMAD.MOV.U32 R12, RZ, RZ, R7 ;  /* 0x000000ffff0c7224 */ /* 0x000fce00078e0007 */
.L_x_144:
[----:B------:R-:W-:-:S13]  /*0f90*/  ISETP.NE.AND P2, PT, R22, RZ, PT ;  /* 0x000000ff1600720c */ /* 0x000fda0003f45270 */
[----:B------:R-:W-:Y:S05]  /*0fa0*/  @!P2 BRA `(.L_x_146) ;  /* 0x0000000000b0a947 */ /* 0x000fea0003800000 */
[----:B------:R-:W-:Y:S01]  /*0fb0*/  ISETP.NE.AND P2, PT, R23, RZ, PT ;  /* 0x000000ff1700720c */ /* 0x000fe20003f45270 */
[----:B------:R-:W-:-:S12]  /*0fc0*/  @!P1 BRA `(.L_x_147) ;  /* 0x0000000000409947 */ /* 0x000fd80003800000 */
[----:B------:R-:W0:Y:S01]  /*0fd0*/  LDC.64 R2, c[0x0][0x380] ;  /* 0x0000e000ff027b82 */ /* 0x000e220000000a00 */
[----:B------:R-:W-:-:S04]  /*0fe0*/  IMAD.IADD R11, R5, 0x1, R12 ;  /* 0x00000001050b7824 */ /* 0x000fc800078e020c */
[----:B0-----:R-:W-:-:S05]  /*0ff0*/  IMAD.WIDE R2, R11, 0x4, R2 ;  /* 0x000000040b027825 */ /* 0x001fca00078e0202 */
[----:B------:R-:W2:Y:S04]  /*1000*/  LDG.E R11, desc[UR8][R2.64] ;  /* 0x00000008020b7981 */ /* 0x000ea8000c1e1900 */
[----:B------:R-:W2:Y:S04]  /*1010*/  LDG.E R13, desc[UR8][R2.64+0x4] ;  /* 0x00000408020d7981 */ /* 0x000ea8000c1e1900 */
[----:B------:R-:W3:Y:S04]  /*1020*/  LDG.E R14, desc[UR8][R2.64+0x8] ;  /* 0x00000808020e7981 */ /* 0x000ee8000c1e1900 */
[----:B------:R-:W3:Y:S04]  /*1030*/  LDG.E R15, desc[UR8][R2.64+0xc] ;  /* 0x00000c08020f7981 */ /* 0x000ee8000c1e1900 */
[----:B------:R-:W4:Y:S04]  /*1040*/  LDG.E R16, desc[UR8][R2.64+0x10] ;  /* 0x0000100802107981 */ /* 0x000f28000c1e1900 */
[----:B------:R-:W4:Y:S04]  /*1050*/  LDG.E R17, desc[UR8][R2.64+0x14] ;  /* 0x0000140802117981 */ /* 0x000f28000c1e1900 */
[----:B------:R-:W5:Y:S04]  /*1060*/  LDG.E R18, desc[UR8][R2.64+0x18] ;  /* 0x0000180802127981 */ /* 0x000f68000c1e1900 */
[----:B------:R-:W5:Y:S01]  /*1070*/  LDG.E R19, desc[UR8][R2.64+0x1c] ;  /* 0x00001c0802137981 */ /* 0x000f62000c1e1900 */
[----:B------:R-:W-:Y:S01]  /*1080*/  VIADD R12, R12, 0x8 ;  /* 0x000000080c0c7836 */ /* 0x000fe20000000000 */
[----:B--2---:R-:W-:-:S04]  /*1090*/  FMNMX3 R11, R4, R11, R13, !PT ;  /* 0x0000000b040b7276 */ /* 0x004fc8000780000d */
[----:B---3--:R-:W-:-:S04]  /*10a0*/  FMNMX3 R11, R11, R14, R15, !PT ;  /* 0x0000000e0b0b7276 */ /* 0x008fc8000780000f */
[----:B----4-:R-:W-:-:S04]  /*10b0*/  FMNMX3 R11, R11, R16, R17, !PT ;  /* 0x000000100b0b7276 */ /* 0x010fc80007800011 */
[----:B-----5:R-:W-:-:S07]  /*10c0*/  FMNMX3 R4, R11, R18, R19, !PT ;  /* 0x000000120b047276 */ /* 0x020fce0007800013 */
.L_x_147:
[----:B------:R-:W-:Y:S05]  /*10d0*/  @!P2 BRA `(.L_x_146) ;  /* 0x000000000064a947 */ /* 0x000fea0003800000 */
[----:B------:R-:W-:Y:S01]  /*10e0*/  ISETP.NE.AND P2, PT, R9, RZ, PT ;  /* 0x000000ff0900720c */ /* 0x000fe20003f45270 */
[----:B------:R-:W-:-:S12]  /*10f0*/  @!P0 BRA `(.L_x_148) ;  /* 0x0000000000288947 */ /* 0x000fd80003800000 */
[----:B------:R-:W0:Y:S01]  /*1100*/  LDC.64 R2, c[0x0][0x380] ;  /* 0x0000e000ff027b82 */ /* 0x000e220000000a00 */
[----:B------:R-:W-:-:S05]  /*1110*/  IADD3 R11, PT, PT, R5, R12, RZ ;  /* 0x0000000c050b7210 */ /* 0x000fca0007ffe0ff */
[----:B0-----:R-:W-:-:S05]  /*1120*/  IMAD.WIDE R2, R11, 0x4, R2 ;  /* 0x000000040b027825 */ /* 0x001fca00078e0202 */
[----:B------:R-:W2:Y:S04]  /*1130*/  LDG.E R11, desc[UR8][R2.64] ;  /* 0x00000008020b7981 */ /* 0x000ea8000c1e1900 */
[----:B------:R-:W2:Y:S04]  /*1140*/  LDG.E R13, desc[UR8][R2.64+0x4] ;  /* 0x00000408020d7981 */ /* 0x000ea8000c1e1900 */
[----:B------:R-:W3:Y:S04]  /*1150*/  LDG.E R15, desc[UR8][R2.64+0x8] ;  /* 0x00000808020f7981 */ /* 0x000ee8000c1e1900 */
[----:B------:R-:W3:Y:S01]  /*1160*/  LDG.E R14, desc[UR8][R2.64+0xc] ;  /* 0x00000c08020e7981 */ /* 0x000ee2000c1e1900 */
[----:B------:R-:W-:Y:S01]  /*1170*/  VIADD R12, R12, 0x4 ;  /* 0x000000040c0c7836 */ /* 0x000fe20000000000 */
[----:B--2---:R-:W-:-:S04]  /*1180*/  FMNMX3 R4, R4, R11, R13, !PT ;  /* 0x0000000b04047276 */ /* 0x004fc8000780000d */
[----:B---3--:R-:W-:-:S07]  /*1190*/  FMNMX3 R4, R4, R15, R14, !PT ;  /* 0x0000000f04047276 */ /* 0x008fce000780000e */
.L_x_148:
[----:B------:R-:W-:Y:S05]  /*11a0*/  @!P2 BRA `(.L_x_146) ;  /* 0x000000000030a947 */ /* 0x000fea0003800000 */
[----:B------:R-:W0:Y:S01]  /*11b0*/  LDC.64 R2, c[0x0][0x380] ;  /* 0x0000e000ff027b82 */ /* 0x000e220000000a00 */
[----:B------:R-:W-:-:S04]  /*11c0*/  IMAD.IADD R5, R5, 0x1, R12 ;  /* 0x0000000105057824 */ /* 0x000fc800078e020c */
[----:B0-----:R-:W-:-:S05]  /*11d0*/  IMAD.WIDE R2, R5, 0x4, R2 ;  /* 0x0000000405027825 */ /* 0x001fca00078e0202 */
[----:B------:R-:W2:Y:S01]  /*11e0*/  LDG.E R5, desc[UR8][R2.64] ;  /* 0x0000000802057981 */ /* 0x000ea2000c1e1900 */
[----:B------:R-:W-:Y:S02]  /*11f0*/  ISETP.NE.AND P2, PT, R9, 0x1, PT ;  /* 0x000000010900780c */ /* 0x000fe40003f45270 */
[----:B--2---:R-:W-:-:S11]  /*1200*/  FMNMX R4, R4, R5, !PT ;  /* 0x0000000504047209 */ /* 0x004fd60007800000 */
[----:B------:R-:W-:Y:S05]  /*1210*/  @!P2 BRA `(.L_x_146) ;  /* 0x000000000014a947 */ /* 0x000fea0003800000 */
[----:B------:R-:W-:Y:S01]  /*1220*/  ISETP.NE.AND P2, PT, R9, 0x2, PT ;  /* 0x000000020900780c */ /* 0x000fe20003f45270 */
[----:B------:R-:W2:-:S12]  /*1230*/  LDG.E R5, desc[UR8][R2.64+0x4] ;  /* 0x0000040802057981 */ /* 0x000e98000c1e1900 */
[----:B------:R-:W3:Y:S01]  /*1240*/  @P2 LDG.E R11, desc[UR8][R2.64+0x8] ;  /* 0x00000808020b2981 */ /* 0x000ee2000c1e1900 */
[----:B--2---:R-:W-:-:S04]  /*1250*/  FMNMX R4, R4, R5, !PT ;  /* 0x0000000504047209 */ /* 0x004fc80007800000 */
[----:B---3--:R-:W-:-:S07]  /*1260*/  @P2 FMNMX R4, R4, R11, !PT ;  /* 0x0000000b04042209 */ /* 0x008fce0007800000 */
.L_x_146:
[----:B------:R-:W-:Y:S05]  /*1270*/  BRA.U UP1, `(.L_x_149) ;  /* 0xfffffff901987547 */ /* 0x000fea000b83ffff */
.L_x_143:
[----:B------:R-:W0:Y:S02]  /*1280*/  LDC.64 R2, c[0x0][0x388] ;  /* 0x0000e200ff027b82 */ /* 0x000e240000000a00 */
[----:B0-----:R-:W-:-:S05]  /*1290*/  IMAD.WIDE R2, R0, 0x4, R2 ;  /* 0x0000000400027825 */ /* 0x001fca00078e0202 */
[----:B------:R-:W-:Y:S01]  /*12a0*/  STG.E desc[UR8][R2.64], R4 ;  /* 0x0000000402007986 */ /* 0x000fe2000c101908 */
[----:B------:R-:W-:Y:S05]  /*12b0*/  EXIT ;  /* 0x000000000000794d */ /* 0x000fea0003800000 */
.L_x_150:
        /* <DEDUP_REMOVED lines=12> */
.L_x_174:


//--------------------- .text._Z11relu_kernelPfi  --------------------------
	.section	.text._Z11relu_kernelPfi,"ax",@progbits
	.align	128
        .global         _Z11relu_kernelPfi
        .type           _Z11relu_kernelPfi,@function
        .size           _Z11relu_kernelPfi,(.L_x_175 - _Z11relu_kernelPfi)
        .other          _Z11relu_kernelPfi,@"STO_CUDA_ENTRY STV_DEFAULT"
_Z11relu_kernelPfi:
.text._Z11relu_kernelPfi:
        /* <DEDUP_REMOVED lines=10> */
[----:B0-----:R-:W-:-:S05]  /*00a0*/  IMAD.WIDE R2, R5, 0x4, R2 ;  /* 0x0000000405027825 */ /* 0x001fca00078e0202 */
[----:B-1----:R-:W2:Y:S02]  /*00b0*/  LDG.E R0, desc[UR4][R2.64] ;  /* 0x0000000402007981 */ /* 0x002ea4000c1e1900 */
[----:B--2---:R-:W-:-:S05]  /*00c0*/  FMNMX R5, RZ, R0, !PT ;  /* 0x00000000ff057209 */ /* 0x004fca0007800000 */
[----:B------:R-:W-:Y:S01]  /*00d0*/  STG.E desc[UR4][R2.64], R5 ;  /* 0x0000000502007986 */ /* 0x000fe2000c101904 */
[----:B------:R-:W-:Y:S05]  /*00e0*/  EXIT ;  /* 0x000000000000794d */ /* 0x000fea0003800000 */
.L_x_151:
        /* <DEDUP_REMOVED lines=9> */
.L_x_175:


//--------------------- .text._Z13conv2d_kernelPKfS0_S0_Pfiiiiiiiii --------------------------
	.section	.text._Z13conv2d_kernelPKfS0_S0_Pfiiiiiiiii,"ax",@progbits
	.align	128
        .global         _Z13conv2d_kernelPKfS0_S0_Pfiiiiiiiii
        .type           _Z13conv2d_kernelPKfS0_S0_Pfiiiiiiiii,@function
        .size           _Z13conv2d_kernelPKfS0_S0_Pfiiiiiiiii,(.L_x_176 - _Z13conv2d_kernelPKfS0_S0_Pfiiiiiiiii)
        .other          _Z13conv2d_kernelPKfS0_S0_Pfiiiiiiiii,@"STO_CUDA_ENTRY STV_DEFAULT"
_Z13conv2d_kernelPKfS0_S0_Pfiiiiiiiii:
.text._Z13conv2d_kernelPKfS0_S0_Pfiiiiiiiii:
[----:B------:R-:W-:Y:S08]  /*0000*/  LDC R1, c[0x0][0x37c] ;  /* 0x0000df00ff017b82 */ /* 0x000ff00000000800 */
[----:B------:R-:W0:Y:S01]  /*0010*/  LDC R6, c[0x0][0x3bc] ;  /* 0x0000ef00ff067b82 */ /* 0x000e220000000800 */
[----:B------:R-:W1:Y:S01]  /*0020*/  LDCU UR4, c[0x0][0x3ac] ;  /* 0x00007580ff0477ac */ /* 0x000e620008000800 */
[----:B------:R-:W1:Y:S06]  /*0030*/  LDCU UR10, c[0x0][0x3b4] ;  /* 0x00007680ff0a77ac */ /* 0x000e6c0008000800 */
[----:B------:R-:W2:Y:S01]  /*0040*/  LDC R5, c[0x0][0x3b0] ;  /* 0x0000ec00ff057b82 */ /* 0x000ea20000000800 */
[----:B------:R-:W3:Y:S07]  /*0050*/  LDCU UR5, c[0x0][0x3a0] ;  /* 0x00007400ff0577ac */ /* 0x000eee0008000800 */
[----:B------:R-:W2:Y:S01]  /*0060*/  LDC R8, c[0x0][0x3b8] ;  /* 0x0000ee00ff087b82 */ /* 0x000ea20000000800 */
[----:B-1----:R-:W-:Y:S01]  /*0070*/  UIADD3 UR4, UPT, UPT, UR4, -UR10, URZ ;  /* 0x8000000a04047290 */ /* 0x002fe2000fffe0ff */
[----:B0-----:R-:W-:-:S06]  /*0080*/  IABS R0, R6 ;  /* 0x0000000600007213 */ /* 0x001fcc0000000000 */
[----:B------:R-:W0:Y:S01]  /*0090*/  LDC R7, c[0x0][0x3c0] ;  /* 0x0000f000ff077b82 */ /* 0x000e220000000800 */
[----:B------:R-:W1:Y:S01]  /*00a0*/  I2F.RP R4, R0 ;  /* 0x0000000000047306 */ /* 0x000e620000209400 */
[----:B--2---:R-:W-:-:S07]  /*00b0*/  IMAD.IADD R10, R5, 0x1, -R8 ;  /* 0x00000001050a7824 */ /* 0x004fce00078e0a08 */
[----:B-1----:R-:W1:Y:S01]  /*00c0*/  MUFU.RCP R4, R4 ;  /* 0x0000000400047308 */ /* 0x002e620000001000 */
[C---:B0-----:R-:W-:Y:S01]  /*00d0*/  LEA R5, R7.reuse, UR4, 0x1 ;  /* 0x0000000407057c11 */ /* 0x041fe2000f8e08ff */
[----:B------:R-:W-:Y:S01]  /*00e0*/  IMAD R11, R7, 0x2, R10 ;  /* 0x00000002070b7824 */ /* 0x000fe200078e020a */
[----:B------:R-:W0:Y:S04]  /*00f0*/  S2UR UR4, SR_CTAID.X ;  /* 0x00000000000479c3 */ /* 0x000e280000002500 */
[----:B------:R-:W-:Y:S02]  /*0100*/  IABS R13, R11 ;  /* 0x0000000b000d7213 */ /* 0x000fe40000000000 */
[----:B------:R-:W-:Y:S01]  /*0110*/  LOP3.LUT R11, R11, R6, RZ, 0x3c, !PT ;  /* 0x000000060b0b7212 */ /* 0x000fe200078e3cff */
[----:B-1----:R-:W-:Y:S01]  /*0120*/  VIADD R2, R4, 0xffffffe ;  /* 0x0ffffffe04027836 */ /* 0x002fe20000000000 */
[----:B------:R-:W-:-:S02]  /*0130*/  IABS R4, R5 ;  /* 0x0000000500047213 */ /* 0x000fc40000000000 */
[----:B------:R-:W-:Y:S01]  /*0140*/  LOP3.LUT R5, R5, R6, RZ, 0x3c, !PT ;  /* 0x0000000605057212 */ /* 0x000fe200078e3cff */
[----:B------:R1:W2:Y:S03]  /*0150*/  F2I.FTZ.U32.TRUNC.NTZ R3, R2 ;  /* 0x0000000200037305 */ /* 0x0002a6000021f000 */
[----:B------:R-:W-:Y:S01]  /*0160*/  ISETP.GE.AND P3, PT, R5, RZ, PT ;  /* 0x000000ff0500720c */ /* 0x000fe20003f66270 */
[----:B-1----:R-:W-:Y:S02]  /*0170*/  IMAD.MOV.U32 R2, RZ, RZ, RZ ;  /* 0x000000ffff027224 */ /* 0x002fe400078e00ff */
[----:B--2---:R-:W-:-:S04]  /*0180*/  IMAD.MOV R9, RZ, RZ, -R3 ;  /* 0x000000ffff097224 */ /* 0x004fc800078e0a03 */
[----:B------:R-:W-:-:S04]  /*0190*/  IMAD R9, R9, R0, RZ ;  /* 0x0000000009097224 */ /* 0x000fc800078e02ff */
[----:B------:R-:W-:-:S04]  /*01a0*/  IMAD.HI.U32 R2, R3, R9, R2 ;  /* 0x0000000903027227 */ /* 0x000fc800078e0002 */
[----:B------:R-:W-:-:S04]  /*01b0*/  IMAD.MOV.U32 R9, RZ, RZ, R4 ;  /* 0x000000ffff097224 */ /* 0x000fc800078e0004 */
[----:B------:R-:W-:-:S04]  /*01c0*/  IMAD.HI.U32 R3, R2, R9, RZ ;  /* 0x0000000902037227 */ /* 0x000fc800078e00ff */
[----:B------:R-:W-:Y:S02]  /*01d0*/  IMAD.MOV R4, RZ, RZ, -R3 ;  /* 0x000000ffff047224 */ /* 0x000fe400078e0a03 */
[----:B------:R-:W-:-:S04]  /*01e0*/  IMAD.HI.U32 R2, R2, R13, RZ ;  /* 0x0000000d02027227 */ /* 0x000fc800078e00ff */
[C---:B------:R-:W-:Y:S02]  /*01f0*/  IMAD R9, R0.reuse, R4, R9 ;  /* 0x0000000400097224 */ /* 0x040fe400078e0209 */
[----:B------:R-:W-:Y:S01]  /*0200*/  IMAD.MOV R10, RZ, RZ, -R2 ;  /* 0x000000ffff0a7224 */ /* 0x000fe200078e0a02 */
[----:B------:R-:W0:Y:S02]  /*0210*/  LDC R4, c[0x0][0x360] ;  /* 0x0000d800ff047b82 */ /* 0x000e240000000800 */
[C---:B------:R-:W-:Y:S01]  /*0220*/  ISETP.GT.U32.AND P2, PT, R0.reuse, R9, PT ;  /* 0x000000090000720c */ /* 0x040fe20003f44070 */
[----:B------:R-:W-:-:S05]  /*0230*/  IMAD R13, R0, R10, R13 ;  /* 0x0000000a000d7224 */ /* 0x000fca00078e020d */
[----:B------:R-:W-:Y:S01]  /*0240*/  ISETP.GT.U32.AND P4, PT, R0, R13, PT ;  /* 0x0000000d0000720c */ /* 0x000fe20003f84070 */
[----:B------:R-:W3:Y:S06]  /*0250*/  LDC R10, c[0x0][0x3a8] ;  /* 0x0000ea00ff0a7b82 */ /* 0x000eec0000000800 */
[----:B------:R-:W-:Y:S02]  /*0260*/  @!P2 IMAD.IADD R9, R9, 0x1, -R0 ;  /* 0x000000010909a824 */ /* 0x000fe400078e0a00 */
[----:B------:R-:W-:Y:S01]  /*0270*/  @!P2 VIADD R3, R3, 0x1 ;  /* 0x000000010303a836 */ /* 0x000fe20000000000 */
[----:B------:R-:W-:-:S02]  /*0280*/  ISETP.GE.AND P2, PT, R11, RZ, PT ;  /* 0x000000ff0b00720c */ /* 0x000fc40003f46270 */
[----:B------:R-:W-:Y:S01]  /*0290*/  ISETP.GE.U32.AND P0, PT, R9, R0, PT ;  /* 0x000000000900720c */ /* 0x000fe20003f06070 */
[----:B------:R-:W-:Y:S01]  /*02a0*/  @!P4 IMAD.IADD R13, R13, 0x1, -R0 ;  /* 0x000000010d0dc824 */ /* 0x000fe200078e0a00 */
[----:B------:R-:W0:Y:S01]  /*02b0*/  S2R R9, SR_TID.X ;  /* 0x0000000000097919 */ /* 0x000e220000002100 */
[----:B------:R-:W-:-:S03]  /*02c0*/  @!P4 VIADD R2, R2, 0x1 ;  /* 0x000000010202c836 */ /* 0x000fc60000000000 */
[----:B------:R-:W-:Y:S02]  /*02d0*/  ISETP.GE.U32.AND P1, PT, R13, R0, PT ;  /* 0x000000000d00720c */ /* 0x000fe40003f26070 */
[----:B------:R-:W-:-:S05]  /*02e0*/  LOP3.LUT R0, RZ, R6, RZ, 0x33, !PT ;  /* 0x00000006ff007212 */ /* 0x000fca00078e33ff */
[----:B------:R-:W-:Y:S01]  /*02f0*/  @P0 VIADD R3, R3, 0x1 ;  /* 0x0000000103030836 */ /* 0x000fe20000000000 */
[----:B------:R-:W-:-:S03]  /*0300*/  ISETP.NE.AND P0, PT, R6, RZ, PT ;  /* 0x000000ff0600720c */ /* 0x000fc60003f05270 */
[----:B------:R-:W-:Y:S02]  /*0310*/  @!P3 IMAD.MOV R3, RZ, RZ, -R3 ;  /* 0x000000ffff03b224 */ /* 0x000fe400078e0a03 */
[----:B------:R-:W-:-:S03]  /*0320*/  @P1 VIADD R2, R2, 0x1 ;  /* 0x0000000102021836 */ /* 0x000fc60000000000 */
[----:B------:R-:W-:Y:S01]  /*0330*/  SEL R12, R0, R3, !P0 ;  /* 0x00000003000c7207 */ /* 0x000fe20004000000 */
[----:B---3--:R-:W-:Y:S01]  /*0340*/  IMAD R3, R10, UR5, RZ ;  /* 0x000000050a037c24 */ /* 0x008fe2000f8e02ff */
[----:B------:R-:W-:-:S03]  /*0350*/  @!P2 IADD3 R2, PT, PT, -R2, RZ, RZ ;  /* 0x000000ff0202a210 */ /* 0x000fc60007ffe1ff */
[----:B------:R-:W-:Y:S01]  /*0360*/  IMAD R3, R12, R3, R3 ;  /* 0x000000030c037224 */ /* 0x000fe200078e0203 */
[----:B------:R-:W-:-:S05]  /*0370*/  SEL R2, R0, R2, !P0 ;  /* 0x0000000200027207 */ /* 0x000fca0004000000 */
[----:B------:R-:W-:Y:S02]  /*0380*/  IMAD R3, R2, R3, R3 ;  /* 0x0000000302037224 */ /* 0x000fe400078e0203 */
[----:B0-----:R-:W-:-:S05]  /*0390*/  IMAD R0, R4, UR4, R9 ;  /* 0x0000000404007c24 */ /* 0x001fca000f8e0209 */
[----:B------:R-:W-:-:S13]  /*03a0*/  ISETP.GE.AND P0, PT, R0, R3, PT ;  /* 0x000000030000720c */ /* 0x000fda0003f06270 */
[----:B------:R-:W-:Y:S05]  /*03b0*/  @P0 EXIT ;  /* 0x000000000000094d */ /* 0x000fea0003800000 */
[----:B------:R-:W-:Y:S01]  /*03c0*/  VIADD R11, R12, 0x1 ;  /* 0x000000010c0b7836 */ /* 0x000fe20000000000 */
[----:B------:R-:W-:Y:S01]  /*03d0*/  IABS R12, R10 ;  /* 0x0000000a000c7213 */ /* 0x000fe20000000000 */
[----:B------:R-:W-:Y:S01]  /*03e0*/  VIADD R4, R2, 0x1 ;  /* 0x0000000102047836 */ /* 0x000fe20000000000 */
[----:B------:R-:W-:Y:S01]  /*03f0*/  IABS R16, R0 ;  /* 0x0000000000107213 */ /* 0x000fe20000000000 */
[----:B------:R-:W0:Y:S01]  /*0400*/  LDC.64 R18, c[0x0][0x390] ;  /* 0x0000e400ff127b82 */ /* 0x000e220000000a00 */
[----:B------:R-:W1:Y:S01]  /*0410*/  LDCU.64 UR8, c[0x0][0x358] ;  /* 0x00006b00ff0877ac */ /* 0x000e620008000a00 */
[----:B------:R-:W-:Y:S01]  /*0420*/  IMAD R13, R11, R4, RZ ;  /* 0x000000040b0d7224 */ /* 0x000fe200078e02ff */
[----:B------:R-:W2:Y:S04]  /*0430*/  LDCU UR4, c[0x0][0x3a4] ;  /* 0x00007480ff0477ac */ /* 0x000ea80008000800 */
[----:B------:R-:W-:-:S02]  /*0440*/  IABS R3, R13 ;  /* 0x0000000d00037213 */ /* 0x000fc40000000000 */
[----:B------:R-:W-:Y:S02]  /*0450*/  IABS R17, R13 ;  /* 0x0000000d00117213 */ /* 0x000fe40000000000 */
[----:B------:R-:W3:Y:S08]  /*0460*/  I2F.RP R5, R3 ;  /* 0x0000000300057306 */ /* 0x000ef00000209400 */
[----:B---3--:R-:W3:Y:S02]  /*0470*/  MUFU.RCP R5, R5 ;  /* 0x0000000500057308 */ /* 0x008ee40000001000 */
[----:B---3--:R-:W-:-:S06]  /*0480*/  VIADD R14, R5, 0xffffffe ;  /* 0x0ffffffe050e7836 */ /* 0x008fcc0000000000 */
[----:B------:R3:W4:Y:S02]  /*0490*/  F2I.FTZ.U32.TRUNC.NTZ R15, R14 ;  /* 0x0000000e000f7305 */ /* 0x000724000021f000 */
[----:B---3--:R-:W-:Y:S02]  /*04a0*/  IMAD.MOV.U32 R14, RZ, RZ, RZ ;  /* 0x000000ffff0e7224 */ /* 0x008fe400078e00ff */
[----:B----4-:R-:W-:-:S04]  /*04b0*/  IMAD.MOV R2, RZ, RZ, -R15 ;  /* 0x000000ffff027224 */ /* 0x010fc800078e0a0f */
[----:B------:R-:W-:Y:S02]  /*04c0*/  IMAD R9, R2, R3, RZ ;  /* 0x0000000302097224 */ /* 0x000fe400078e02ff */
[----:B------:R-:W-:Y:S02]  /*04d0*/  IMAD.MOV.U32 R2, RZ, RZ, R12 ;  /* 0x000000ffff027224 */ /* 0x000fe400078e000c */
[----:B------:R-:W-:Y:S02]  /*04e0*/  IMAD.HI.U32 R12, R15, R9, R14 ;  /* 0x000000090f0c7227 */ /* 0x000fe400078e000e */
[----:B------:R-:W3:Y:S02]  /*04f0*/  I2F.RP R5, R2 ;  /* 0x0000000200057306 */ /* 0x000ee40000209400 */
[----:B------:R-:W-:Y:S02]  /*0500*/  IMAD.MOV.U32 R9, RZ, RZ, R16 ;  /* 0x000000ffff097224 */ /* 0x000fe400078e0010 */
[----:B------:R-:W-:-:S02]  /*0510*/  IMAD.MOV R14, RZ, RZ, -R17 ;  /* 0x000000ffff0e7224 */ /* 0x000fc400078e0a11 */
[----:B------:R-:W-:-:S04]  /*0520*/  IMAD.HI.U32 R12, R12, R9, RZ ;  /* 0x000000090c0c7227 */ /* 0x000fc800078e00ff */
[----:B------:R-:W-:Y:S01]  /*0530*/  IMAD R14, R12, R14, R9 ;  /* 0x0000000e0c0e7224 */ /* 0x000fe200078e0209 */
[----:B---3--:R-:W3:Y:S04]  /*0540*/  MUFU.RCP R5, R5 ;  /* 0x0000000500057308 */ /* 0x008ee80000001000 */
[----:B------:R-:W-:-:S13]  /*0550*/  ISETP.GT.U32.AND P1, PT, R3, R14, PT ;  /* 0x0000000e0300720c */ /* 0x000fda0003f24070 */
[----:B------:R-:W-:Y:S02]  /*0560*/  @!P1 IMAD.IADD R14, R14, 0x1, -R3 ;  /* 0x000000010e0e9824 */ /* 0x000fe400078e0a03 */
[----:B------:R-:W-:Y:S01]  /*0570*/  @!P1 VIADD R12, R12, 0x1 ;  /* 0x000000010c0c9836 */ /* 0x000fe20000000000 */
[----:B------:R-:W-:Y:S01]  /*0580*/  ISETP.NE.AND P1, PT, R13, RZ, PT ;  /* 0x000000ff0d00720c */ /* 0x000fe20003f25270 */
[----:B---3--:R-:W-:Y:S01]  /*0590*/  VIADD R15, R5, 0xffffffe ;  /* 0x0ffffffe050f7836 */ /* 0x008fe20000000000 */
[----:B------:R-:W-:Y:S01]  /*05a0*/  ISETP.GE.U32.AND P0, PT, R14, R3, PT ;  /* 0x000000030e00720c */ /* 0x000fe20003f06070 */
[----:B------:R-:W-:Y:S01]  /*05b0*/  IMAD.MOV.U32 R14, RZ, RZ, RZ ;  /* 0x000000ffff0e7224 */ /* 0x000fe200078e00ff */
[----:B------:R-:W-:-:S03]  /*05c0*/  LOP3.LUT R3, R0, R13, RZ, 0x3c, !PT ;  /* 0x0000000d00037212 */ /* 0x000fc600078e3cff */
[----:B------:R-:W3:Y:S01]  /*05d0*/  F2I.FTZ.U32.TRUNC.NTZ R15, R15 ;  /* 0x0000000f000f7305 */ /* 0x000ee2000021f000 */
[----:B------:R-:W-:-:S07]  /*05e0*/  ISETP.GE.AND P2, PT, R3, RZ, PT ;  /* 0x000000ff0300720c */ /* 0x000fce0003f46270 */
[----:B------:R-:W-:-:S06]  /*05f0*/  @P0 VIADD R12, R12, 0x1 ;  /* 0x000000010c0c0836 */ /* 0x000fcc0000000000 */
[----:B------:R-:W-:Y:S01]  /*0600*/  @!P2 IADD3 R12, PT, PT, -R12, RZ, RZ ;  /* 0x000000ff0c0ca210 */ /* 0x000fe20007ffe1ff */
[----:B---3--:R-:W-:Y:S01]  /*0610*/  IMAD.MOV R3, RZ, RZ, -R15 ;  /* 0x000000ffff037224 */ /* 0x008fe200078e0a0f */
[----:B------:R-:W-:-:S03]  /*0620*/  @!P1 LOP3.LUT R12, RZ, R13, RZ, 0x33, !PT ;  /* 0x0000000dff0c9212 */ /* 0x000fc600078e33ff */
[----:B------:R-:W-:Y:S01]  /*0630*/  IMAD R3, R3, R2, RZ ;  /* 0x0000000203037224 */ /* 0x000fe200078e02ff */
[----:B------:R-:W-:Y:S02]  /*0640*/  IABS R5, R12 ;  /* 0x0000000c00057213 */ /* 0x000fe40000000000 */
[----:B------:R-:W-:Y:S01]  /*0650*/  ISETP.GE.AND P2, PT, R12, RZ, PT ;  /* 0x000000ff0c00720c */ /* 0x000fe20003f46270 */
[----:B------:R-:W-:-:S04]  /*0660*/  IMAD.HI.U32 R14, R15, R3, R14 ;  /* 0x000000030f0e7227 */ /* 0x000fc800078e000e */
[----:B------:R-:W-:-:S04]  /*0670*/  IMAD.MOV.U32 R3, RZ, RZ, R5 ;  /* 0x000000ffff037224 */ /* 0x000fc800078e0005 */
[----:B------:R-:W-:Y:S01]  /*0680*/  IMAD.HI.U32 R14, R14, R3, RZ ;  /* 0x000000030e0e7227 */ /* 0x000fe200078e00ff */
[----:B------:R-:W-:-:S03]  /*0690*/  IABS R12, R4 ;  /* 0x00000004000c7213 */ /* 0x000fc60000000000 */
[----:B------:R-:W-:Y:S01]  /*06a0*/  IMAD.MOV R14, RZ, RZ, -R14 ;  /* 0x000000ffff0e7224 */ /* 0x000fe200078e0a0e */
[----:B------:R-:W3:Y:S03]  /*06b0*/  I2F.RP R5, R12 ;  /* 0x0000000c00057306 */ /* 0x000ee60000209400 */
[----:B------:R-:W-:-:S05]  /*06c0*/  IMAD R3, R2, R14, R3 ;  /* 0x0000000e02037224 */ /* 0x000fca00078e0203 */
[----:B------:R-:W-:Y:S01]  /*06d0*/  ISETP.GT.U32.AND P0, PT, R2, R3, PT ;  /* 0x000000030200720c */ /* 0x000fe20003f04070 */
[----:B---3--:R-:W3:-:S12]  /*06e0*/  MUFU.RCP R5, R5 ;  /* 0x0000000500057308 */ /* 0x008ed80000001000 */
[----:B------:R-:W-:Y:S01]  /*06f0*/  @!P0 IMAD.IADD R3, R3, 0x1, -R2 ;  /* 0x0000000103038824 */ /* 0x000fe200078e0a02 */
[----:B------:R-:W-:-:S04]  /*0700*/  ISETP.NE.AND P0, PT, R10, RZ, PT ;  /* 0x000000ff0a00720c */ /* 0x000fc80003f05270 */
[----:B------:R-:W-:Y:S01]  /*0710*/  ISETP.GT.U32.AND P1, PT, R2, R3, PT ;  /* 0x000000030200720c */ /* 0x000fe20003f24070 */
[----:B---3--:R-:W-:-:S04]  /*0720*/  VIADD R14, R5, 0xffffffe ;  /* 0x0ffffffe050e7836 */ /* 0x008fc80000000000 */
[----:B------:R-:W3:Y:S08]  /*0730*/  F2I.FTZ.U32.TRUNC.NTZ R15, R14 ;  /* 0x0000000e000f7305 */ /* 0x000ef0000021f000 */
[----:B------:R-:W-:-:S04]  /*0740*/  @!P1 IMAD.IADD R3, R3, 0x1, -R2 ;  /* 0x0000000103039824 */ /* 0x000fc800078e0a02 */
[----:B------:R-:W-:-:S04]  /*0750*/  IMAD.MOV.U32 R2, RZ, RZ, R3 ;  /* 0x000000ffff027224 */ /* 0x000fc800078e0003 */
[----:B------:R-:W-:Y:S01]  /*0760*/  @!P2 IMAD.MOV R2, RZ, RZ, -R2 ;  /* 0x000000ffff02a224 */ /* 0x000fe200078e0a02 */
[----:B------:R-:W-:Y:S01]  /*0770*/  @!P0 LOP3.LUT R2, RZ, R10, RZ, 0x33, !PT ;  /* 0x0000000aff028212 */ /* 0x000fe200078e33ff */
[----:B---3--:R-:W-:-:S04]  /*0780*/  IMAD.MOV R17, RZ, RZ, -R15 ;  /* 0x000000ffff117224 */ /* 0x008fc800078e0a0f */
[----:B0-----:R-:W-:Y:S01]  /*0790*/  IMAD.WIDE R18, R2, 0x4, R18 ;  /* 0x0000000402127825 */ /* 0x001fe200078e0212 */
[----:B------:R-:W-:-:S03]  /*07a0*/  IABS R16, R11 ;  /* 0x0000000b00107213 */ /* 0x000fc60000000000 */
[----:B------:R-:W-:Y:S01]  /*07b0*/  IMAD.MOV.U32 R14, RZ, RZ, RZ ;  /* 0x000000ffff0e7224 */ /* 0x000fe200078e00ff */
[----:B-1----:R0:W5:Y:S01]  /*07c0*/  LDG.E R3, desc[UR8][R18.64] ;  /* 0x0000000812037981 */ /* 0x002162000c1e1900 */
[----:B------:R-:W-:Y:S01]  /*07d0*/  IABS R20, R4 ;  /* 0x0000000400147213 */ /* 0x000fe20000000000 */
[----:B--2---:R-:W-:Y:S01]  /*07e0*/  UISETP.GE.AND UP0, UPT, UR4, 0x1, UPT ;  /* 0x000000010400788c */ /* 0x004fe2000bf06270 */
[----:B------:R-:W-:Y:S02]  /*07f0*/  IMAD R13, R13, R10, RZ ;  /* 0x0000000a0d0d7224 */ /* 0x000fe400078e02ff */
[----:B0-----:R-:W-:Y:S02]  /*0800*/  IMAD R19, R17, R12, RZ ;  /* 0x0000000c11137224 */ /* 0x001fe400078e02ff */
[----:B------:R-:W0:Y:S02]  /*0810*/  I2F.RP R17, R16 ;  /* 0x0000001000117306 */ /* 0x000e240000209400 */
[----:B------:R-:W-:Y:S01]  /*0820*/  IMAD.HI.U32 R18, R15, R19, R14 ;  /* 0x000000130f127227 */ /* 0x000fe200078e000e */
[----:B------:R-:W-:-:S03]  /*0830*/  LOP3.LUT R14, R0, R4, RZ, 0x3c, !PT ;  /* 0x00000004000e7212 */ /* 0x000fc600078e3cff */
[----:B------:R-:W-:Y:S01]  /*0840*/  IMAD.MOV R15, RZ, RZ, -R20 ;  /* 0x000000ffff0f7224 */ /* 0x000fe200078e0a14 */
[----:B------:R-:W-:Y:S01]  /*0850*/  ISETP.GE.AND P2, PT, R14, RZ, PT ;  /* 0x000000ff0e00720c */ /* 0x000fe20003f46270 */
[----:B------:R-:W-:Y:S01]  /*0860*/  IMAD.HI.U32 R18, R18, R9, RZ ;  /* 0x0000000912127227 */ /* 0x000fe200078e00ff */
[----:B------:R-:W-:Y:S02]  /*0870*/  LOP3.LUT R14, RZ, R4, RZ, 0x33, !PT ;  /* 0x00000004ff0e7212 */ /* 0x000fe400078e33ff */
[----:B------:R-:W-:Y:S01]  /*0880*/  IABS R20, R11 ;  /* 0x0000000b00147213 */ /* 0x000fe20000000000 */
[----:B------:R-:W-:Y:S01]  /*0890*/  IMAD R15, R18, R15, R9 ;  /* 0x0000000f120f7224 */ /* 0x000fe200078e0209 */
[----:B0-----:R-:W0:Y:S04]  /*08a0*/  MUFU.RCP R17, R17 ;  /* 0x0000001100117308 */ /* 0x001e280000001000 */
[----:B------:R-:W-:-:S13]  /*08b0*/  ISETP.GT.U32.AND P1, PT, R12, R15, PT ;  /* 0x0000000f0c00720c */ /* 0x000fda0003f24070 */
[----:B------:R-:W-:Y:S01]  /*08c0*/  @!P1 IMAD.IADD R15, R15, 0x1, -R12 ;  /* 0x000000010f0f9824 */ /* 0x000fe200078e0a0c */
[----:B------:R-:W-:Y:S01]  /*08d0*/  @!P1 IADD3 R18, PT, PT, R18, 0x1, RZ ;  /* 0x0000000112129810 */ /* 0x000fe20007ffe0ff */
[----:B0-----:R-:W-:-:S03]  /*08e0*/  VIADD R5, R17, 0xffffffe ;  /* 0x0ffffffe11057836 */ /* 0x001fc60000000000 */
[----:B------:R-:W-:-:S03]  /*08f0*/  ISETP.GE.U32.AND P0, PT, R15, R12, PT ;  /* 0x0000000c0f00720c */ /* 0x000fc60003f06070 */
[----:B------:R-:W0:Y:S10]  /*0900*/  F2I.FTZ.U32.TRUNC.NTZ R5, R5 ;  /* 0x0000000500057305 */ /* 0x000e34000021f000 */
[----:B------:R-:W-:Y:S01]  /*0910*/  @P0 VIADD R18, R18, 0x1 ;  /* 0x0000000112120836 */ /* 0x000fe20000000000 */
[----:B------:R-:W-:Y:S01]  /*0920*/  ISETP.NE.AND P0, PT, R4, RZ, PT ;  /* 0x000000ff0400720c */ /* 0x000fe20003f05270 */
[----:B------:R-:W-:-:S02]  /*0930*/  IMAD.MOV.U32 R4, RZ, RZ, RZ ;  /* 0x000000ffff047224 */ /* 0x000fc400078e00ff */
[----:B------:R-:W-:Y:S02]  /*0940*/  @!P2 IMAD.MOV R18, RZ, RZ, -R18 ;  /* 0x000000ffff12a224 */ /* 0x000fe400078e0a12 */
[----:B0-----:R-:W-:-:S03]  /*0950*/  IMAD.MOV R17, RZ, RZ, -R5 ;  /* 0x000000ffff117224 */ /* 0x001fc600078e0a05 */
[----:B------:R-:W-:Y:S01]  /*0960*/  SEL R18, R14, R18, !P0 ;  /* 0x000000120e127207 */ /* 0x000fe20004000000 */
[----:B------:R-:W-:-:S03]  /*0970*/  IMAD R17, R17, R16, RZ ;  /* 0x0000001011117224 */ /* 0x000fc600078e02ff */
[----:B------:R-:W-:Y:S01]  /*0980*/  IABS R19, R18 ;  /* 0x0000001200137213 */ /* 0x000fe20000000000 */
[----:B------:R-:W-:Y:S01]  /*0990*/  IMAD.HI.U32 R4, R5, R17, R4 ;  /* 0x0000001105047227 */ /* 0x000fe200078e0004 */
[----:B------:R-:W-:-:S03]  /*09a0*/  ISETP.GE.AND P3, PT, R18, RZ, PT ;  /* 0x000000ff1200720c */ /* 0x000fc60003f66270 */
[----:B------:R-:W-:Y:S02]  /*09b0*/  IMAD.MOV.U32 R5, RZ, RZ, R19 ;  /* 0x000000ffff057224 */ /* 0x000fe400078e0013 */
[----:B------:R-:W-:Y:S02]  /*09c0*/  IMAD.MOV R17, RZ, RZ, -R20 ;  /* 0x000000ffff117224 */ /* 0x000fe400078e0a14 */
[----:B------:R-:W-:-:S04]  /*09d0*/  IMAD.HI.U32 R4, R4, R5, RZ ;  /* 0x0000000504047227 */ /* 0x000fc800078e00ff */
[----:B------:R-:W-:-:S05]  /*09e0*/  IMAD R5, R4, R17, R5 ;  /* 0x0000001104057224 */ /* 0x000fca00078e0205 */
[----:B------:R-:W-:-:S13]  /*09f0*/  ISETP.GT.U32.AND P1, PT, R16, R5, PT ;  /* 0x000000051000720c */ /* 0x000fda0003f24070 */
[----:B------:R-:W-:Y:S01]  /*0a00*/  @!P1 IMAD.IADD R5, R5, 0x1, -R16 ;  /* 0x0000000105059824 */ /* 0x000fe200078e0a10 */
[----:B------:R-:W-:-:S04]  /*0a10*/  ISETP.NE.AND P1, PT, R11, RZ, PT ;  /* 0x000000ff0b00720c */ /* 0x000fc80003f25270 */
[----:B------:R-:W-:-:S13]  /*0a20*/  ISETP.GT.U32.AND P2, PT, R16, R5, PT ;  /* 0x000000051000720c */ /* 0x000fda0003f44070 */
[----:B------:R-:W-:-:S04]  /*0a30*/  @!P2 IMAD.IADD R5, R5, 0x1, -R16 ;  /* 0x000000010505a824 */ /* 0x000fc800078e0a10 */
[----:B------:R-:W-:-:S04]  /*0a40*/  IMAD.MOV.U32 R16, RZ, RZ, R5 ;  /* 0x000000ffff107224 */ /* 0x000fc800078e0005 */
[----:B------:R-:W-:Y:S01]  /*0a50*/  @!P3 IMAD.MOV R16, RZ, RZ, -R16 ;  /* 0x000000ffff10b224 */ /* 0x000fe200078e0a10 */
[----:B------:R-:W-:Y:S01]  /*0a60*/  @!P1 LOP3.LUT R16, RZ, R11, RZ, 0x33, !PT ;  /* 0x0000000bff109212 */ /* 0x000fe200078e33ff */
[----:B------:R-:W-:Y:S06]  /*0a70*/  BRA.U !UP0, `(.L_x_152) ;  /* 0x0000000d08e87547 */ /* 0x000fec000b800000 */
[-C--:B------:R-:W-:Y:S02]  /*0a80*/  IABS R20, R13.reuse ;  /* 0x0000000d00147213 */ /* 0x080fe40000000000 */
[----:B------:R-:W-:Y:S02]  /*0a90*/  IABS R17, R13 ;  /* 0x0000000d00117213 */ /* 0x000fe40000000000 */
[----:B------:R-:W0:Y:S01]  /*0aa0*/  I2F.RP R10, R20 ;  /* 0x00000014000a7306 */ /* 0x000e220000209400 */
[----:B------:R-:W-:Y:S02]  /*0ab0*/  ISETP.GE.AND P4, PT, R0, RZ, PT ;  /* 0x000000ff0000720c */ /* 0x000fe40003f86270 */
[----:B------:R-:W-:Y:S01]  /*0ac0*/  ISETP.GT.U32.AND P3, PT, R12, R15, PT ;  /* 0x0000000f0c00720c */ /* 0x000fe20003f64070 */
[----:B------:R-:W-:-:S05]  /*0ad0*/  IMAD.IADD R12, R15, 0x1, -R12 ;  /* 0x000000010f0c7824 */ /* 0x000fca00078e0a0c */
[----:B------:R-:W-:Y:S02]  /*0ae0*/  SEL R15, R12, R15, !P3 ;  /* 0x0000000f0c0f7207 */ /* 0x000fe40005800000 */
[----:B------:R-:W-:-:S03]  /*0af0*/  ISETP.NE.AND P3, PT, R13, RZ, PT ;  /* 0x000000ff0d00720c */ /* 0x000fc60003f65270 */
[----:B------:R-:W-:Y:S01]  /*0b00*/  @!P4 IMAD.MOV R15, RZ, RZ, -R15 ;  /* 0x000000ffff0fc224 */ /* 0x000fe200078e0a0f */
[----:B0-----:R-:W0:Y:S04]  /*0b10*/  MUFU.RCP R10, R10 ;  /* 0x0000000a000a7308 */ /* 0x001e280000001000 */
[----:B------:R-:W-:Y:S01]  /*0b20*/  SEL R14, R14, R15, !P0 ;  /* 0x0000000f0e0e7207 */ /* 0x000fe20004000000 */
[----:B0-----:R-:W-:-:S04]  /*0b30*/  VIADD R4, R10, 0xffffffe ;  /* 0x0ffffffe0a047836 */ /* 0x001fc80000000000 */
[----:B------:R0:W1:Y:S02]  /*0b40*/  F2I.FTZ.U32.TRUNC.NTZ R5, R4 ;  /* 0x0000000400057305 */ /* 0x000064000021f000 */
[----:B0-----:R-:W-:Y:S02]  /*0b50*/  HFMA2 R4, -RZ, RZ, 0, 0 ;  /* 0x00000000ff047431 */ /* 0x001fe400000001ff */
[----:B-1----:R-:W-:-:S04]  /*0b60*/  IMAD.MOV R11, RZ, RZ, -R5 ;  /* 0x000000ffff0b7224 */ /* 0x002fc800078e0a05 */
[----:B------:R-:W-:-:S04]  /*0b70*/  IMAD R11, R11, R20, RZ ;  /* 0x000000140b0b7224 */ /* 0x000fc800078e02ff */
[----:B------:R-:W-:-:S04]  /*0b80*/  IMAD.HI.U32 R18, R5, R11, R4 ;  /* 0x0000000b05127227 */ /* 0x000fc800078e0004 */
[----:B------:R-:W-:Y:S02]  /*0b90*/  IMAD.MOV R5, RZ, RZ, -R17 ;  /* 0x000000ffff057224 */ /* 0x000fe400078e0a11 */
[----:B------:R-:W-:-:S04]  /*0ba0*/  IMAD.HI.U32 R4, R18, R9, RZ ;  /* 0x0000000912047227 */ /* 0x000fc800078e00ff */
[----:B------:R-:W-:Y:S01]  /*0bb0*/  IMAD R9, R4, R5, R9 ;  /* 0x0000000504097224 */ /* 0x000fe200078e0209 */
[----:B------:R-:W-:-:S04]  /*0bc0*/  LOP3.LUT R5, R0, R13, RZ, 0x3c, !PT ;  /* 0x0000000d00057212 */ /* 0x000fc800078e3cff */
[----:B------:R-:W-:Y:S02]  /*0bd0*/  ISETP.GT.U32.AND P5, PT, R20, R9, PT ;  /* 0x000000091400720c */ /* 0x000fe40003fa4070 */
[----:B------:R-:W-:Y:S02]  /*0be0*/  ISETP.GE.AND P1, PT, R5, RZ, PT ;  /* 0x000000ff0500720c */ /* 0x000fe40003f26270 */
[----:B------:R-:W-:-:S09]  /*0bf0*/  VIMNMX R5, PT, PT, R8, UR10, PT ;  /* 0x0000000a08057c48 */ /* 0x000fd2000bfe0100 */
[----:B------:R-:W-:Y:S02]  /*0c00*/  @!P5 IMAD.IADD R9, R9, 0x1, -R20 ;  /* 0x000000010909d824 */ /* 0x000fe400078e0a14 */
[----:B------:R-:W-:-:S03]  /*0c10*/  @!P5 VIADD R4, R4, 0x1 ;  /* 0x000000010404d836 */ /* 0x000fc60000000000 */
[----:B------:R-:W-:-:S13]  /*0c20*/  ISETP.GE.U32.AND P2, PT, R9, R20, PT ;  /* 0x000000140900720c */ /* 0x000fda0003f46070 */
[----:B------:R-:W-:Y:S01]  /*0c30*/  @P2 VIADD R4, R4, 0x1 ;  /* 0x0000000104042836 */ /* 0x000fe20000000000 */
[----:B------:R-:W-:Y:S01]  /*0c40*/  ISETP.GE.AND P2, PT, R5, 0x1, PT ;  /* 0x000000010500780c */ /* 0x000fe20003f46270 */
[-CC-:B------:R-:W-:Y:S02]  /*0c50*/  IMAD R5, R16, R6.reuse, -R7.reuse ;  /* 0x0000000610057224 */ /* 0x180fe400078e0a07 */
[----:B------:R-:W-:Y:S01]  /*0c60*/  @!P1 IMAD.MOV R4, RZ, RZ, -R4 ;  /* 0x000000ffff049224 */ /* 0x000fe200078e0a04 */
[----:B------:R-:W-:Y:S01]  /*0c70*/  @!P3 LOP3.LUT R4, RZ, R13, RZ, 0x33, !PT ;  /* 0x0000000dff04b212 */ /* 0x000fe200078e33ff */
[----:B------:R-:W-:-:S08]  /*0c80*/  IMAD R6, R14, R6, -R7 ;  /* 0x000000060e067224 */ /* 0x000fd000078e0a07 */
[----:B------:R-:W-:Y:S05]  /*0c90*/  @!P2 BRA `(.L_x_152) ;  /* 0x0000000c0060a947 */ /* 0x000fea0003800000 */
[C---:B------:R-:W-:Y:S01]  /*0ca0*/  LOP3.LUT R7, R8.reuse, 0x7, RZ, 0xc0, !PT ;  /* 0x0000000708077812 */ /* 0x040fe200078ec0ff */
[----:B------:R-:W-:Y:S01]  /*0cb0*/  UMOV UR4, URZ ;  /* 0x000000ff00047c82 */ /* 0x000fe20008000000 */
[----:B------:R-:W-:-:S07]  /*0cc0*/  LOP3.LUT R8, R8, 0x7ffffff8, RZ, 0xc0, !PT ;  /* 0x7ffffff808087812 */ /* 0x000fce00078ec0ff */
.L_x_160:
[----:B------:R-:W0:Y:S01]  /*0cd0*/  LDC R11, c[0x0][0x3a4] ;  /* 0x0000e900ff0b7b82 */ /* 0x000e220000000800 */
[----:B------:R-:W-:Y:S01]  /*0ce0*/  UMOV UR5, URZ ;  /* 0x000000ff00057c82 */ /* 0x000fe20008000000 */
[-C--:B0-----:R-:W-:Y:S02]  /*0cf0*/  IMAD R9, R4, R11.reuse, UR4 ;  /* 0x0000000404097e24 */ /* 0x081fe4000f8e020b */
[----:B------:R-:W-:Y:S01]  /*0d00*/  IMAD R20, R2, R11, UR4 ;  /* 0x0000000402147e24 */ /* 0x000fe2000f8e020b */
[----:B------:R-:W-:-:S06]  /*0d10*/  UIADD3 UR4, UPT, UPT, UR4, 0x1, URZ ;  /* 0x0000000104047890 */ /* 0x000fcc000fffe0ff */
[----:B------:R-:W-:-:S13]  /*0d20*/  ISETP.NE.AND P5, PT, R11, UR4, PT ;  /* 0x000000040b007c0c */ /* 0x000fda000bfa5270 */
.L_x_159:
[----:B------:R-:W0:Y:S01]  /*0d30*/  LDC.64 R12, c[0x0][0x3b0] ;  /* 0x0000ec00ff0c7b82 */ /* 0x000e220000000a00 */
[----:B------:R-:W1:Y:S01]  /*0d40*/  LDCU UR6, c[0x0][0x3b8] ;  /* 0x00007700ff0677ac */ /* 0x000e620008000800 */
[----:B------:R-:W-:Y:S02]  /*0d50*/  VIADD R10, R5, UR5 ;  /* 0x00000005050a7c36 */ /* 0x000fe40008000000 */
[----:B------:R-:W-:Y:S01]  /*0d60*/  IMAD.MOV.U32 R22, RZ, RZ, RZ ;  /* 0x000000ffff167224 */ /* 0x000fe200078e00ff */
[----:B------:R-:W2:Y:S01]  /*0d70*/  LDCU UR7, c[0x0][0x3ac] ;  /* 0x00007580ff0777ac */ /* 0x000ea20008000800 */
[----:B-1----:R-:W-:Y:S01]  /*0d80*/  UISETP.GE.U32.AND UP0, UPT, UR6, 0x8, UPT ;  /* 0x000000080600788c */ /* 0x002fe2000bf06070 */
[----:B--2---:R-:W-:Y:S01]  /*0d90*/  ISETP.GE.AND P0, PT, R10, UR7, PT ;  /* 0x000000070a007c0c */ /* 0x004fe2000bf06270 */
[----:B0-----:R-:W-:Y:S01]  /*0da0*/  IMAD R21, R20, R13, UR5 ;  /* 0x0000000514157e24 */ /* 0x001fe2000f8e020d */
[----:B------:R-:W-:Y:S02]  /*0db0*/  UIADD3 UR5, UPT, UPT, UR5, 0x1, URZ ;  /* 0x0000000105057890 */ /* 0x000fe4000fffe0ff */
[----:B------:R-:W-:Y:S01]  /*0dc0*/  ISETP.GT.AND P0, PT, R10, -0x1, !P0 ;  /* 0xffffffff0a00780c */ /* 0x000fe20004704270 */
[----:B------:R-:W-:-:S03]  /*0dd0*/  IMAD R21, R21, UR6, RZ ;  /* 0x0000000615157c24 */ /* 0x000fc6000f8e02ff */
[----:B------:R-:W-:Y:S01]  /*0de0*/  ISETP.NE.AND P6, PT, R13, UR5, PT ;  /* 0x000000050d007c0c */ /* 0x000fe2000bfc5270 */
[----:B------:R-:W-:-:S04]  /*0df0*/  IMAD R13, R9, UR7, R10 ;  /* 0x00000007090d7c24 */ /* 0x000fc8000f8e020a */
[----:B------:R-:W-:Y:S01]  /*0e00*/  IMAD R13, R13, R12, RZ ;  /* 0x0000000c0d0d7224 */ /* 0x000fe200078e02ff */
[----:B------:R-:W-:Y:S07]  /*0e10*/  BRA.U !UP0, `(.L_x_153) ;  /* 0x0000000508487547 */ /* 0x000fee000b800000 */
[----:B------:R-:W0:Y:S01]  /*0e20*/  LDC R12, c[0x0][0x3b0] ;  /* 0x0000ec00ff0c7b82 */ /* 0x000e220000000800 */
[----:B------:R-:W1:Y:S01]  /*0e30*/  LDCU.128 UR12, c[0x0][0x380] ;  /* 0x00007000ff0c77ac */ /* 0x000e620008000c00 */
[----:B------:R-:W-:-:S05]  /*0e40*/  UMOV UR6, URZ ;  /* 0x000000ff00067c82 */ /* 0x000fca0008000000 */
.L_x_154:
[----:B------:R-:W-:Y:S01]  /*0e50*/  VIADD R18, R6, UR6 ;  /* 0x0000000606127c36 */ /* 0x000fe20008000000 */
[----:B------:R-:W2:Y:S04]  /*0e60*/  LDC.64 R14, c[0x0][0x380] ;  /* 0x0000e000ff0e7b82 */ /* 0x000ea80000000a00 */
[----:B0-----:R-:W-:-:S04]  /*0e70*/  ISETP.GE.AND P1, PT, R18, R12, PT ;  /* 0x0000000c1200720c */ /* 0x001fc80003f26270 */
[----:B------:R-:W0:Y:S01]  /*0e80*/  LDC.64 R10, c[0x0][0x388] ;  /* 0x0000e200ff0a7b82 */ /* 0x000e220000000a00 */
[----:B------:R-:W-:-:S04]  /*0e90*/  ISETP.GT.AND P1, PT, R18, -0x1, !P1 ;  /* 0xffffffff1200780c */ /* 0x000fc80004f24270 */
[----:B------:R-:W-:-:S13]  /*0ea0*/  PLOP3.LUT P1, PT, P0, P1, PT, 0x80, 0x8 ;  /* 0x000000000008781c */ /* 0x000fda0000723070 */
[----:B------:R-:W-:Y:S02]  /*0eb0*/  @P1 IMAD.IADD R17, R13, 0x1, R18 ;  /* 0x000000010d111824 */ /* 0x000fe400078e0212 */
[----:B------:R-:W-:Y:S02]  /*0ec0*/  @P1 VIADD R19, R21, UR6 ;  /* 0x0000000615131c36 */ /* 0x000fe40008000000 */
[----:B--2---:R-:W-:-:S04]  /*0ed0*/  @P1 IMAD.WIDE R16, R17, 0x4, R14 ;  /* 0x0000000411101825 */ /* 0x004fc800078e020e */
[----:B0-----:R-:W-:Y:S02]  /*0ee0*/  @P1 IMAD.WIDE R10, R19, 0x4, R10 ;  /* 0x00000004130a1825 */ /* 0x001fe400078e020a */
[----:B------:R-:W2:Y:S04]  /*0ef0*/  @P1 LDG.E R16, desc[UR8][R16.64] ;  /* 0x0000000810101981 */ /* 0x000ea8000c1e1900 */
[----:B------:R0:W2:Y:S01]  /*0f00*/  @P1 LDG.E R22, desc[UR8][R10.64] ;  /* 0x000000080a161981 */ /* 0x0000a2000c1e1900 */
[----:B------:R-:W-:Y:S01]  /*0f10*/  USHF.R.S32.HI UR7, URZ, 0x1f, UR6 ;  /* 0x0000001fff077899 */ /* 0x000fe20008011406 */
[----:B------:R-:W-:Y:S01]  /*0f20*/  SHF.R.S32.HI R24, RZ, 0x1f, R13 ;  /* 0x0000001fff187819 */ /* 0x000fe2000001140d */
[----:B------:R-:W-:Y:S01]  /*0f30*/  VIADD R23, R18, 0x1 ;  /* 0x0000000112177836 */ /* 0x000fe20000000000 */
[----:B------:R-:W-:-:S02]  /*0f40*/  SHF.R.S32.HI R19, RZ, 0x1f, R6 ;  /* 0x0000001fff137819 */ /* 0x000fc40000011406 */
[----:B------:R-:W-:Y:S02]  /*0f50*/  IADD3 R15, P2, P3, R13, UR6, R6 ;  /* 0x000000060d0f7c10 */ /* 0x000fe4000fb5e006 */
[----:B------:R-:W-:Y:S02]  /*0f60*/  SHF.R.S32.HI R18, RZ, 0x1f, R21 ;  /* 0x0000001fff127819 */ /* 0x000fe40000011415 */
[----:B------:R-:W-:Y:S02]  /*0f70*/  IADD3.X R24, PT, PT, R24, UR7, R19, P2, P3 ;  /* 0x0000000718187c10 */ /* 0x000fe400097e6413 */
[C---:B-1----:R-:W-:Y:S02]  /*0f80*/  LEA R14, P2, R15.reuse, UR12, 0x2 ;  /* 0x0000000c0f0e7c11 */ /* 0x042fe4000f8410ff */
[----:B------:R-:W-:Y:S02]  /*0f90*/  IADD3 R19, PT, PT, R6, UR6, RZ ;  /* 0x0000000606137c10 */ /* 0x000fe4000fffe0ff */
[----:B------:R-:W-:-:S02]  /*0fa0*/  LEA.HI.X R15, R15, UR13, R24, 0x2, P2 ;  /* 0x0000000d0f0f7c11 */ /* 0x000fc400090f1418 */
[-C--:B------:R-:W-:Y:S01]  /*0fb0*/  ISETP.GE.AND P2, PT, R23, R12.reuse, PT ;  /* 0x0000000c1700720c */ /* 0x080fe20003f46270 */
[----:B------:R-:W-:Y:S01]  /*0fc0*/  VIADD R25, R19, 0x2 ;  /* 0x0000000213197836 */ /* 0x000fe20000000000 */
[----:B0-----:R-:W-:Y:S01]  /*0fd0*/  IADD3 R11, P4, PT, R21, UR6, RZ ;  /* 0x00000006150b7c10 */ /* 0x001fe2000ff9e0ff */
[----:B------:R-:W-:Y:S01]  /*0fe0*/  VIADD R17, R19, 0x3 ;  /* 0x0000000313117836 */ /* 0x000fe20000000000 */
[----:B------:R-:W-:Y:S02]  /*0ff0*/  ISETP.GT.AND P2, PT, R23, -0x1, !P2 ;  /* 0xffffffff1700780c */ /* 0x000fe40005744270 */
[----:B------:R-:W-:Y:S02]  /*1000*/  ISETP.GE.AND P3, PT, R25, R12, PT ;  /* 0x0000000c1900720c */ /* 0x000fe40003f66270 */
[----:B------:R-:W-:Y:S02]  /*1010*/  PLOP3.LUT P2, PT, P0, P2, PT, 0x80, 0x8 ;  /* 0x000000000008781c */ /* 0x000fe40000745070 */
[----:B------:R-:W-:-:S02]  /*1020*/  IADD3.X R18, PT, PT, R18, UR7, RZ, P4, !PT ;  /* 0x0000000712127c10 */ /* 0x000fc4000a7fe4ff */
[----:B------:R-:W-:Y:S02]  /*1030*/  LEA R10, P4, R11, UR14, 0x2 ;  /* 0x0000000e0b0a7c11 */ /* 0x000fe4000f8810ff */
[----:B------:R-:W-:Y:S02]  /*1040*/  ISETP.GT.AND P3, PT, R25, -0x1, !P3 ;  /* 0xffffffff1900780c */ /* 0x000fe40005f64270 */
[----:B------:R-:W-:Y:S02]  /*1050*/  LEA.HI.X R11, R11, UR15, R18, 0x2, P4 ;  /* 0x0000000f0b0b7c11 */ /* 0x000fe4000a0f1412 */
[----:B------:R-:W-:Y:S02]  /*1060*/  PLOP3.LUT P3, PT, P0, P3, PT, 0x80, 0x8 ;  /* 0x000000000008781c */ /* 0x000fe40000767070 */
[C---:B------:R-:W-:Y:S01]  /*1070*/  ISETP.GE.AND P4, PT, R17.reuse, R12, PT ;  /* 0x0000000c1100720c */ /* 0x040fe20003f86270 */
[----:B------:R-:W3:Y:S03]  /*1080*/  @P2 LDG.E R18, desc[UR8][R14.64+0x4] ;  /* 0x000004080e122981 */ /* 0x000ee6000c1e1900 */
[----:B------:R-:W-:-:S02]  /*1090*/  ISETP.GT.AND P4, PT, R17, -0x1, !P4 ;  /* 0xffffffff1100780c */ /* 0x000fc40006784270 */
[----:B------:R-:W3:Y:S02]  /*10a0*/  @P2 LDG.E R17, desc[UR8][R10.64+0x4] ;  /* 0x000004080a112981 */ /* 0x000ee4000c1e1900 */
[----:B------:R-:W-:-:S03]  /*10b0*/  PLOP3.LUT P4, PT, P0, P4, PT, 0x80, 0x8 ;  /* 0x000000000008781c */ /* 0x000fc60000789070 */
[----:B------:R-:W4:Y:S04]  /*10c0*/  @P3 LDG.E R24, desc[UR8][R14.64+0x8] ;  /* 0x000008080e183981 */ /* 0x000f28000c1e1900 */
[----:B------:R-:W4:Y:S01]  /*10d0*/  @P3 LDG.E R23, desc[UR8][R10.64+0x8] ;  /* 0x000008080a173981 */ /* 0x000f22000c1e1900 */
[----:B--2--5:R-:W-:-:S05]  /*10e0*/  @P1 FFMA R3, R16, R22, R3 ;  /* 0x0000001610031223 */ /* 0x024fca0000000003 */
[----:B------:R-:W2:Y:S04]  /*10f0*/  @P4 LDG.E R16, desc[UR8][R14.64+0xc] ;  /* 0x00000c080e104981 */ /* 0x000ea8000c1e1900 */
[----:B------:R-:W2:Y:S01]  /*1100*/  @P4 LDG.E R22, desc[UR8][R10.64+0xc] ;  /* 0x00000c080a164981 */ /* 0x000ea2000c1e1900 */
[----:B------:R-:W-:-:S05]  /*1110*/  VIADD R25, R19, 0x6 ;  /* 0x0000000613197836 */ /* 0x000fca0000000000 */
[----:B------:R-:W-:-:S04]  /*1120*/  ISETP.GE.AND P1, PT, R25, R12, PT ;  /* 0x0000000c1900720c */ /* 0x000fc80003f26270 */
[----:B------:R-:W-:Y:S01]  /*1130*/  ISETP.GT.AND P1, PT, R25, -0x1, !P1 ;  /* 0xffffffff1900780c */ /* 0x000fe20004f24270 */
[----:B---3--:R-:W-:Y:S01]  /*1140*/  @P2 FFMA R3, R18, R17, R3 ;  /* 0x0000001112032223 */ /* 0x008fe20000000003 */
[----:B------:R-:W-:-:S05]  /*1150*/  VIADD R17, R19, 0x4 ;  /* 0x0000000413117836 */ /* 0x000fca0000000000 */
[-C--:B------:R-:W-:Y:S01]  /*1160*/  ISETP.GE.AND P2, PT, R17, R12.reuse, PT ;  /* 0x0000000c1100720c */ /* 0x080fe20003f46270 */
[----:B----4-:R-:W-:Y:S01]  /*1170*/  @P3 FFMA R3, R24, R23, R3 ;  /* 0x0000001718033223 */ /* 0x010fe20000000003 */
[----:B------:R-:W-:Y:S02]  /*1180*/  VIADD R23, R19, 0x5 ;  /* 0x0000000513177836 */ /* 0x000fe40000000000 */
[----:B------:R-:W-:Y:S01]  /*1190*/  ISETP.GT.AND P2, PT, R17, -0x1, !P2 ;  /* 0xffffffff1100780c */ /* 0x000fe20005744270 */
[----:B------:R-:W-:Y:S02]  /*11a0*/  VIADD R19, R19, 0x7 ;  /* 0x0000000713137836 */ /* 0x000fe40000000000 */
[C---:B------:R-:W-:Y:S02]  /*11b0*/  ISETP.GE.AND P3, PT, R23.reuse, R12, PT ;  /* 0x0000000c1700720c */ /* 0x040fe40003f66270 */
[----:B------:R-:W-:Y:S02]  /*11c0*/  PLOP3.LUT P2, PT, P0, P2, PT, 0x80, 0x8 ;  /* 0x000000000008781c */ /* 0x000fe40000745070 */
[----:B------:R-:W-:-:S04]  /*11d0*/  ISETP.GT.AND P3, PT, R23, -0x1, !P3 ;  /* 0xffffffff1700780c */ /* 0x000fc80005f64270 */
[----:B------:R-:W-:Y:S02]  /*11e0*/  PLOP3.LUT P3, PT, P0, P3, PT, 0x80, 0x8 ;  /* 0x000000000008781c */ /* 0x000fe40000767070 */
[----:B------:R-:W-:-:S05]  /*11f0*/  PLOP3.LUT P1, PT, P0, P1, PT, 0x80, 0x8 ;  /* 0x000000000008781c */ /* 0x000fca0000723070 */
[----:B------:R-:W3:Y:S06]  /*1200*/  @P2 LDG.E R17, desc[UR8][R10.64+0x10] ;  /* 0x000010080a112981 */ /* 0x000eec000c1e1900 */
[----:B------:R-:W4:Y:S04]  /*1210*/  @P3 LDG.E R18, desc[UR8][R14.64+0x14] ;  /* 0x000014080e123981 */ /* 0x000f28000c1e1900 */
[----:B------:R-:W4:Y:S01]  /*1220*/  @P1 LDG.E R23, desc[UR8][R10.64+0x18] ;  /* 0x000018080a171981 */ /* 0x000f22000c1e1900 */
[----:B--2---:R-:W-:Y:S01]  /*1230*/  @P4 FFMA R3, R16, R22, R3 ;  /* 0x0000001610034223 */ /* 0x004fe20000000003 */
[----:B------:R-:W-:-:S02]  /*1240*/  ISETP.GE.AND P4, PT, R19, R12, PT ;  /* 0x0000000c1300720c */ /* 0x000fc40003f86270 */
[----:B------:R-:W3:Y:S02]  /*1250*/  @P2 LDG.E R16, desc[UR8][R14.64+0x10] ;  /* 0x000010080e102981 */ /* 0x000ee4000c1e1900 */
[----:B------:R-:W-:Y:S02]  /*1260*/  ISETP.GT.AND P4, PT, R19, -0x1, !P4 ;  /* 0xffffffff1300780c */ /* 0x000fe40006784270 */
[----:B------:R-:W2:Y:S02]  /*1270*/  @P1 LDG.E R22, desc[UR8][R14.64+0x18] ;  /* 0x000018080e161981 */ /* 0x000ea4000c1e1900 */
[----:B------:R-:W-:Y:S02]  /*1280*/  PLOP3.LUT P4, PT, P0, P4, PT, 0x80, 0x8 ;  /* 0x000000000008781c */ /* 0x000fe40000789070 */
[----:B------:R-:W4:Y:S11]  /*1290*/  @P3 LDG.E R19, desc[UR8][R10.64+0x14] ;  /* 0x000014080a133981 */ /* 0x000f36000c1e1900 */
[----:B------:R-:W2:Y:S04]  /*12a0*/  @P4 LDG.E R24, desc[UR8][R14.64+0x1c] ;  /* 0x00001c080e184981 */ /* 0x000ea8000c1e1900 */
[----:B------:R-:W2:Y:S01]  /*12b0*/  @P4 LDG.E R25, desc[UR8][R10.64+0x1c] ;  /* 0x00001c080a194981 */ /* 0x000ea2000c1e1900 */
[----:B------:R-:W-:Y:S01]  /*12c0*/  UIADD3 UR6, UPT, UPT, UR6, 0x8, URZ ;  /* 0x0000000806067890 */ /* 0x000fe2000fffe0ff */
[----:B---3--:R-:W-:-:S05]  /*12d0*/  @P2 FFMA R3, R16, R17, R3 ;  /* 0x0000001110032223 */ /* 0x008fca0000000003 */
[----:B------:R-:W-:Y:S01]  /*12e0*/  ISETP.NE.AND P2, PT, R8, UR6, PT ;  /* 0x0000000608007c0c */ /* 0x000fe2000bf45270 */
[----:B----4-:R-:W-:-:S04]  /*12f0*/  @P3 FFMA R3, R18, R19, R3 ;  /* 0x0000001312033223 */ /* 0x010fc80000000003 */
[----:B--2---:R-:W-:-:S04]  /*1300*/  @P1 FFMA R3, R22, R23, R3 ;  /* 0x0000001716031223 */ /* 0x004fc80000000003 */
[----:B------:R-:W-:-:S04]  /*1310*/  @P4 FFMA R3, R24, R25, R3 ;  /* 0x0000001918034223 */ /* 0x000fc80000000003 */
[----:B------:R-:W-:Y:S05]  /*1320*/  @P2 BRA `(.L_x_154) ;  /* 0xfffffff800c82947 */ /* 0x000fea000383ffff */
[----:B------:R-:W-:-:S07]  /*1330*/  IMAD.MOV.U32 R22, RZ, RZ, R8 ;  /* 0x000000ffff167224 */ /* 0x000fce00078e0008 */
.L_x_153:
[----:B------:R-:W-:-:S13]  /*1340*/  ISETP.NE.AND P1, PT, R7, RZ, PT ;  /* 0x000000ff0700720c */ /* 0x000fda0003f25270 */
[----:B------:R-:W-:Y:S05]  /*1350*/  @!P1 BRA `(.L_x_155) ;  /* 0x0000000400a89947 */ /* 0x000fea0003800000 */
[----:B------:R-:W0:Y:S01]  /*1360*/  LDCU UR6, c[0x0][0x3b8] ;  /* 0x00007700ff0677ac */ /* 0x000e220008000800 */
[----:B------:R-:W-:Y:S01]  /*1370*/  VIADD R10, R7, 0xffffffff ;  /* 0xffffffff070a7836 */ /* 0x000fe20000000000 */
[----:B------:R-:W-:-:S04]  /*1380*/  SHF.R.S32.HI R24, RZ, 0x1f, R6 ;  /* 0x0000001fff187819 */ /* 0x000fc80000011406 */
[----:B------:R-:W-:Y:S01]  /*1390*/  ISETP.GE.U32.AND P1, PT, R10, 0x3, PT ;  /* 0x000000030a00780c */ /* 0x000fe20003f26070 */
[----:B0-----:R-:W-:-:S12]  /*13a0*/  ULOP3.LUT UP0, UR7, UR6, 0x3, URZ, 0xc0, !UPT ;  /* 0x0000000306077892 */ /* 0x001fd8000f80c0ff */
[----:B------:R-:W-:Y:S05]  /*13b0*/  @!P1 BRA `(.L_x_156) ;  /* 0x0000000000b49947 */ /* 0x000fea0003800000 */
[----:B------:R-:W0:Y:S01]  /*13c0*/  LDCU.128 UR12, c[0x0][0x380] ;  /* 0x00007000ff0c77ac */ /* 0x000e220008000c00 */
[----:B------:R-:W-:Y:S01]  /*13d0*/  IMAD.IADD R23, R6, 0x1, R22 ;  /* 0x0000000106177824 */ /* 0x000fe200078e0216 */
[----:B------:R-:W-:Y:S01]  /*13e0*/  SHF.R.S32.HI R19, RZ, 0x1f, R13 ;  /* 0x0000001fff137819 */ /* 0x000fe2000001140d */
[----:B------:R-:W1:Y:S01]  /*13f0*/  LDC.64 R10, c[0x0][0x388] ;  /* 0x0000e200ff0a7b82 */ /* 0x000e620000000a00 */
[----:B------:R-:W-:Y:S01]  /*1400*/  IADD3 R14, P2, P3, R13, R22, R6 ;  /* 0x000000160d0e7210 */ /* 0x000fe20007b5e006 */
[C---:B------:R-:W-:Y:S01]  /*1410*/  VIADD R15, R23.reuse, 0x1 ;  /* 0x00000001170f7836 */ /* 0x040fe20000000000 */
[C---:B------:R-:W-:Y:S01]  /*1420*/  ISETP.GE.AND P1, PT, R23.reuse, R12, PT ;  /* 0x0000000c1700720c */ /* 0x040fe20003f26270 */
[----:B------:R-:W-:Y:S01]  /*1430*/  VIADD R27, R23, 0x2 ;  /* 0x00000002171b7836 */ /* 0x000fe20000000000 */
[----:B------:R-:W-:Y:S02]  /*1440*/  IADD3.X R19, PT, PT, R19, RZ, R24, P2, P3 ;  /* 0x000000ff13137210 */ /* 0x000fe400017e6418 */
[----:B------:R-:W-:-:S02]  /*1450*/  ISETP.GT.AND P1, PT, R23, -0x1, !P1 ;  /* 0xffffffff1700780c */ /* 0x000fc40004f24270 */
[C---:B------:R-:W-:Y:S02]  /*1460*/  ISETP.GE.AND P2, PT, R15.reuse, R12, PT ;  /* 0x0000000c0f00720c */ /* 0x040fe40003f46270 */
[----:B------:R-:W-:Y:S02]  /*1470*/  PLOP3.LUT P1, PT, P0, P1, PT, 0x80, 0x8 ;  /* 0x000000000008781c */ /* 0x000fe40000723070 */
[----:B------:R-:W-:Y:S02]  /*1480*/  ISETP.GT.AND P2, PT, R15, -0x1, !P2 ;  /* 0xffffffff0f00780c */ /* 0x000fe40005744270 */
[C---:B0-----:R-:W-:Y:S02]  /*1490*/  LEA R18, P4, R14.reuse, UR12, 0x2 ;  /* 0x0000000c0e127c11 */ /* 0x041fe4000f8810ff */
[----:B------:R-:W-:Y:S02]  /*14a0*/  IADD3 R17, P3, PT, R21, R22, RZ ;  /* 0x0000001615117210 */ /* 0x000fe40007f7e0ff */
[----:B------:R-:W-:-:S02]  /*14b0*/  LEA.HI.X R19, R14, UR13, R19, 0x2, P4 ;  /* 0x0000000d0e137c11 */ /* 0x000fc4000a0f1413 */
[----:B------:R-:W0:Y:S01]  /*14c0*/  LDC.64 R14, c[0x0][0x380] ;  /* 0x0000e000ff0e7b82 */ /* 0x000e220000000a00 */
[----:B------:R-:W-:Y:S02]  /*14d0*/  LEA R16, P4, R17, UR14, 0x2 ;  /* 0x0000000e11107c11 */ /* 0x000fe4000f8810ff */
[C---:B------:R-:W-:Y:S02]  /*14e0*/  @P1 IADD3 R25, PT, PT, R21.reuse, R22, RZ ;  /* 0x0000001615191210 */ /* 0x040fe40007ffe0ff */
[----:B------:R-:W-:Y:S02]  /*14f0*/  LEA.HI.X.SX32 R26, R21, RZ, 0x1, P3 ;  /* 0x000000ff151a7211 */ /* 0x000fe400018f0eff */
[-C--:B------:R-:W-:Y:S01]  /*1500*/  ISETP.GE.AND P3, PT, R27, R12.reuse, PT ;  /* 0x0000000c1b00720c */ /* 0x080fe20003f66270 */
[----:B-1----:R-:W-:Y:S01]  /*1510*/  @P1 IMAD.WIDE R10, R25, 0x4, R10 ;  /* 0x00000004190a1825 */ /* 0x002fe200078e020a */
[----:B------:R-:W-:Y:S02]  /*1520*/  LEA.HI.X R17, R17, UR15, R26, 0x2, P4 ;  /* 0x0000000f11117c11 */ /* 0x000fe4000a0f141a */
[----:B------:R-:W-:Y:S01]  /*1530*/  ISETP.GT.AND P3, PT, R27, -0x1, !P3 ;  /* 0xffffffff1b00780c */ /* 0x000fe20005f64270 */
[----:B------:R-:W-:Y:S01]  /*1540*/  VIADD R25, R23, 0x3 ;  /* 0x0000000317197836 */ /* 0x000fe20000000000 */
[----:B------:R-:W-:Y:S01]  /*1550*/  PLOP3.LUT P2, PT, P0, P2, PT, 0x80, 0x8 ;  /* 0x000000000008781c */ /* 0x000fe20000745070 */
[----:B------:R-:W-:Y:S01]  /*1560*/  @P1 IMAD.IADD R23, R13, 0x1, R23 ;  /* 0x000000010d171824 */ /* 0x000fe200078e0217 */
[----:B------:R-:W-:Y:S01]  /*1570*/  PLOP3.LUT P3, PT, P0, P3, PT, 0x80, 0x8 ;  /* 0x000000000008781c */ /* 0x000fe20000767070 */
[----:B------:R-:W2:Y:S01]  /*1580*/  @P1 LDG.E R10, desc[UR8][R10.64] ;  /* 0x000000080a0a1981 */ /* 0x000ea2000c1e1900 */
[----:B------:R-:W-:-:S04]  /*1590*/  ISETP.GE.AND P4, PT, R25, R12, PT ;  /* 0x0000000c1900720c */ /* 0x000fc80003f86270 */
[----:B------:R-:W-:Y:S01]  /*15a0*/  ISETP.GT.AND P4, PT, R25, -0x1, !P4 ;  /* 0xffffffff1900780c */ /* 0x000fe20006784270 */
[----:B0-----:R-:W-:-:S03]  /*15b0*/  @P1 IMAD.WIDE R14, R23, 0x4, R14 ;  /* 0x00000004170e1825 */ /* 0x001fc600078e020e */
[----:B------:R-:W-:Y:S01]  /*15c0*/  PLOP3.LUT P4, PT, P0, P4, PT, 0x80, 0x8 ;  /* 0x000000000008781c */ /* 0x000fe20000789070 */
[----:B------:R-:W3:Y:S04]  /*15d0*/  @P2 LDG.E R26, desc[UR8][R18.64+0x4] ;  /* 0x00000408121a2981 */ /* 0x000ee8000c1e1900 */
[----:B------:R-:W2:Y:S04]  /*15e0*/  @P1 LDG.E R14, desc[UR8][R14.64] ;  /* 0x000000080e0e1981 */ /* 0x000ea8000c1e1900 */
[----:B------:R-:W3:Y:S04]  /*15f0*/  @P2 LDG.E R23, desc[UR8][R16.64+0x4] ;  /* 0x0000040810172981 */ /* 0x000ee8000c1e1900 */
[----:B------:R-:W4:Y:S04]  /*1600*/  @P3 LDG.E R28, desc[UR8][R18.64+0x8] ;  /* 0x00000808121c3981 */ /* 0x000f28000c1e1900 */
[----:B------:R-:W4:Y:S04]  /*1610*/  @P3 LDG.E R25, desc[UR8][R16.64+0x8] ;  /* 0x0000080810193981 */ /* 0x000f28000c1e1900 */
[----:B------:R-:W4:Y:S04]  /*1620*/  @P4 LDG.E R27, desc[UR8][R18.64+0xc] ;  /* 0x00000c08121b4981 */ /* 0x000f28000c1e1900 */
[----:B------:R-:W4:Y:S01]  /*1630*/  @P4 LDG.E R29, desc[UR8][R16.64+0xc] ;  /* 0x00000c08101d4981 */ /* 0x000f22000c1e1900 */
[----:B------:R-:W-:-:S02]  /*1640*/  VIADD R22, R22, 0x4 ;  /* 0x0000000416167836 */ /* 0x000fc40000000000 */
[----:B--2--5:R-:W-:-:S04]  /*1650*/  @P1 FFMA R3, R14, R10, R3 ;  /* 0x0000000a0e031223 */ /* 0x024fc80000000003 */
[----:B---3--:R-:W-:-:S04]  /*1660*/  @P2 FFMA R3, R26, R23, R3 ;  /* 0x000000171a032223 */ /* 0x008fc80000000003 */
[----:B----4-:R-:W-:-:S04]  /*1670*/  @P3 FFMA R3, R28, R25, R3 ;  /* 0x000000191c033223 */ /* 0x010fc80000000003 */
[----:B------:R-:W-:-:S07]  /*1680*/  @P4 FFMA R3, R27, R29, R3 ;  /* 0x0000001d1b034223 */ /* 0x000fce0000000003 */
.L_x_156:
[----:B------:R-:W-:Y:S05]  /*1690*/  BRA.U !UP0, `(.L_x_155) ;  /* 0x0000000108d87547 */ /* 0x000fea000b800000 */
[----:B------:R-:W-:Y:S02]  /*16a0*/  UISETP.NE.AND UP0, UPT, UR7, 0x1, UPT ;  /* 0x000000010700788c */ /* 0x000fe4000bf05270 */
[----:B------:R-:W-:-:S04]  /*16b0*/  ULOP3.LUT UR6, UR6, 0x1, URZ, 0xc0, !UPT ;  /* 0x0000000106067892 */ /* 0x000fc8000f8ec0ff */
[----:B------:R-:W-:-:S03]  /*16c0*/  UISETP.NE.U32.AND UP1, UPT, UR6, 0x1, UPT ;  /* 0x000000010600788c */ /* 0x000fc6000bf25070 */
[----:B------:R-:W-:Y:S08]  /*16d0*/  BRA.U !UP0, `(.L_x_157) ;  /* 0x0000000108847547 */ /* 0x000ff0000b800000 */
[----:B------:R-:W-:Y:S01]  /*16e0*/  IMAD.IADD R25, R6, 0x1, R22 ;  /* 0x0000000106197824 */ /* 0x000fe200078e0216 */
[----:B------:R-:W0:Y:S03]  /*16f0*/  LDC.64 R14, c[0x0][0x388] ;  /* 0x0000e200ff0e7b82 */ /* 0x000e260000000a00 */
[----:B------:R-:W-:-:S05]  /*1700*/  VIADD R11, R25, 0x1 ;  /* 0x00000001190b7836 */ /* 0x000fca0000000000 */
[C---:B------:R-:W-:Y:S01]  /*1710*/  ISETP.GE.AND P1, PT, R11.reuse, R12, PT ;  /* 0x0000000c0b00720c */ /* 0x040fe20003f26270 */
[----:B------:R-:W1:Y:S03]  /*1720*/  LDC.64 R18, c[0x0][0x380] ;  /* 0x0000e000ff127b82 */ /* 0x000e660000000a00 */
[----:B------:R-:W-:-:S04]  /*1730*/  ISETP.GT.AND P1, PT, R11, -0x1, !P1 ;  /* 0xffffffff0b00780c */ /* 0x000fc80004f24270 */
[----:B------:R-:W-:-:S13]  /*1740*/  PLOP3.LUT P1, PT, P0, P1, PT, 0x80, 0x8 ;  /* 0x000000000008781c */ /* 0x000fda0000723070 */
[----:B------:R-:W-:Y:S02]  /*1750*/  @P1 SHF.R.S32.HI R10, RZ, 0x1f, R22 ;  /* 0x0000001fff0a1819 */ /* 0x000fe40000011416 */
[-C--:B------:R-:W-:Y:S02]  /*1760*/  @P1 IADD3 R17, P3, PT, R21, R22.reuse, RZ ;  /* 0x0000001615111210 */ /* 0x080fe40007f7e0ff */
[----:B------:R-:W-:Y:S02]  /*1770*/  @P1 SHF.R.S32.HI R11, RZ, 0x1f, R13 ;  /* 0x0000001fff0b1819 */ /* 0x000fe4000001140d */
[----:B------:R-:W-:Y:S02]  /*1780*/  @P1 IADD3 R23, P2, P4, R13, R22, R6 ;  /* 0x000000160d171210 */ /* 0x000fe40007c5e006 */
[----:B------:R-:W-:Y:S02]  /*1790*/  @P1 LEA.HI.X.SX32 R16, R21, R10, 0x1, P3 ;  /* 0x0000000a15101211 */ /* 0x000fe400018f0eff */
[----:B0-----:R-:W-:-:S02]  /*17a0*/  @P1 LEA R14, P3, R17, R14, 0x2 ;  /* 0x0000000e110e1211 */ /* 0x001fc400078610ff */
[----:B------:R-:W-:Y:S02]  /*17b0*/  @P1 IADD3.X R24, PT, PT, R11, R10, R24, P2, P4 ;  /* 0x0000000a0b181210 */ /* 0x000fe400017e8418 */
[----:B------:R-:W-:Y:S01]  /*17c0*/  ISETP.GE.AND P2, PT, R25, R12, PT ;  /* 0x0000000c1900720c */ /* 0x000fe20003f46270 */
[----:B------:R-:W0:Y:S01]  /*17d0*/  LDC.64 R10, c[0x0][0x380] ;  /* 0x0000e000ff0a7b82 */ /* 0x000e220000000a00 */
[----:B------:R-:W-:Y:S02]  /*17e0*/  @P1 LEA.HI.X R15, R17, R15, R16, 0x2, P3 ;  /* 0x0000000f110f1211 */ /* 0x000fe400018f1410 */
[----:B------:R-:W-:-:S03]  /*17f0*/  ISETP.GT.AND P2, PT, R25, -0x1, !P2 ;  /* 0xffffffff1900780c */ /* 0x000fc60005744270 */
[----:B------:R-:W2:Y:S01]  /*1800*/  @P1 LDG.E R14, desc[UR8][R14.64+0x4] ;  /* 0x000004080e0e1981 */ /* 0x000ea2000c1e1900 */
[----:B------:R-:W-:Y:S01]  /*1810*/  PLOP3.LUT P2, PT, P0, P2, PT, 0x80, 0x8 ;  /* 0x000000000008781c */ /* 0x000fe20000745070 */
[----:B------:R-:W3:-:S12]  /*1820*/  LDC.64 R16, c[0x0][0x388] ;  /* 0x0000e200ff107b82 */ /* 0x000ed80000000a00 */
[----:B------:R-:W-:Y:S02]  /*1830*/  @P2 IMAD.IADD R27, R21, 0x1, R22 ;  /* 0x00000001151b2824 */ /* 0x000fe400078e0216 */
[----:B------:R-:W-:Y:S01]  /*1840*/  @P2 IMAD.IADD R25, R13, 0x1, R25 ;  /* 0x000000010d192824 */ /* 0x000fe200078e0219 */
[----:B0-----:R-:W-:-:S03]  /*1850*/  @P1 LEA R10, P3, R23, R10, 0x2 ;  /* 0x0000000a170a1211 */ /* 0x001fc600078610ff */
[----:B-1----:R-:W-:Y:S01]  /*1860*/  @P2 IMAD.WIDE R18, R25, 0x4, R18 ;  /* 0x0000000419122825 */ /* 0x002fe200078e0212 */
[----:B------:R-:W-:-:S03]  /*1870*/  @P1 LEA.HI.X R11, R23, R11, R24, 0x2, P3 ;  /* 0x0000000b170b1211 */ /* 0x000fc600018f1418 */
[----:B---3--:R-:W-:Y:S02]  /*1880*/  @P2 IMAD.WIDE R16, R27, 0x4, R16 ;  /* 0x000000041b102825 */ /* 0x008fe400078e0210 */
[----:B------:R-:W3:Y:S04]  /*1890*/  @P2 LDG.E R18, desc[UR8][R18.64] ;  /* 0x0000000812122981 */ /* 0x000ee8000c1e1900 */
[----:B------:R-:W2:Y:S04]  /*18a0*/  @P1 LDG.E R10, desc[UR8][R10.64+0x4] ;  /* 0x000004080a0a1981 */ /* 0x000ea8000c1e1900 */
[----:B------:R-:W3:Y:S01]  /*18b0*/  @P2 LDG.E R16, desc[UR8][R16.64] ;  /* 0x0000000810102981 */ /* 0x000ee2000c1e1900 */
[----:B------:R-:W-:-:S02]  /*18c0*/  VIADD R22, R22, 0x2 ;  /* 0x0000000216167836 */ /* 0x000fc40000000000 */
[----:B---3-5:R-:W-:-:S04]  /*18d0*/  @P2 FFMA R3, R16, R18, R3 ;  /* 0x0000001210032223 */ /* 0x028fc80000000003 */
[----:B--2---:R-:W-:-:S07]  /*18e0*/  @P1 FFMA R3, R10, R14, R3 ;  /* 0x0000000e0a031223 */ /* 0x004fce0000000003 */
.L_x_157:
[----:B------:R-:W-:Y:S05]  /*18f0*/  BRA.U UP1, `(.L_x_155) ;  /* 0x0000000101407547 */ /* 0x000fea000b800000 */
[----:B------:R-:W-:Y:S01]  /*1900*/  IMAD.IADD R16, R6, 0x1, R22 ;  /* 0x0000000106107824 */ /* 0x000fe200078e0216 */
[----:B------:R-:W-:Y:S04]  /*1910*/  BSSY.RECONVERGENT B0, `(.L_x_155) ;  /* 0x000000e000007945 */ /* 0x000fe80003800200 */
[----:B------:R-:W-:-:S04]  /*1920*/  ISETP.GE.AND P1, PT, R16, R12, PT ;  /* 0x0000000c1000720c */ /* 0x000fc80003f26270 */
[----:B------:R-:W-:-:S04]  /*1930*/  ISETP.GT.AND P1, PT, R16, -0x1, !P1 ;  /* 0xffffffff1000780c */ /* 0x000fc80004f24270 */
[----:B------:R-:W-:-:S13]  /*1940*/  PLOP3.LUT P1, PT, P0, P1, PT, 0x80, 0x8 ;  /* 0x000000000008781c */ /* 0x000fda0000723070 */
[----:B------:R-:W-:Y:S05]  /*1950*/  @!P1 BRA `(.L_x_158) ;  /* 0x0000000000249947 */ /* 0x000fea0003800000 */
[----:B------:R-:W0:Y:S01]  /*1960*/  LDC.64 R14, c[0x0][0x380] ;  /* 0x0000e000ff0e7b82 */ /* 0x000e220000000a00 */
[----:B------:R-:W-:Y:S02]  /*1970*/  IMAD.IADD R13, R13, 0x1, R16 ;  /* 0x000000010d0d7824 */ /* 0x000fe400078e0210 */
[----:B------:R-:W-:-:S05]  /*1980*/  IMAD.IADD R21, R21, 0x1, R22 ;  /* 0x0000000115157824 */ /* 0x000fca00078e0216 */
[----:B------:R-:W1:Y:S01]  /*1990*/  LDC.64 R10, c[0x0][0x388] ;  /* 0x0000e200ff0a7b82 */ /* 0x000e620000000a00 */
[----:B0-----:R-:W-:-:S06]  /*19a0*/  IMAD.WIDE R14, R13, 0x4, R14 ;  /* 0x000000040d0e7825 */ /* 0x001fcc00078e020e */
[----:B------:R-:W2:Y:S01]  /*19b0*/  LDG.E R14, desc[UR8][R14.64] ;  /* 0x000000080e0e7981 */ /* 0x000ea2000c1e1900 */
[----:B-1----:R-:W-:-:S06]  /*19c0*/  IMAD.WIDE R10, R21, 0x4, R10 ;  /* 0x00000004150a7825 */ /* 0x002fcc00078e020a */
[----:B------:R-:W2:Y:S02]  /*19d0*/  LDG.E R10, desc[UR8][R10.64] ;  /* 0x000000080a0a7981 */ /* 0x000ea4000c1e1900 */
[----:B--2--5:R-:W-:-:S07]  /*19e0*/  FFMA R3, R14, R10, R3 ;  /* 0x0000000a0e037223 */ /* 0x024fce0000000003 */
.L_x_158:
[----:B------:R-:W-:Y:S05]  /*19f0*/  BSYNC.RECONVERGENT B0 ;  /* 0x0000000000007941 */ /* 0x000fea0003800200 */
.L_x_155:
[----:B------:R-:W-:Y:S05]  /*1a00*/  @P6 BRA `(.L_x_159) ;  /* 0xfffffff000c86947 */ /* 0x000fea000383ffff */
[----:B------:R-:W-:Y:S05]  /*1a10*/  @P5 BRA `(.L_x_160) ;  /* 0xfffffff000ac5947 */ /* 0x000fea000383ffff */
.L_x_152:
[----:B------:R-:W0:Y:S02]  /*1a20*/  LDC.64 R4, c[0x0][0x398] ;  /* 0x0000e600ff047b82 */ /* 0x000e240000000a00 */
[----:B0-----:R-:W-:-:S05]  /*1a30*/  IMAD.WIDE R4, R0, 0x4, R4 ;  /* 0x0000000400047825 */ /* 0x001fca00078e0204 */
[----:B-----5:R-:W-:Y:S01]  /*1a40*/  STG.E desc[UR8][R4.64], R3 ;  /* 0x0000000304007986 */ /* 0x020fe2000c101908 */
[----:B------:R-:W-:Y:S05]  /*1a50*/  EXIT ;  /* 0x000000000000794d */ /* 0x000fea0003800000 */
.L_x_161:
        /* <DEDUP_REMOVED lines=10> */
.L_x_176:


//--------------------- .nv.shared.reserved.0     --------------------------
	.section	.nv.shared.reserved.0,"aw",@nobits
	.weak		__nv_reservedSMEM_offset_0_alias
	.size		__nv_reservedSMEM_offset_0_alias, 0, 64
	.other		__nv_reservedSMEM_offset_0_alias,@"STO_CUDA_RESERVED_SHARED STV_DEFAULT"
__nv_reservedSMEM_offset_0_alias:
	.zero		0
	.zero		64


//--------------------- .nv.constant0.sgd_update_kernel --------------------------
	.section	.nv.constant0.sgd_update_kernel,"a",@progbits
	.sectionflags	@""
	.align	4
.nv.constant0.sgd_update_kernel:
	.zero		920


//--------------------- .nv.constant0.conv2d_backward_bias_kernel --------------------------
	.section	.nv.constant0.conv2d_backward_bias_kernel,"a",@progbits
	.sectionflags	@""
	.align	4
.nv.constant0.conv2d_backward_bias_kernel:
	.zero		928


//--------------------- .nv.constant0.conv2d_backward_weights_kernel --------------------------
	.section	.nv.constant0.conv2d_backward_weights_kernel,"a",@progbits
	.sectionflags	@""
	.align	4
.nv.constant0.conv2d_backward_weights_kernel:
	.zero		956


//--------------------- .nv.constant0.conv2d_backward_input_kernel --------------------------
	.section	.nv.constant0.conv2d_backward_input_kernel,"a",@progbits
	.sectionflags	@""
	.align	4
.nv.constant0.conv2d_backward_input_kernel:
	.zero		956


//--------------------- .nv.constant0.maxpool2d_backward_kernel --------------------------
	.section	.nv.constant0.maxpool2d_backward_kernel,"a",@progbits
	.sectionflags	@""
	.align	4
.nv.constant0.maxpool2d_backward_kernel:
	.zero		952


//--------------------- .nv.constant0.relu_backward_kernel --------------------------
	.section	.nv.constant0.relu_backward_kernel,"a",@progbits
	.sectionflags	@""
	.align	4
.nv.constant0.relu_backward_kernel:
	.zero		924


//--------------------- .nv.constant0.fc_backward_kernel --------------------------
	.section	.nv.constant0.fc_backward_kernel,"a",@progbits
	.sectionflags	@""
	.align	4
.nv.constant0.fc_backward_kernel:
	.zero		956


//--------------------- .nv.constant0.softmax_cross_entropy_backward_kernel --------------------------
	.section	.nv.constant0.softmax_cross_entropy_backward_kernel,"a",@progbits
	.sectionflags	@""
	.align	4
.nv.constant0.softmax_cross_entropy_backward_kernel:
	.zero		928


//--------------------- .nv.constant0._Z14softmax_kernelPfii --------------------------
	.section	.nv.constant0._Z14softmax_kernelPfii,"a",@progbits
	.sectionflags	@""
	.align	4
.nv.constant0._Z14softmax_kernelPfii:
	.zero		912


//--------------------- .nv.constant0._Z9fc_kernelPKfS0_S0_Pfiii --------------------------
	.section	.nv.constant0._Z9fc_kernelPKfS0_S0_Pfiii,"a",@progbits
	.sectionflags	@""
	.align	4
.nv.constant0._Z9fc_kernelPKfS0_S0_Pfiii:
	.zero		940


//--------------------- .nv.constant0._Z16maxpool2d_kernelPKfPfiiiiii --------------------------
	.section	.nv.constant0._Z16maxpool2d_kernelPKfPfiiiiii,"a",@progbits
	.sectionflags	@""
	.align	4
.nv.constant0._Z16maxpool2d_kernelPKfPfiiiiii:
	.zero		936


//--------------------- .nv.constant0._Z11relu_kernelPfi --------------------------
	.section	.nv.constant0._Z11relu_kernelPfi,"a",@progbits
	.sectionflags	@""
	.align	4
.nv.constant0._Z11relu_kernelPfi:
	.zero		908


//--------------------- .nv.constant0._Z13conv2d_kernelPKfS0_S0_Pfiiiiiiiii --------------------------
	.section	.nv.constant0._Z13conv2d_kernelPKfS0_S0_Pfiiiiiiiii,"a",@progbits
	.sectionflags	@""
	.align	4
.nv.constant0._Z13conv2d_kernelPKfS0_S0_Pfiiiiiiiii:
	.zero		964


//--------------------- SYMBOLS --------------------------

	.type		.nv.reservedSmem.offset0,@object
	.size		.nv.reservedSmem.offset0,0x4
